//
// Generated by NVIDIA NVVM Compiler
//
// Compiler Build ID: CL-36424714
// Cuda compilation tools, release 13.0, V13.0.88
// Based on NVVM 20.0.0
//

.version 9.0
.target sm_100
.address_size 64

	// .globl	_ZN3cub18CUB_300001_SM_10006detail11EmptyKernelIvEEvv
// _ZZN3cub18CUB_300001_SM_10006detail6reduce28DeviceReduceSingleTileKernelINS2_10policy_hubIfjN4cuda3std3__44plusIfEEE10Policy1000EN6thrust24THRUST_300001_SM_1000_NS6detail15normal_iteratorINSD_10device_ptrIfEEEEPfjS9_ffNS7_10__identityEEEvT0_T1_T2_T3_T4_T6_E12temp_storage has been demoted
// _ZZN3cub18CUB_300001_SM_10006detail6reduce18DeviceReduceKernelINS2_10policy_hubIfjN4cuda3std3__44plusIfEEE10Policy1000EN6thrust24THRUST_300001_SM_1000_NS6detail15normal_iteratorINSD_10device_ptrIfEEEEjS9_fNS7_10__identityEEEvT0_PT3_T1_NS0_13GridEvenShareISN_EET2_T4_E12temp_storage has been demoted
// _ZZN3cub18CUB_300001_SM_10006detail6reduce28DeviceReduceSingleTileKernelINS2_10policy_hubIfjN4cuda3std3__44plusIfEEE10Policy1000EPfSC_iS9_ffNS7_10__identityEEEvT0_T1_T2_T3_T4_T6_E12temp_storage has been demoted
// _ZZN3cub18CUB_300001_SM_10006detail6reduce28DeviceReduceSingleTileKernelINS2_10policy_hubIfyN4cuda3std3__44plusIfEEE10Policy1000EN6thrust24THRUST_300001_SM_1000_NS6detail15normal_iteratorINSD_10device_ptrIfEEEEPfyS9_ffNS7_10__identityEEEvT0_T1_T2_T3_T4_T6_E12temp_storage has been demoted
// _ZZN3cub18CUB_300001_SM_10006detail6reduce18DeviceReduceKernelINS2_10policy_hubIfyN4cuda3std3__44plusIfEEE10Policy1000EN6thrust24THRUST_300001_SM_1000_NS6detail15normal_iteratorINSD_10device_ptrIfEEEEyS9_fNS7_10__identityEEEvT0_PT3_T1_NS0_13GridEvenShareISN_EET2_T4_E12temp_storage has been demoted
// _ZZN3cub18CUB_300001_SM_10006detail6reduce28DeviceReduceSingleTileKernelINS2_10policy_hubIfyN4cuda3std3__44plusIfEEE10Policy1000EPfSC_iS9_ffNS7_10__identityEEEvT0_T1_T2_T3_T4_T6_E12temp_storage has been demoted
.global .align 1 .b8 _ZN34_INTERNAL_ffb9de02_4_k_cu_596b96574cuda3std3__45__cpo5beginE[1];
.global .align 1 .b8 _ZN34_INTERNAL_ffb9de02_4_k_cu_596b96574cuda3std3__45__cpo3endE[1];
.global .align 1 .b8 _ZN34_INTERNAL_ffb9de02_4_k_cu_596b96574cuda3std3__45__cpo6cbeginE[1];
.global .align 1 .b8 _ZN34_INTERNAL_ffb9de02_4_k_cu_596b96574cuda3std3__45__cpo4cendE[1];
.global .align 1 .b8 _ZN34_INTERNAL_ffb9de02_4_k_cu_596b96574cuda3std3__45__cpo6rbeginE[1];
.global .align 1 .b8 _ZN34_INTERNAL_ffb9de02_4_k_cu_596b96574cuda3std3__45__cpo4rendE[1];
.global .align 1 .b8 _ZN34_INTERNAL_ffb9de02_4_k_cu_596b96574cuda3std3__45__cpo7crbeginE[1];
.global .align 1 .b8 _ZN34_INTERNAL_ffb9de02_4_k_cu_596b96574cuda3std3__45__cpo5crendE[1];
.global .align 1 .b8 _ZN34_INTERNAL_ffb9de02_4_k_cu_596b96574cuda3std3__436_GLOBAL__N__ffb9de02_4_k_cu_596b96576ignoreE[1];
.global .align 1 .b8 _ZN34_INTERNAL_ffb9de02_4_k_cu_596b96574cuda3std3__419piecewise_constructE[1];
.global .align 1 .b8 _ZN34_INTERNAL_ffb9de02_4_k_cu_596b96574cuda3std3__48in_placeE[1];
.global .align 1 .b8 _ZN34_INTERNAL_ffb9de02_4_k_cu_596b96574cuda3std3__420unreachable_sentinelE[1];
.global .align 1 .b8 _ZN34_INTERNAL_ffb9de02_4_k_cu_596b96574cuda3std3__47nulloptE[1];
.global .align 1 .b8 _ZN34_INTERNAL_ffb9de02_4_k_cu_596b96574cuda3std3__48unexpectE[1];
.global .align 1 .b8 _ZN34_INTERNAL_ffb9de02_4_k_cu_596b96574cuda3std6ranges3__45__cpo4swapE[1];
.global .align 1 .b8 _ZN34_INTERNAL_ffb9de02_4_k_cu_596b96574cuda3std6ranges3__45__cpo9iter_moveE[1];
.global .align 1 .b8 _ZN34_INTERNAL_ffb9de02_4_k_cu_596b96574cuda3std6ranges3__45__cpo5beginE[1];
.global .align 1 .b8 _ZN34_INTERNAL_ffb9de02_4_k_cu_596b96574cuda3std6ranges3__45__cpo3endE[1];
.global .align 1 .b8 _ZN34_INTERNAL_ffb9de02_4_k_cu_596b96574cuda3std6ranges3__45__cpo6cbeginE[1];
.global .align 1 .b8 _ZN34_INTERNAL_ffb9de02_4_k_cu_596b96574cuda3std6ranges3__45__cpo4cendE[1];
.global .align 1 .b8 _ZN34_INTERNAL_ffb9de02_4_k_cu_596b96574cuda3std6ranges3__45__cpo7advanceE[1];
.global .align 1 .b8 _ZN34_INTERNAL_ffb9de02_4_k_cu_596b96574cuda3std6ranges3__45__cpo9iter_swapE[1];
.global .align 1 .b8 _ZN34_INTERNAL_ffb9de02_4_k_cu_596b96574cuda3std6ranges3__45__cpo4nextE[1];
.global .align 1 .b8 _ZN34_INTERNAL_ffb9de02_4_k_cu_596b96574cuda3std6ranges3__45__cpo4prevE[1];
.global .align 1 .b8 _ZN34_INTERNAL_ffb9de02_4_k_cu_596b96574cuda3std6ranges3__45__cpo4dataE[1];
.global .align 1 .b8 _ZN34_INTERNAL_ffb9de02_4_k_cu_596b96574cuda3std6ranges3__45__cpo5cdataE[1];
.global .align 1 .b8 _ZN34_INTERNAL_ffb9de02_4_k_cu_596b96574cuda3std6ranges3__45__cpo4sizeE[1];
.global .align 1 .b8 _ZN34_INTERNAL_ffb9de02_4_k_cu_596b96574cuda3std6ranges3__45__cpo5ssizeE[1];
.global .align 1 .b8 _ZN34_INTERNAL_ffb9de02_4_k_cu_596b96574cuda3std6ranges3__45__cpo8distanceE[1];
.global .align 1 .b8 _ZN34_INTERNAL_ffb9de02_4_k_cu_596b96576thrust24THRUST_300001_SM_1000_NS8cuda_cub3parE[1];
.global .align 1 .b8 _ZN34_INTERNAL_ffb9de02_4_k_cu_596b96576thrust24THRUST_300001_SM_1000_NS8cuda_cub10par_nosyncE[1];
.global .align 1 .b8 _ZN34_INTERNAL_ffb9de02_4_k_cu_596b96576thrust24THRUST_300001_SM_1000_NS6system6detail10sequential3seqE[1];
.global .align 1 .b8 _ZN34_INTERNAL_ffb9de02_4_k_cu_596b96576thrust24THRUST_300001_SM_1000_NS12placeholders2_1E[1];
.global .align 1 .b8 _ZN34_INTERNAL_ffb9de02_4_k_cu_596b96576thrust24THRUST_300001_SM_1000_NS12placeholders2_2E[1];
.global .align 1 .b8 _ZN34_INTERNAL_ffb9de02_4_k_cu_596b96576thrust24THRUST_300001_SM_1000_NS12placeholders2_3E[1];
.global .align 1 .b8 _ZN34_INTERNAL_ffb9de02_4_k_cu_596b96576thrust24THRUST_300001_SM_1000_NS12placeholders2_4E[1];
.global .align 1 .b8 _ZN34_INTERNAL_ffb9de02_4_k_cu_596b96576thrust24THRUST_300001_SM_1000_NS12placeholders2_5E[1];
.global .align 1 .b8 _ZN34_INTERNAL_ffb9de02_4_k_cu_596b96576thrust24THRUST_300001_SM_1000_NS12placeholders2_6E[1];
.global .align 1 .b8 _ZN34_INTERNAL_ffb9de02_4_k_cu_596b96576thrust24THRUST_300001_SM_1000_NS12placeholders2_7E[1];
.global .align 1 .b8 _ZN34_INTERNAL_ffb9de02_4_k_cu_596b96576thrust24THRUST_300001_SM_1000_NS12placeholders2_8E[1];
.global .align 1 .b8 _ZN34_INTERNAL_ffb9de02_4_k_cu_596b96576thrust24THRUST_300001_SM_1000_NS12placeholders2_9E[1];
.global .align 1 .b8 _ZN34_INTERNAL_ffb9de02_4_k_cu_596b96576thrust24THRUST_300001_SM_1000_NS12placeholders3_10E[1];
.global .align 1 .b8 _ZN34_INTERNAL_ffb9de02_4_k_cu_596b96576thrust24THRUST_300001_SM_1000_NS3seqE[1];

.visible .entry _ZN3cub18CUB_300001_SM_10006detail11EmptyKernelIvEEvv()
{


	ret;

}
	// .globl	_ZN3cub18CUB_300001_SM_10006detail9transform16transform_kernelINS2_10policy_hubILb1EN4cuda3std3__45tupleIJN6thrust24THRUST_300001_SM_1000_NS6detail15normal_iteratorINSA_10device_ptrIfEEEEEEEE10policy1000Ei6squareSF_JPfEEEvT0_iT1_T2_DpNS2_10kernel_argIT3_EE
.visible .entry _ZN3cub18CUB_300001_SM_10006detail9transform16transform_kernelINS2_10policy_hubILb1EN4cuda3std3__45tupleIJN6thrust24THRUST_300001_SM_1000_NS6detail15normal_iteratorINSA_10device_ptrIfEEEEEEEE10policy1000Ei6squareSF_JPfEEEvT0_iT1_T2_DpNS2_10kernel_argIT3_EE(
	.param .u32 _ZN3cub18CUB_300001_SM_10006detail9transform16transform_kernelINS2_10policy_hubILb1EN4cuda3std3__45tupleIJN6thrust24THRUST_300001_SM_1000_NS6detail15normal_iteratorINSA_10device_ptrIfEEEEEEEE10policy1000Ei6squareSF_JPfEEEvT0_iT1_T2_DpNS2_10kernel_argIT3_EE_param_0,
	.param .u32 _ZN3cub18CUB_300001_SM_10006detail9transform16transform_kernelINS2_10policy_hubILb1EN4cuda3std3__45tupleIJN6thrust24THRUST_300001_SM_1000_NS6detail15normal_iteratorINSA_10device_ptrIfEEEEEEEE10policy1000Ei6squareSF_JPfEEEvT0_iT1_T2_DpNS2_10kernel_argIT3_EE_param_1,
	.param .align 1 .b8 _ZN3cub18CUB_300001_SM_10006detail9transform16transform_kernelINS2_10policy_hubILb1EN4cuda3std3__45tupleIJN6thrust24THRUST_300001_SM_1000_NS6detail15normal_iteratorINSA_10device_ptrIfEEEEEEEE10policy1000Ei6squareSF_JPfEEEvT0_iT1_T2_DpNS2_10kernel_argIT3_EE_param_2[1],
	.param .align 8 .b8 _ZN3cub18CUB_300001_SM_10006detail9transform16transform_kernelINS2_10policy_hubILb1EN4cuda3std3__45tupleIJN6thrust24THRUST_300001_SM_1000_NS6detail15normal_iteratorINSA_10device_ptrIfEEEEEEEE10policy1000Ei6squareSF_JPfEEEvT0_iT1_T2_DpNS2_10kernel_argIT3_EE_param_3[8],
	.param .align 8 .b8 _ZN3cub18CUB_300001_SM_10006detail9transform16transform_kernelINS2_10policy_hubILb1EN4cuda3std3__45tupleIJN6thrust24THRUST_300001_SM_1000_NS6detail15normal_iteratorINSA_10device_ptrIfEEEEEEEE10policy1000Ei6squareSF_JPfEEEvT0_iT1_T2_DpNS2_10kernel_argIT3_EE_param_4[16]
)
.maxntid 128
{
	.reg .pred 	%p<37>;
	.reg .b32 	%r<84>;
	.reg .b32 	%f<89>;
	.reg .b64 	%rd<66>;

	ld.param.u32 	%r50, [_ZN3cub18CUB_300001_SM_10006detail9transform16transform_kernelINS2_10policy_hubILb1EN4cuda3std3__45tupleIJN6thrust24THRUST_300001_SM_1000_NS6detail15normal_iteratorINSA_10device_ptrIfEEEEEEEE10policy1000Ei6squareSF_JPfEEEvT0_iT1_T2_DpNS2_10kernel_argIT3_EE_param_0];
	ld.param.u64 	%rd15, [_ZN3cub18CUB_300001_SM_10006detail9transform16transform_kernelINS2_10policy_hubILb1EN4cuda3std3__45tupleIJN6thrust24THRUST_300001_SM_1000_NS6detail15normal_iteratorINSA_10device_ptrIfEEEEEEEE10policy1000Ei6squareSF_JPfEEEvT0_iT1_T2_DpNS2_10kernel_argIT3_EE_param_4];
	ld.param.u64 	%rd16, [_ZN3cub18CUB_300001_SM_10006detail9transform16transform_kernelINS2_10policy_hubILb1EN4cuda3std3__45tupleIJN6thrust24THRUST_300001_SM_1000_NS6detail15normal_iteratorINSA_10device_ptrIfEEEEEEEE10policy1000Ei6squareSF_JPfEEEvT0_iT1_T2_DpNS2_10kernel_argIT3_EE_param_3];
	ld.param.u32 	%r49, [_ZN3cub18CUB_300001_SM_10006detail9transform16transform_kernelINS2_10policy_hubILb1EN4cuda3std3__45tupleIJN6thrust24THRUST_300001_SM_1000_NS6detail15normal_iteratorINSA_10device_ptrIfEEEEEEEE10policy1000Ei6squareSF_JPfEEEvT0_iT1_T2_DpNS2_10kernel_argIT3_EE_param_1];
	cvta.to.global.u64 	%rd1, %rd16;
	cvta.to.global.u64 	%rd2, %rd15;
	shl.b32 	%r1, %r49, 7;
	mov.u32 	%r51, %ctaid.x;
	mul.lo.s32 	%r2, %r1, %r51;
	sub.s32 	%r3, %r50, %r2;
	min.s32 	%r4, %r1, %r3;
	shl.b32 	%r5, %r4, 2;
	mov.u32 	%r6, %tid.x;
	shl.b32 	%r72, %r6, 7;
	setp.ge.s32 	%p1, %r72, %r5;
	@%p1 bra 	$L__BB1_3;
	mul.wide.u32 	%rd17, %r6, 128;
	add.s64 	%rd18, %rd2, %rd17;
	mul.wide.s32 	%rd19, %r2, 4;
	add.s64 	%rd64, %rd18, %rd19;
$L__BB1_2:
	.pragma "nounroll";
	// begin inline asm
	prefetch.global.L2 [%rd64];
	// end inline asm
	add.s32 	%r72, %r72, 16384;
	add.s64 	%rd64, %rd64, 16384;
	setp.lt.s32 	%p2, %r72, %r5;
	@%p2 bra 	$L__BB1_2;
$L__BB1_3:
	mul.wide.s32 	%rd21, %r2, 4;
	add.s64 	%rd6, %rd2, %rd21;
	add.s64 	%rd7, %rd1, %rd21;
	setp.gt.s32 	%p3, %r1, %r3;
	@%p3 bra 	$L__BB1_17;
	setp.lt.s32 	%p4, %r49, 1;
	@%p4 bra 	$L__BB1_58;
	and.b32  	%r10, %r49, 15;
	setp.lt.u32 	%p5, %r49, 16;
	mov.b32 	%r79, 0;
	@%p5 bra 	$L__BB1_8;
	and.b32  	%r79, %r49, 2147483632;
	neg.s32 	%r74, %r79;
	add.s32 	%r73, %r6, 1152;
	mul.wide.u32 	%rd22, %r6, 4;
	or.b64  	%rd65, %rd22, 4096;
$L__BB1_7:
	.pragma "nounroll";
	mul.wide.s32 	%rd23, %r73, 4;
	add.s64 	%rd24, %rd23, 1536;
	add.s64 	%rd25, %rd6, %rd65;
	ld.global.f32 	%f1, [%rd25+-4096];
	mul.f32 	%f2, %f1, %f1;
	add.s64 	%rd26, %rd7, %rd65;
	st.global.f32 	[%rd26+-4096], %f2;
	ld.global.f32 	%f3, [%rd25+-3584];
	mul.f32 	%f4, %f3, %f3;
	st.global.f32 	[%rd26+-3584], %f4;
	ld.global.f32 	%f5, [%rd25+-3072];
	mul.f32 	%f6, %f5, %f5;
	st.global.f32 	[%rd26+-3072], %f6;
	ld.global.f32 	%f7, [%rd25+-2560];
	mul.f32 	%f8, %f7, %f7;
	st.global.f32 	[%rd26+-2560], %f8;
	ld.global.f32 	%f9, [%rd25+-2048];
	mul.f32 	%f10, %f9, %f9;
	st.global.f32 	[%rd26+-2048], %f10;
	ld.global.f32 	%f11, [%rd25+-1536];
	mul.f32 	%f12, %f11, %f11;
	st.global.f32 	[%rd26+-1536], %f12;
	ld.global.f32 	%f13, [%rd25+-1024];
	mul.f32 	%f14, %f13, %f13;
	st.global.f32 	[%rd26+-1024], %f14;
	ld.global.f32 	%f15, [%rd25+-512];
	mul.f32 	%f16, %f15, %f15;
	st.global.f32 	[%rd26+-512], %f16;
	ld.global.f32 	%f17, [%rd25];
	mul.f32 	%f18, %f17, %f17;
	st.global.f32 	[%rd26], %f18;
	add.s64 	%rd27, %rd6, %rd24;
	ld.global.f32 	%f19, [%rd27+-1536];
	mul.f32 	%f20, %f19, %f19;
	add.s64 	%rd28, %rd7, %rd24;
	st.global.f32 	[%rd28+-1536], %f20;
	ld.global.f32 	%f21, [%rd27+-1024];
	mul.f32 	%f22, %f21, %f21;
	st.global.f32 	[%rd28+-1024], %f22;
	ld.global.f32 	%f23, [%rd27+-512];
	mul.f32 	%f24, %f23, %f23;
	st.global.f32 	[%rd28+-512], %f24;
	ld.global.f32 	%f25, [%rd27];
	mul.f32 	%f26, %f25, %f25;
	st.global.f32 	[%rd28], %f26;
	ld.global.f32 	%f27, [%rd27+512];
	mul.f32 	%f28, %f27, %f27;
	st.global.f32 	[%rd28+512], %f28;
	ld.global.f32 	%f29, [%rd27+1024];
	mul.f32 	%f30, %f29, %f29;
	st.global.f32 	[%rd28+1024], %f30;
	ld.global.f32 	%f31, [%rd27+1536];
	mul.f32 	%f32, %f31, %f31;
	st.global.f32 	[%rd28+1536], %f32;
	add.s32 	%r74, %r74, 16;
	add.s32 	%r73, %r73, 2048;
	add.s64 	%rd65, %rd65, 8192;
	setp.eq.s32 	%p6, %r74, 0;
	@%p6 bra 	$L__BB1_8;
	bra.uni 	$L__BB1_7;
$L__BB1_8:
	setp.eq.s32 	%p7, %r10, 0;
	@%p7 bra 	$L__BB1_58;
	and.b32  	%r37, %r49, 7;
	setp.lt.u32 	%p8, %r10, 8;
	@%p8 bra 	$L__BB1_11;
	shl.b32 	%r53, %r79, 7;
	add.s32 	%r54, %r53, %r6;
	mul.wide.s32 	%rd29, %r54, 4;
	add.s64 	%rd30, %rd6, %rd29;
	ld.global.f32 	%f33, [%rd30];
	mul.f32 	%f34, %f33, %f33;
	add.s64 	%rd31, %rd7, %rd29;
	st.global.f32 	[%rd31], %f34;
	ld.global.f32 	%f35, [%rd30+512];
	mul.f32 	%f36, %f35, %f35;
	st.global.f32 	[%rd31+512], %f36;
	ld.global.f32 	%f37, [%rd30+1024];
	mul.f32 	%f38, %f37, %f37;
	st.global.f32 	[%rd31+1024], %f38;
	ld.global.f32 	%f39, [%rd30+1536];
	mul.f32 	%f40, %f39, %f39;
	st.global.f32 	[%rd31+1536], %f40;
	ld.global.f32 	%f41, [%rd30+2048];
	mul.f32 	%f42, %f41, %f41;
	st.global.f32 	[%rd31+2048], %f42;
	ld.global.f32 	%f43, [%rd30+2560];
	mul.f32 	%f44, %f43, %f43;
	st.global.f32 	[%rd31+2560], %f44;
	ld.global.f32 	%f45, [%rd30+3072];
	mul.f32 	%f46, %f45, %f45;
	st.global.f32 	[%rd31+3072], %f46;
	ld.global.f32 	%f47, [%rd30+3584];
	mul.f32 	%f48, %f47, %f47;
	st.global.f32 	[%rd31+3584], %f48;
	add.s32 	%r79, %r79, 8;
$L__BB1_11:
	setp.eq.s32 	%p9, %r37, 0;
	@%p9 bra 	$L__BB1_58;
	and.b32  	%r40, %r49, 3;
	setp.lt.u32 	%p10, %r37, 4;
	@%p10 bra 	$L__BB1_14;
	shl.b32 	%r55, %r79, 7;
	add.s32 	%r56, %r55, %r6;
	mul.wide.s32 	%rd32, %r56, 4;
	add.s64 	%rd33, %rd6, %rd32;
	ld.global.f32 	%f49, [%rd33];
	mul.f32 	%f50, %f49, %f49;
	add.s64 	%rd34, %rd7, %rd32;
	st.global.f32 	[%rd34], %f50;
	ld.global.f32 	%f51, [%rd33+512];
	mul.f32 	%f52, %f51, %f51;
	st.global.f32 	[%rd34+512], %f52;
	ld.global.f32 	%f53, [%rd33+1024];
	mul.f32 	%f54, %f53, %f53;
	st.global.f32 	[%rd34+1024], %f54;
	ld.global.f32 	%f55, [%rd33+1536];
	mul.f32 	%f56, %f55, %f55;
	st.global.f32 	[%rd34+1536], %f56;
	add.s32 	%r79, %r79, 4;
$L__BB1_14:
	setp.eq.s32 	%p11, %r40, 0;
	@%p11 bra 	$L__BB1_58;
	shl.b32 	%r57, %r79, 7;
	add.s32 	%r83, %r6, %r57;
	neg.s32 	%r82, %r40;
$L__BB1_16:
	.pragma "nounroll";
	mul.wide.s32 	%rd36, %r83, 4;
	add.s64 	%rd37, %rd7, %rd36;
	add.s64 	%rd38, %rd6, %rd36;
	ld.global.f32 	%f57, [%rd38];
	mul.f32 	%f58, %f57, %f57;
	st.global.f32 	[%rd37], %f58;
	add.s32 	%r83, %r83, 128;
	add.s32 	%r82, %r82, 1;
	setp.ne.s32 	%p12, %r82, 0;
	@%p12 bra 	$L__BB1_16;
	bra.uni 	$L__BB1_58;
$L__BB1_17:
	setp.lt.s32 	%p13, %r49, 1;
	@%p13 bra 	$L__BB1_58;
	and.b32  	%r14, %r49, 7;
	setp.lt.u32 	%p14, %r49, 8;
	mov.b32 	%r76, 0;
	@%p14 bra 	$L__BB1_37;
	and.b32  	%r76, %r49, 2147483640;
	mov.b32 	%r75, 0;
$L__BB1_20:
	.pragma "nounroll";
	shl.b32 	%r60, %r75, 7;
	add.s32 	%r21, %r60, %r6;
	setp.ge.s32 	%p15, %r21, %r4;
	@%p15 bra 	$L__BB1_22;
	mul.wide.u32 	%rd39, %r21, 4;
	add.s64 	%rd40, %rd6, %rd39;
	ld.global.f32 	%f59, [%rd40];
	mul.f32 	%f60, %f59, %f59;
	add.s64 	%rd41, %rd7, %rd39;
	st.global.f32 	[%rd41], %f60;
$L__BB1_22:
	add.s32 	%r61, %r21, 128;
	setp.ge.s32 	%p16, %r61, %r4;
	mul.wide.s32 	%rd42, %r61, 4;
	add.s64 	%rd11, %rd6, %rd42;
	add.s64 	%rd12, %rd7, %rd42;
	@%p16 bra 	$L__BB1_24;
	ld.global.f32 	%f61, [%rd11];
	mul.f32 	%f62, %f61, %f61;
	st.global.f32 	[%rd12], %f62;
$L__BB1_24:
	add.s32 	%r62, %r21, 256;
	setp.ge.s32 	%p17, %r62, %r4;
	@%p17 bra 	$L__BB1_26;
	ld.global.f32 	%f63, [%rd11+512];
	mul.f32 	%f64, %f63, %f63;
	st.global.f32 	[%rd12+512], %f64;
$L__BB1_26:
	add.s32 	%r63, %r21, 384;
	setp.ge.s32 	%p18, %r63, %r4;
	@%p18 bra 	$L__BB1_28;
	ld.global.f32 	%f65, [%rd11+1024];
	mul.f32 	%f66, %f65, %f65;
	st.global.f32 	[%rd12+1024], %f66;
$L__BB1_28:
	add.s32 	%r64, %r21, 512;
	setp.ge.s32 	%p19, %r64, %r4;
	@%p19 bra 	$L__BB1_30;
	ld.global.f32 	%f67, [%rd11+1536];
	mul.f32 	%f68, %f67, %f67;
	st.global.f32 	[%rd12+1536], %f68;
$L__BB1_30:
	add.s32 	%r65, %r21, 640;
	setp.ge.s32 	%p20, %r65, %r4;
	@%p20 bra 	$L__BB1_32;
	ld.global.f32 	%f69, [%rd11+2048];
	mul.f32 	%f70, %f69, %f69;
	st.global.f32 	[%rd12+2048], %f70;
$L__BB1_32:
	add.s32 	%r66, %r21, 768;
	setp.ge.s32 	%p21, %r66, %r4;
	@%p21 bra 	$L__BB1_34;
	ld.global.f32 	%f71, [%rd11+2560];
	mul.f32 	%f72, %f71, %f71;
	st.global.f32 	[%rd12+2560], %f72;
$L__BB1_34:
	add.s32 	%r67, %r21, 896;
	setp.ge.s32 	%p22, %r67, %r4;
	@%p22 bra 	$L__BB1_36;
	ld.global.f32 	%f73, [%rd11+3072];
	mul.f32 	%f74, %f73, %f73;
	st.global.f32 	[%rd12+3072], %f74;
$L__BB1_36:
	add.s32 	%r75, %r75, 8;
	setp.ne.s32 	%p23, %r75, %r76;
	@%p23 bra 	$L__BB1_20;
$L__BB1_37:
	setp.eq.s32 	%p24, %r14, 0;
	@%p24 bra 	$L__BB1_58;
	and.b32  	%r24, %r49, 3;
	setp.lt.u32 	%p25, %r14, 4;
	@%p25 bra 	$L__BB1_48;
	shl.b32 	%r68, %r76, 7;
	add.s32 	%r25, %r68, %r6;
	setp.ge.s32 	%p26, %r25, %r4;
	@%p26 bra 	$L__BB1_41;
	mul.wide.s32 	%rd43, %r25, 4;
	add.s64 	%rd44, %rd6, %rd43;
	ld.global.f32 	%f75, [%rd44];
	mul.f32 	%f76, %f75, %f75;
	add.s64 	%rd45, %rd7, %rd43;
	st.global.f32 	[%rd45], %f76;
$L__BB1_41:
	add.s32 	%r26, %r25, 128;
	setp.ge.s32 	%p27, %r26, %r4;
	@%p27 bra 	$L__BB1_43;
	mul.wide.s32 	%rd46, %r26, 4;
	add.s64 	%rd47, %rd6, %rd46;
	ld.global.f32 	%f77, [%rd47];
	mul.f32 	%f78, %f77, %f77;
	add.s64 	%rd48, %rd7, %rd46;
	st.global.f32 	[%rd48], %f78;
$L__BB1_43:
	add.s32 	%r27, %r25, 256;
	setp.ge.s32 	%p28, %r27, %r4;
	@%p28 bra 	$L__BB1_45;
	mul.wide.s32 	%rd49, %r27, 4;
	add.s64 	%rd50, %rd6, %rd49;
	ld.global.f32 	%f79, [%rd50];
	mul.f32 	%f80, %f79, %f79;
	add.s64 	%rd51, %rd7, %rd49;
	st.global.f32 	[%rd51], %f80;
$L__BB1_45:
	add.s32 	%r28, %r25, 384;
	setp.ge.s32 	%p29, %r28, %r4;
	@%p29 bra 	$L__BB1_47;
	mul.wide.s32 	%rd52, %r28, 4;
	add.s64 	%rd53, %rd6, %rd52;
	ld.global.f32 	%f81, [%rd53];
	mul.f32 	%f82, %f81, %f81;
	add.s64 	%rd54, %rd7, %rd52;
	st.global.f32 	[%rd54], %f82;
$L__BB1_47:
	add.s32 	%r76, %r76, 4;
$L__BB1_48:
	setp.eq.s32 	%p30, %r24, 0;
	@%p30 bra 	$L__BB1_58;
	setp.eq.s32 	%p31, %r24, 1;
	@%p31 bra 	$L__BB1_55;
	shl.b32 	%r69, %r76, 7;
	add.s32 	%r31, %r69, %r6;
	setp.ge.s32 	%p32, %r31, %r4;
	@%p32 bra 	$L__BB1_52;
	mul.wide.s32 	%rd55, %r31, 4;
	add.s64 	%rd56, %rd6, %rd55;
	ld.global.f32 	%f83, [%rd56];
	mul.f32 	%f84, %f83, %f83;
	add.s64 	%rd57, %rd7, %rd55;
	st.global.f32 	[%rd57], %f84;
$L__BB1_52:
	add.s32 	%r32, %r31, 128;
	setp.ge.s32 	%p33, %r32, %r4;
	@%p33 bra 	$L__BB1_54;
	mul.wide.s32 	%rd58, %r32, 4;
	add.s64 	%rd59, %rd6, %rd58;
	ld.global.f32 	%f85, [%rd59];
	mul.f32 	%f86, %f85, %f85;
	add.s64 	%rd60, %rd7, %rd58;
	st.global.f32 	[%rd60], %f86;
$L__BB1_54:
	add.s32 	%r76, %r76, 2;
$L__BB1_55:
	and.b32  	%r70, %r49, 1;
	setp.eq.b32 	%p34, %r70, 1;
	not.pred 	%p35, %p34;
	@%p35 bra 	$L__BB1_58;
	shl.b32 	%r71, %r76, 7;
	add.s32 	%r35, %r71, %r6;
	setp.ge.s32 	%p36, %r35, %r4;
	@%p36 bra 	$L__BB1_58;
	mul.wide.s32 	%rd61, %r35, 4;
	add.s64 	%rd62, %rd6, %rd61;
	ld.global.f32 	%f87, [%rd62];
	mul.f32 	%f88, %f87, %f87;
	add.s64 	%rd63, %rd7, %rd61;
	st.global.f32 	[%rd63], %f88;
$L__BB1_58:
	ret;

}
	// .globl	_ZN3cub18CUB_300001_SM_10006detail9transform16transform_kernelINS2_10policy_hubILb1EN4cuda3std3__45tupleIJN6thrust24THRUST_300001_SM_1000_NS6detail15normal_iteratorINSA_10device_ptrIfEEEEEEEE10policy1000El6squareSF_JPfEEEvT0_iT1_T2_DpNS2_10kernel_argIT3_EE
.visible .entry _ZN3cub18CUB_300001_SM_10006detail9transform16transform_kernelINS2_10policy_hubILb1EN4cuda3std3__45tupleIJN6thrust24THRUST_300001_SM_1000_NS6detail15normal_iteratorINSA_10device_ptrIfEEEEEEEE10policy1000El6squareSF_JPfEEEvT0_iT1_T2_DpNS2_10kernel_argIT3_EE(
	.param .u64 _ZN3cub18CUB_300001_SM_10006detail9transform16transform_kernelINS2_10policy_hubILb1EN4cuda3std3__45tupleIJN6thrust24THRUST_300001_SM_1000_NS6detail15normal_iteratorINSA_10device_ptrIfEEEEEEEE10policy1000El6squareSF_JPfEEEvT0_iT1_T2_DpNS2_10kernel_argIT3_EE_param_0,
	.param .u32 _ZN3cub18CUB_300001_SM_10006detail9transform16transform_kernelINS2_10policy_hubILb1EN4cuda3std3__45tupleIJN6thrust24THRUST_300001_SM_1000_NS6detail15normal_iteratorINSA_10device_ptrIfEEEEEEEE10policy1000El6squareSF_JPfEEEvT0_iT1_T2_DpNS2_10kernel_argIT3_EE_param_1,
	.param .align 1 .b8 _ZN3cub18CUB_300001_SM_10006detail9transform16transform_kernelINS2_10policy_hubILb1EN4cuda3std3__45tupleIJN6thrust24THRUST_300001_SM_1000_NS6detail15normal_iteratorINSA_10device_ptrIfEEEEEEEE10policy1000El6squareSF_JPfEEEvT0_iT1_T2_DpNS2_10kernel_argIT3_EE_param_2[1],
	.param .align 8 .b8 _ZN3cub18CUB_300001_SM_10006detail9transform16transform_kernelINS2_10policy_hubILb1EN4cuda3std3__45tupleIJN6thrust24THRUST_300001_SM_1000_NS6detail15normal_iteratorINSA_10device_ptrIfEEEEEEEE10policy1000El6squareSF_JPfEEEvT0_iT1_T2_DpNS2_10kernel_argIT3_EE_param_3[8],
	.param .align 8 .b8 _ZN3cub18CUB_300001_SM_10006detail9transform16transform_kernelINS2_10policy_hubILb1EN4cuda3std3__45tupleIJN6thrust24THRUST_300001_SM_1000_NS6detail15normal_iteratorINSA_10device_ptrIfEEEEEEEE10policy1000El6squareSF_JPfEEEvT0_iT1_T2_DpNS2_10kernel_argIT3_EE_param_4[16]
)
.maxntid 128
{
	.reg .pred 	%p<37>;
	.reg .b32 	%r<81>;
	.reg .b32 	%f<89>;
	.reg .b64 	%rd<72>;

	ld.param.u64 	%rd16, [_ZN3cub18CUB_300001_SM_10006detail9transform16transform_kernelINS2_10policy_hubILb1EN4cuda3std3__45tupleIJN6thrust24THRUST_300001_SM_1000_NS6detail15normal_iteratorINSA_10device_ptrIfEEEEEEEE10policy1000El6squareSF_JPfEEEvT0_iT1_T2_DpNS2_10kernel_argIT3_EE_param_0];
	ld.param.u64 	%rd17, [_ZN3cub18CUB_300001_SM_10006detail9transform16transform_kernelINS2_10policy_hubILb1EN4cuda3std3__45tupleIJN6thrust24THRUST_300001_SM_1000_NS6detail15normal_iteratorINSA_10device_ptrIfEEEEEEEE10policy1000El6squareSF_JPfEEEvT0_iT1_T2_DpNS2_10kernel_argIT3_EE_param_4];
	ld.param.u64 	%rd18, [_ZN3cub18CUB_300001_SM_10006detail9transform16transform_kernelINS2_10policy_hubILb1EN4cuda3std3__45tupleIJN6thrust24THRUST_300001_SM_1000_NS6detail15normal_iteratorINSA_10device_ptrIfEEEEEEEE10policy1000El6squareSF_JPfEEEvT0_iT1_T2_DpNS2_10kernel_argIT3_EE_param_3];
	ld.param.u32 	%r47, [_ZN3cub18CUB_300001_SM_10006detail9transform16transform_kernelINS2_10policy_hubILb1EN4cuda3std3__45tupleIJN6thrust24THRUST_300001_SM_1000_NS6detail15normal_iteratorINSA_10device_ptrIfEEEEEEEE10policy1000El6squareSF_JPfEEEvT0_iT1_T2_DpNS2_10kernel_argIT3_EE_param_1];
	cvta.to.global.u64 	%rd1, %rd18;
	cvta.to.global.u64 	%rd2, %rd17;
	shl.b32 	%r1, %r47, 7;
	mov.u32 	%r48, %ctaid.x;
	cvt.u64.u32 	%rd19, %r48;
	cvt.s64.s32 	%rd20, %r1;
	mul.lo.s64 	%rd3, %rd20, %rd19;
	sub.s64 	%rd21, %rd16, %rd3;
	min.s64 	%rd22, %rd21, %rd20;
	cvt.u32.u64 	%r2, %rd22;
	shl.b32 	%r3, %r2, 2;
	mov.u32 	%r4, %tid.x;
	shl.b32 	%r69, %r4, 7;
	setp.ge.s32 	%p1, %r69, %r3;
	@%p1 bra 	$L__BB2_3;
	shl.b64 	%rd23, %rd3, 2;
	add.s64 	%rd24, %rd2, %rd23;
	mul.wide.u32 	%rd25, %r4, 128;
	add.s64 	%rd70, %rd24, %rd25;
$L__BB2_2:
	.pragma "nounroll";
	// begin inline asm
	prefetch.global.L2 [%rd70];
	// end inline asm
	add.s32 	%r69, %r69, 16384;
	add.s64 	%rd70, %rd70, 16384;
	setp.lt.s32 	%p2, %r69, %r3;
	@%p2 bra 	$L__BB2_2;
$L__BB2_3:
	shl.b64 	%rd27, %rd3, 2;
	add.s64 	%rd7, %rd2, %rd27;
	add.s64 	%rd8, %rd1, %rd27;
	setp.eq.s32 	%p3, %r1, %r2;
	@%p3 bra 	$L__BB2_45;
	setp.lt.s32 	%p4, %r47, 1;
	@%p4 bra 	$L__BB2_58;
	and.b32  	%r8, %r47, 7;
	setp.lt.u32 	%p5, %r47, 8;
	mov.b32 	%r78, 0;
	@%p5 bra 	$L__BB2_24;
	and.b32  	%r78, %r47, 2147483640;
	mov.b32 	%r72, 0;
$L__BB2_7:
	.pragma "nounroll";
	shl.b32 	%r51, %r72, 7;
	add.s32 	%r19, %r51, %r4;
	setp.ge.s32 	%p6, %r19, %r2;
	@%p6 bra 	$L__BB2_9;
	mul.wide.u32 	%rd28, %r19, 4;
	add.s64 	%rd29, %rd7, %rd28;
	ld.global.f32 	%f1, [%rd29];
	mul.f32 	%f2, %f1, %f1;
	add.s64 	%rd30, %rd8, %rd28;
	st.global.f32 	[%rd30], %f2;
$L__BB2_9:
	add.s32 	%r52, %r19, 128;
	setp.ge.s32 	%p7, %r52, %r2;
	mul.wide.s32 	%rd31, %r52, 4;
	add.s64 	%rd12, %rd7, %rd31;
	add.s64 	%rd13, %rd8, %rd31;
	@%p7 bra 	$L__BB2_11;
	ld.global.f32 	%f3, [%rd12];
	mul.f32 	%f4, %f3, %f3;
	st.global.f32 	[%rd13], %f4;
$L__BB2_11:
	add.s32 	%r53, %r19, 256;
	setp.ge.s32 	%p8, %r53, %r2;
	@%p8 bra 	$L__BB2_13;
	ld.global.f32 	%f5, [%rd12+512];
	mul.f32 	%f6, %f5, %f5;
	st.global.f32 	[%rd13+512], %f6;
$L__BB2_13:
	add.s32 	%r54, %r19, 384;
	setp.ge.s32 	%p9, %r54, %r2;
	@%p9 bra 	$L__BB2_15;
	ld.global.f32 	%f7, [%rd12+1024];
	mul.f32 	%f8, %f7, %f7;
	st.global.f32 	[%rd13+1024], %f8;
$L__BB2_15:
	add.s32 	%r55, %r19, 512;
	setp.ge.s32 	%p10, %r55, %r2;
	@%p10 bra 	$L__BB2_17;
	ld.global.f32 	%f9, [%rd12+1536];
	mul.f32 	%f10, %f9, %f9;
	st.global.f32 	[%rd13+1536], %f10;
$L__BB2_17:
	add.s32 	%r56, %r19, 640;
	setp.ge.s32 	%p11, %r56, %r2;
	@%p11 bra 	$L__BB2_19;
	ld.global.f32 	%f11, [%rd12+2048];
	mul.f32 	%f12, %f11, %f11;
	st.global.f32 	[%rd13+2048], %f12;
$L__BB2_19:
	add.s32 	%r57, %r19, 768;
	setp.ge.s32 	%p12, %r57, %r2;
	@%p12 bra 	$L__BB2_21;
	ld.global.f32 	%f13, [%rd12+2560];
	mul.f32 	%f14, %f13, %f13;
	st.global.f32 	[%rd13+2560], %f14;
$L__BB2_21:
	add.s32 	%r58, %r19, 896;
	setp.ge.s32 	%p13, %r58, %r2;
	@%p13 bra 	$L__BB2_23;
	ld.global.f32 	%f15, [%rd12+3072];
	mul.f32 	%f16, %f15, %f15;
	st.global.f32 	[%rd13+3072], %f16;
$L__BB2_23:
	add.s32 	%r72, %r72, 8;
	setp.eq.s32 	%p14, %r72, %r78;
	@%p14 bra 	$L__BB2_24;
	bra.uni 	$L__BB2_7;
$L__BB2_24:
	setp.eq.s32 	%p15, %r8, 0;
	@%p15 bra 	$L__BB2_58;
	and.b32  	%r35, %r47, 3;
	setp.lt.u32 	%p16, %r8, 4;
	@%p16 bra 	$L__BB2_35;
	shl.b32 	%r59, %r78, 7;
	add.s32 	%r36, %r59, %r4;
	setp.ge.s32 	%p17, %r36, %r2;
	@%p17 bra 	$L__BB2_28;
	mul.wide.s32 	%rd32, %r36, 4;
	add.s64 	%rd33, %rd7, %rd32;
	ld.global.f32 	%f17, [%rd33];
	mul.f32 	%f18, %f17, %f17;
	add.s64 	%rd34, %rd8, %rd32;
	st.global.f32 	[%rd34], %f18;
$L__BB2_28:
	add.s32 	%r37, %r36, 128;
	setp.ge.s32 	%p18, %r37, %r2;
	@%p18 bra 	$L__BB2_30;
	mul.wide.s32 	%rd35, %r37, 4;
	add.s64 	%rd36, %rd7, %rd35;
	ld.global.f32 	%f19, [%rd36];
	mul.f32 	%f20, %f19, %f19;
	add.s64 	%rd37, %rd8, %rd35;
	st.global.f32 	[%rd37], %f20;
$L__BB2_30:
	add.s32 	%r38, %r36, 256;
	setp.ge.s32 	%p19, %r38, %r2;
	@%p19 bra 	$L__BB2_32;
	mul.wide.s32 	%rd38, %r38, 4;
	add.s64 	%rd39, %rd7, %rd38;
	ld.global.f32 	%f21, [%rd39];
	mul.f32 	%f22, %f21, %f21;
	add.s64 	%rd40, %rd8, %rd38;
	st.global.f32 	[%rd40], %f22;
$L__BB2_32:
	add.s32 	%r39, %r36, 384;
	setp.ge.s32 	%p20, %r39, %r2;
	@%p20 bra 	$L__BB2_34;
	mul.wide.s32 	%rd41, %r39, 4;
	add.s64 	%rd42, %rd7, %rd41;
	ld.global.f32 	%f23, [%rd42];
	mul.f32 	%f24, %f23, %f23;
	add.s64 	%rd43, %rd8, %rd41;
	st.global.f32 	[%rd43], %f24;
$L__BB2_34:
	add.s32 	%r78, %r78, 4;
$L__BB2_35:
	setp.eq.s32 	%p21, %r35, 0;
	@%p21 bra 	$L__BB2_58;
	setp.eq.s32 	%p22, %r35, 1;
	@%p22 bra 	$L__BB2_42;
	shl.b32 	%r60, %r78, 7;
	add.s32 	%r42, %r60, %r4;
	setp.ge.s32 	%p23, %r42, %r2;
	@%p23 bra 	$L__BB2_39;
	mul.wide.s32 	%rd44, %r42, 4;
	add.s64 	%rd45, %rd7, %rd44;
	ld.global.f32 	%f25, [%rd45];
	mul.f32 	%f26, %f25, %f25;
	add.s64 	%rd46, %rd8, %rd44;
	st.global.f32 	[%rd46], %f26;
$L__BB2_39:
	add.s32 	%r43, %r42, 128;
	setp.ge.s32 	%p24, %r43, %r2;
	@%p24 bra 	$L__BB2_41;
	mul.wide.s32 	%rd47, %r43, 4;
	add.s64 	%rd48, %rd7, %rd47;
	ld.global.f32 	%f27, [%rd48];
	mul.f32 	%f28, %f27, %f27;
	add.s64 	%rd49, %rd8, %rd47;
	st.global.f32 	[%rd49], %f28;
$L__BB2_41:
	add.s32 	%r78, %r78, 2;
$L__BB2_42:
	and.b32  	%r61, %r47, 1;
	setp.eq.b32 	%p25, %r61, 1;
	not.pred 	%p26, %p25;
	@%p26 bra 	$L__BB2_58;
	shl.b32 	%r62, %r78, 7;
	add.s32 	%r46, %r62, %r4;
	setp.ge.s32 	%p27, %r46, %r2;
	@%p27 bra 	$L__BB2_58;
	mul.wide.s32 	%rd50, %r46, 4;
	add.s64 	%rd51, %rd7, %rd50;
	ld.global.f32 	%f29, [%rd51];
	mul.f32 	%f30, %f29, %f29;
	add.s64 	%rd52, %rd8, %rd50;
	st.global.f32 	[%rd52], %f30;
	bra.uni 	$L__BB2_58;
$L__BB2_45:
	setp.lt.s32 	%p28, %r47, 1;
	@%p28 bra 	$L__BB2_58;
	and.b32  	%r10, %r47, 15;
	setp.lt.u32 	%p29, %r47, 16;
	mov.b32 	%r74, 0;
	@%p29 bra 	$L__BB2_49;
	and.b32  	%r74, %r47, 2147483632;
	neg.s32 	%r71, %r74;
	add.s32 	%r70, %r4, 1152;
	mul.wide.u32 	%rd53, %r4, 4;
	or.b64  	%rd71, %rd53, 4096;
$L__BB2_48:
	.pragma "nounroll";
	mul.wide.s32 	%rd54, %r70, 4;
	add.s64 	%rd55, %rd54, 1536;
	add.s64 	%rd56, %rd7, %rd71;
	ld.global.f32 	%f31, [%rd56+-4096];
	mul.f32 	%f32, %f31, %f31;
	add.s64 	%rd57, %rd8, %rd71;
	st.global.f32 	[%rd57+-4096], %f32;
	ld.global.f32 	%f33, [%rd56+-3584];
	mul.f32 	%f34, %f33, %f33;
	st.global.f32 	[%rd57+-3584], %f34;
	ld.global.f32 	%f35, [%rd56+-3072];
	mul.f32 	%f36, %f35, %f35;
	st.global.f32 	[%rd57+-3072], %f36;
	ld.global.f32 	%f37, [%rd56+-2560];
	mul.f32 	%f38, %f37, %f37;
	st.global.f32 	[%rd57+-2560], %f38;
	ld.global.f32 	%f39, [%rd56+-2048];
	mul.f32 	%f40, %f39, %f39;
	st.global.f32 	[%rd57+-2048], %f40;
	ld.global.f32 	%f41, [%rd56+-1536];
	mul.f32 	%f42, %f41, %f41;
	st.global.f32 	[%rd57+-1536], %f42;
	ld.global.f32 	%f43, [%rd56+-1024];
	mul.f32 	%f44, %f43, %f43;
	st.global.f32 	[%rd57+-1024], %f44;
	ld.global.f32 	%f45, [%rd56+-512];
	mul.f32 	%f46, %f45, %f45;
	st.global.f32 	[%rd57+-512], %f46;
	ld.global.f32 	%f47, [%rd56];
	mul.f32 	%f48, %f47, %f47;
	st.global.f32 	[%rd57], %f48;
	add.s64 	%rd58, %rd7, %rd55;
	ld.global.f32 	%f49, [%rd58+-1536];
	mul.f32 	%f50, %f49, %f49;
	add.s64 	%rd59, %rd8, %rd55;
	st.global.f32 	[%rd59+-1536], %f50;
	ld.global.f32 	%f51, [%rd58+-1024];
	mul.f32 	%f52, %f51, %f51;
	st.global.f32 	[%rd59+-1024], %f52;
	ld.global.f32 	%f53, [%rd58+-512];
	mul.f32 	%f54, %f53, %f53;
	st.global.f32 	[%rd59+-512], %f54;
	ld.global.f32 	%f55, [%rd58];
	mul.f32 	%f56, %f55, %f55;
	st.global.f32 	[%rd59], %f56;
	ld.global.f32 	%f57, [%rd58+512];
	mul.f32 	%f58, %f57, %f57;
	st.global.f32 	[%rd59+512], %f58;
	ld.global.f32 	%f59, [%rd58+1024];
	mul.f32 	%f60, %f59, %f59;
	st.global.f32 	[%rd59+1024], %f60;
	ld.global.f32 	%f61, [%rd58+1536];
	mul.f32 	%f62, %f61, %f61;
	st.global.f32 	[%rd59+1536], %f62;
	add.s32 	%r71, %r71, 16;
	add.s32 	%r70, %r70, 2048;
	add.s64 	%rd71, %rd71, 8192;
	setp.eq.s32 	%p30, %r71, 0;
	@%p30 bra 	$L__BB2_49;
	bra.uni 	$L__BB2_48;
$L__BB2_49:
	setp.eq.s32 	%p31, %r10, 0;
	@%p31 bra 	$L__BB2_58;
	and.b32  	%r22, %r47, 7;
	setp.lt.u32 	%p32, %r10, 8;
	@%p32 bra 	$L__BB2_52;
	shl.b32 	%r64, %r74, 7;
	add.s32 	%r65, %r64, %r4;
	mul.wide.s32 	%rd60, %r65, 4;
	add.s64 	%rd61, %rd7, %rd60;
	ld.global.f32 	%f63, [%rd61];
	mul.f32 	%f64, %f63, %f63;
	add.s64 	%rd62, %rd8, %rd60;
	st.global.f32 	[%rd62], %f64;
	ld.global.f32 	%f65, [%rd61+512];
	mul.f32 	%f66, %f65, %f65;
	st.global.f32 	[%rd62+512], %f66;
	ld.global.f32 	%f67, [%rd61+1024];
	mul.f32 	%f68, %f67, %f67;
	st.global.f32 	[%rd62+1024], %f68;
	ld.global.f32 	%f69, [%rd61+1536];
	mul.f32 	%f70, %f69, %f69;
	st.global.f32 	[%rd62+1536], %f70;
	ld.global.f32 	%f71, [%rd61+2048];
	mul.f32 	%f72, %f71, %f71;
	st.global.f32 	[%rd62+2048], %f72;
	ld.global.f32 	%f73, [%rd61+2560];
	mul.f32 	%f74, %f73, %f73;
	st.global.f32 	[%rd62+2560], %f74;
	ld.global.f32 	%f75, [%rd61+3072];
	mul.f32 	%f76, %f75, %f75;
	st.global.f32 	[%rd62+3072], %f76;
	ld.global.f32 	%f77, [%rd61+3584];
	mul.f32 	%f78, %f77, %f77;
	st.global.f32 	[%rd62+3584], %f78;
	add.s32 	%r74, %r74, 8;
$L__BB2_52:
	setp.eq.s32 	%p33, %r22, 0;
	@%p33 bra 	$L__BB2_58;
	and.b32  	%r25, %r47, 3;
	setp.lt.u32 	%p34, %r22, 4;
	@%p34 bra 	$L__BB2_55;
	shl.b32 	%r66, %r74, 7;
	add.s32 	%r67, %r66, %r4;
	mul.wide.s32 	%rd63, %r67, 4;
	add.s64 	%rd64, %rd7, %rd63;
	ld.global.f32 	%f79, [%rd64];
	mul.f32 	%f80, %f79, %f79;
	add.s64 	%rd65, %rd8, %rd63;
	st.global.f32 	[%rd65], %f80;
	ld.global.f32 	%f81, [%rd64+512];
	mul.f32 	%f82, %f81, %f81;
	st.global.f32 	[%rd65+512], %f82;
	ld.global.f32 	%f83, [%rd64+1024];
	mul.f32 	%f84, %f83, %f83;
	st.global.f32 	[%rd65+1024], %f84;
	ld.global.f32 	%f85, [%rd64+1536];
	mul.f32 	%f86, %f85, %f85;
	st.global.f32 	[%rd65+1536], %f86;
	add.s32 	%r74, %r74, 4;
$L__BB2_55:
	setp.eq.s32 	%p35, %r25, 0;
	@%p35 bra 	$L__BB2_58;
	shl.b32 	%r68, %r74, 7;
	add.s32 	%r77, %r4, %r68;
	neg.s32 	%r76, %r25;
$L__BB2_57:
	.pragma "nounroll";
	mul.wide.s32 	%rd67, %r77, 4;
	add.s64 	%rd68, %rd8, %rd67;
	add.s64 	%rd69, %rd7, %rd67;
	ld.global.f32 	%f87, [%rd69];
	mul.f32 	%f88, %f87, %f87;
	st.global.f32 	[%rd68], %f88;
	add.s32 	%r77, %r77, 128;
	add.s32 	%r76, %r76, 1;
	setp.eq.s32 	%p36, %r76, 0;
	@%p36 bra 	$L__BB2_58;
	bra.uni 	$L__BB2_57;
$L__BB2_58:
	ret;

}
	// .globl	_ZN3cub18CUB_300001_SM_10006detail6reduce28DeviceReduceSingleTileKernelINS2_10policy_hubIfjN4cuda3std3__44plusIfEEE10Policy1000EN6thrust24THRUST_300001_SM_1000_NS6detail15normal_iteratorINSD_10device_ptrIfEEEEPfjS9_ffNS7_10__identityEEEvT0_T1_T2_T3_T4_T6_
.visible .entry _ZN3cub18CUB_300001_SM_10006detail6reduce28DeviceReduceSingleTileKernelINS2_10policy_hubIfjN4cuda3std3__44plusIfEEE10Policy1000EN6thrust24THRUST_300001_SM_1000_NS6detail15normal_iteratorINSD_10device_ptrIfEEEEPfjS9_ffNS7_10__identityEEEvT0_T1_T2_T3_T4_T6_(
	.param .align 8 .b8 _ZN3cub18CUB_300001_SM_10006detail6reduce28DeviceReduceSingleTileKernelINS2_10policy_hubIfjN4cuda3std3__44plusIfEEE10Policy1000EN6thrust24THRUST_300001_SM_1000_NS6detail15normal_iteratorINSD_10device_ptrIfEEEEPfjS9_ffNS7_10__identityEEEvT0_T1_T2_T3_T4_T6__param_0[8],
	.param .u64 .ptr .align 1 _ZN3cub18CUB_300001_SM_10006detail6reduce28DeviceReduceSingleTileKernelINS2_10policy_hubIfjN4cuda3std3__44plusIfEEE10Policy1000EN6thrust24THRUST_300001_SM_1000_NS6detail15normal_iteratorINSD_10device_ptrIfEEEEPfjS9_ffNS7_10__identityEEEvT0_T1_T2_T3_T4_T6__param_1,
	.param .u32 _ZN3cub18CUB_300001_SM_10006detail6reduce28DeviceReduceSingleTileKernelINS2_10policy_hubIfjN4cuda3std3__44plusIfEEE10Policy1000EN6thrust24THRUST_300001_SM_1000_NS6detail15normal_iteratorINSD_10device_ptrIfEEEEPfjS9_ffNS7_10__identityEEEvT0_T1_T2_T3_T4_T6__param_2,
	.param .align 1 .b8 _ZN3cub18CUB_300001_SM_10006detail6reduce28DeviceReduceSingleTileKernelINS2_10policy_hubIfjN4cuda3std3__44plusIfEEE10Policy1000EN6thrust24THRUST_300001_SM_1000_NS6detail15normal_iteratorINSD_10device_ptrIfEEEEPfjS9_ffNS7_10__identityEEEvT0_T1_T2_T3_T4_T6__param_3[1],
	.param .f32 _ZN3cub18CUB_300001_SM_10006detail6reduce28DeviceReduceSingleTileKernelINS2_10policy_hubIfjN4cuda3std3__44plusIfEEE10Policy1000EN6thrust24THRUST_300001_SM_1000_NS6detail15normal_iteratorINSD_10device_ptrIfEEEEPfjS9_ffNS7_10__identityEEEvT0_T1_T2_T3_T4_T6__param_4,
	.param .align 1 .b8 _ZN3cub18CUB_300001_SM_10006detail6reduce28DeviceReduceSingleTileKernelINS2_10policy_hubIfjN4cuda3std3__44plusIfEEE10Policy1000EN6thrust24THRUST_300001_SM_1000_NS6detail15normal_iteratorINSD_10device_ptrIfEEEEPfjS9_ffNS7_10__identityEEEvT0_T1_T2_T3_T4_T6__param_5[1]
)
.maxntid 512
.minnctapersm 1
{
	.reg .pred 	%p<67>;
	.reg .b32 	%r<211>;
	.reg .b32 	%f<384>;
	.reg .b64 	%rd<84>;
	// demoted variable
	.shared .align 4 .b8 _ZZN3cub18CUB_300001_SM_10006detail6reduce28DeviceReduceSingleTileKernelINS2_10policy_hubIfjN4cuda3std3__44plusIfEEE10Policy1000EN6thrust24THRUST_300001_SM_1000_NS6detail15normal_iteratorINSD_10device_ptrIfEEEEPfjS9_ffNS7_10__identityEEEvT0_T1_T2_T3_T4_T6_E12temp_storage[84];
	ld.param.u64 	%rd9, [_ZN3cub18CUB_300001_SM_10006detail6reduce28DeviceReduceSingleTileKernelINS2_10policy_hubIfjN4cuda3std3__44plusIfEEE10Policy1000EN6thrust24THRUST_300001_SM_1000_NS6detail15normal_iteratorINSD_10device_ptrIfEEEEPfjS9_ffNS7_10__identityEEEvT0_T1_T2_T3_T4_T6__param_0];
	ld.param.u64 	%rd10, [_ZN3cub18CUB_300001_SM_10006detail6reduce28DeviceReduceSingleTileKernelINS2_10policy_hubIfjN4cuda3std3__44plusIfEEE10Policy1000EN6thrust24THRUST_300001_SM_1000_NS6detail15normal_iteratorINSD_10device_ptrIfEEEEPfjS9_ffNS7_10__identityEEEvT0_T1_T2_T3_T4_T6__param_1];
	ld.param.u32 	%r51, [_ZN3cub18CUB_300001_SM_10006detail6reduce28DeviceReduceSingleTileKernelINS2_10policy_hubIfjN4cuda3std3__44plusIfEEE10Policy1000EN6thrust24THRUST_300001_SM_1000_NS6detail15normal_iteratorINSD_10device_ptrIfEEEEPfjS9_ffNS7_10__identityEEEvT0_T1_T2_T3_T4_T6__param_2];
	ld.param.f32 	%f42, [_ZN3cub18CUB_300001_SM_10006detail6reduce28DeviceReduceSingleTileKernelINS2_10policy_hubIfjN4cuda3std3__44plusIfEEE10Policy1000EN6thrust24THRUST_300001_SM_1000_NS6detail15normal_iteratorINSD_10device_ptrIfEEEEPfjS9_ffNS7_10__identityEEEvT0_T1_T2_T3_T4_T6__param_4];
	cvta.to.global.u64 	%rd1, %rd10;
	setp.ne.s32 	%p1, %r51, 0;
	@%p1 bra 	$L__BB3_3;
	mov.u32 	%r193, %tid.x;
	setp.ne.s32 	%p66, %r193, 0;
	@%p66 bra 	$L__BB3_52;
	st.global.f32 	[%rd1], %f42;
	bra.uni 	$L__BB3_52;
$L__BB3_3:
	cvta.to.global.u64 	%rd2, %rd9;
	setp.gt.u32 	%p2, %r51, 8191;
	@%p2 bra 	$L__BB3_28;
	mov.u32 	%r1, %tid.x;
	setp.ge.u32 	%p24, %r1, %r51;
	mov.f32 	%f371, 0f00000000;
	mov.u32 	%r197, %r1;
	@%p24 bra 	$L__BB3_6;
	mul.wide.u32 	%rd73, %r1, 4;
	add.s64 	%rd74, %rd2, %rd73;
	ld.global.f32 	%f371, [%rd74];
	add.s32 	%r197, %r1, 512;
$L__BB3_6:
	setp.ge.u32 	%p25, %r197, %r51;
	@%p25 bra 	$L__BB3_19;
	not.b32 	%r120, %r197;
	add.s32 	%r121, %r51, %r120;
	shr.u32 	%r122, %r121, 9;
	add.s32 	%r4, %r122, 1;
	and.b32  	%r5, %r4, 15;
	setp.lt.u32 	%p26, %r121, 7680;
	@%p26 bra 	$L__BB3_10;
	and.b32  	%r123, %r4, 16777200;
	neg.s32 	%r195, %r123;
	mul.wide.u32 	%rd75, %r197, 4;
	add.s64 	%rd76, %rd75, %rd2;
	add.s64 	%rd82, %rd76, 16384;
$L__BB3_9:
	.pragma "nounroll";
	ld.global.f32 	%f205, [%rd82+-16384];
	add.f32 	%f206, %f371, %f205;
	ld.global.f32 	%f207, [%rd82+-14336];
	add.f32 	%f208, %f206, %f207;
	ld.global.f32 	%f209, [%rd82+-12288];
	add.f32 	%f210, %f208, %f209;
	ld.global.f32 	%f211, [%rd82+-10240];
	add.f32 	%f212, %f210, %f211;
	ld.global.f32 	%f213, [%rd82+-8192];
	add.f32 	%f214, %f212, %f213;
	ld.global.f32 	%f215, [%rd82+-6144];
	add.f32 	%f216, %f214, %f215;
	ld.global.f32 	%f217, [%rd82+-4096];
	add.f32 	%f218, %f216, %f217;
	ld.global.f32 	%f219, [%rd82+-2048];
	add.f32 	%f220, %f218, %f219;
	ld.global.f32 	%f221, [%rd82];
	add.f32 	%f222, %f220, %f221;
	ld.global.f32 	%f223, [%rd82+2048];
	add.f32 	%f224, %f222, %f223;
	ld.global.f32 	%f225, [%rd82+4096];
	add.f32 	%f226, %f224, %f225;
	ld.global.f32 	%f227, [%rd82+6144];
	add.f32 	%f228, %f226, %f227;
	ld.global.f32 	%f229, [%rd82+8192];
	add.f32 	%f230, %f228, %f229;
	ld.global.f32 	%f231, [%rd82+10240];
	add.f32 	%f232, %f230, %f231;
	ld.global.f32 	%f233, [%rd82+12288];
	add.f32 	%f234, %f232, %f233;
	ld.global.f32 	%f235, [%rd82+14336];
	add.f32 	%f371, %f234, %f235;
	add.s32 	%r197, %r197, 8192;
	add.s32 	%r195, %r195, 16;
	add.s64 	%rd82, %rd82, 32768;
	setp.ne.s32 	%p27, %r195, 0;
	@%p27 bra 	$L__BB3_9;
$L__BB3_10:
	setp.eq.s32 	%p28, %r5, 0;
	@%p28 bra 	$L__BB3_19;
	and.b32  	%r12, %r4, 7;
	setp.lt.u32 	%p29, %r5, 8;
	@%p29 bra 	$L__BB3_13;
	mul.wide.u32 	%rd77, %r197, 4;
	add.s64 	%rd78, %rd2, %rd77;
	ld.global.f32 	%f237, [%rd78];
	add.f32 	%f238, %f371, %f237;
	ld.global.f32 	%f239, [%rd78+2048];
	add.f32 	%f240, %f238, %f239;
	ld.global.f32 	%f241, [%rd78+4096];
	add.f32 	%f242, %f240, %f241;
	ld.global.f32 	%f243, [%rd78+6144];
	add.f32 	%f244, %f242, %f243;
	ld.global.f32 	%f245, [%rd78+8192];
	add.f32 	%f246, %f244, %f245;
	ld.global.f32 	%f247, [%rd78+10240];
	add.f32 	%f248, %f246, %f247;
	ld.global.f32 	%f249, [%rd78+12288];
	add.f32 	%f250, %f248, %f249;
	ld.global.f32 	%f251, [%rd78+14336];
	add.f32 	%f371, %f250, %f251;
	add.s32 	%r197, %r197, 4096;
$L__BB3_13:
	setp.eq.s32 	%p30, %r12, 0;
	@%p30 bra 	$L__BB3_19;
	and.b32  	%r15, %r4, 3;
	setp.lt.u32 	%p31, %r12, 4;
	@%p31 bra 	$L__BB3_16;
	mul.wide.u32 	%rd79, %r197, 4;
	add.s64 	%rd80, %rd2, %rd79;
	ld.global.f32 	%f253, [%rd80];
	add.f32 	%f254, %f371, %f253;
	ld.global.f32 	%f255, [%rd80+2048];
	add.f32 	%f256, %f254, %f255;
	ld.global.f32 	%f257, [%rd80+4096];
	add.f32 	%f258, %f256, %f257;
	ld.global.f32 	%f259, [%rd80+6144];
	add.f32 	%f371, %f258, %f259;
	add.s32 	%r197, %r197, 2048;
$L__BB3_16:
	setp.eq.s32 	%p32, %r15, 0;
	@%p32 bra 	$L__BB3_19;
	mul.wide.u32 	%rd81, %r197, 4;
	add.s64 	%rd83, %rd2, %rd81;
	neg.s32 	%r200, %r15;
$L__BB3_18:
	.pragma "nounroll";
	ld.global.f32 	%f260, [%rd83];
	add.f32 	%f371, %f371, %f260;
	add.s64 	%rd83, %rd83, 2048;
	add.s32 	%r200, %r200, 1;
	setp.ne.s32 	%p33, %r200, 0;
	@%p33 bra 	$L__BB3_18;
$L__BB3_19:
	setp.lt.u32 	%p34, %r51, 512;
	@%p34 bra 	$L__BB3_24;
	// begin inline asm
	mov.u32 %r162, %laneid;
	// end inline asm
	mov.b32 	%r164, %f371;
	mov.b32 	%r165, 1;
	mov.b32 	%r186, 31;
	mov.b32 	%r187, -1;
	// begin inline asm
	shfl.sync.down.b32 %r163, %r164, %r165, %r186, %r187;
	// end inline asm
	setp.gt.s32 	%p58, %r162, 30;
	mov.b32 	%f319, %r163;
	add.f32 	%f320, %f371, %f319;
	selp.f32 	%f321, %f371, %f320, %p58;
	mov.b32 	%r169, %f321;
	mov.b32 	%r170, 2;
	// begin inline asm
	shfl.sync.down.b32 %r168, %r169, %r170, %r186, %r187;
	// end inline asm
	setp.gt.s32 	%p59, %r162, 29;
	mov.b32 	%f322, %r168;
	add.f32 	%f323, %f321, %f322;
	selp.f32 	%f324, %f321, %f323, %p59;
	mov.b32 	%r174, %f324;
	mov.b32 	%r175, 4;
	// begin inline asm
	shfl.sync.down.b32 %r173, %r174, %r175, %r186, %r187;
	// end inline asm
	setp.gt.s32 	%p60, %r162, 27;
	mov.b32 	%f325, %r173;
	add.f32 	%f326, %f324, %f325;
	selp.f32 	%f327, %f324, %f326, %p60;
	mov.b32 	%r179, %f327;
	mov.b32 	%r180, 8;
	// begin inline asm
	shfl.sync.down.b32 %r178, %r179, %r180, %r186, %r187;
	// end inline asm
	setp.gt.s32 	%p61, %r162, 23;
	mov.b32 	%f328, %r178;
	add.f32 	%f329, %f327, %f328;
	selp.f32 	%f330, %f327, %f329, %p61;
	mov.b32 	%r184, %f330;
	mov.b32 	%r185, 16;
	// begin inline asm
	shfl.sync.down.b32 %r183, %r184, %r185, %r186, %r187;
	// end inline asm
	setp.gt.s32 	%p62, %r162, 15;
	mov.b32 	%f331, %r183;
	add.f32 	%f16, %f330, %f331;
	selp.f32 	%f383, %f330, %f16, %p62;
	setp.ne.s32 	%p63, %r162, 0;
	@%p63 bra 	$L__BB3_22;
	shr.u32 	%r188, %r1, 3;
	and.b32  	%r189, %r188, 124;
	mov.u32 	%r190, _ZZN3cub18CUB_300001_SM_10006detail6reduce28DeviceReduceSingleTileKernelINS2_10policy_hubIfjN4cuda3std3__44plusIfEEE10Policy1000EN6thrust24THRUST_300001_SM_1000_NS6detail15normal_iteratorINSD_10device_ptrIfEEEEPfjS9_ffNS7_10__identityEEEvT0_T1_T2_T3_T4_T6_E12temp_storage;
	add.s32 	%r191, %r190, %r189;
	st.shared.f32 	[%r191+16], %f16;
$L__BB3_22:
	bar.sync 	0;
	setp.ne.s32 	%p64, %r1, 0;
	@%p64 bra 	$L__BB3_50;
	ld.shared.f32 	%f332, [_ZZN3cub18CUB_300001_SM_10006detail6reduce28DeviceReduceSingleTileKernelINS2_10policy_hubIfjN4cuda3std3__44plusIfEEE10Policy1000EN6thrust24THRUST_300001_SM_1000_NS6detail15normal_iteratorINSD_10device_ptrIfEEEEPfjS9_ffNS7_10__identityEEEvT0_T1_T2_T3_T4_T6_E12temp_storage+20];
	add.f32 	%f333, %f383, %f332;
	ld.shared.f32 	%f334, [_ZZN3cub18CUB_300001_SM_10006detail6reduce28DeviceReduceSingleTileKernelINS2_10policy_hubIfjN4cuda3std3__44plusIfEEE10Policy1000EN6thrust24THRUST_300001_SM_1000_NS6detail15normal_iteratorINSD_10device_ptrIfEEEEPfjS9_ffNS7_10__identityEEEvT0_T1_T2_T3_T4_T6_E12temp_storage+24];
	add.f32 	%f335, %f333, %f334;
	ld.shared.f32 	%f336, [_ZZN3cub18CUB_300001_SM_10006detail6reduce28DeviceReduceSingleTileKernelINS2_10policy_hubIfjN4cuda3std3__44plusIfEEE10Policy1000EN6thrust24THRUST_300001_SM_1000_NS6detail15normal_iteratorINSD_10device_ptrIfEEEEPfjS9_ffNS7_10__identityEEEvT0_T1_T2_T3_T4_T6_E12temp_storage+28];
	add.f32 	%f337, %f335, %f336;
	ld.shared.f32 	%f338, [_ZZN3cub18CUB_300001_SM_10006detail6reduce28DeviceReduceSingleTileKernelINS2_10policy_hubIfjN4cuda3std3__44plusIfEEE10Policy1000EN6thrust24THRUST_300001_SM_1000_NS6detail15normal_iteratorINSD_10device_ptrIfEEEEPfjS9_ffNS7_10__identityEEEvT0_T1_T2_T3_T4_T6_E12temp_storage+32];
	add.f32 	%f339, %f337, %f338;
	ld.shared.f32 	%f340, [_ZZN3cub18CUB_300001_SM_10006detail6reduce28DeviceReduceSingleTileKernelINS2_10policy_hubIfjN4cuda3std3__44plusIfEEE10Policy1000EN6thrust24THRUST_300001_SM_1000_NS6detail15normal_iteratorINSD_10device_ptrIfEEEEPfjS9_ffNS7_10__identityEEEvT0_T1_T2_T3_T4_T6_E12temp_storage+36];
	add.f32 	%f341, %f339, %f340;
	ld.shared.f32 	%f342, [_ZZN3cub18CUB_300001_SM_10006detail6reduce28DeviceReduceSingleTileKernelINS2_10policy_hubIfjN4cuda3std3__44plusIfEEE10Policy1000EN6thrust24THRUST_300001_SM_1000_NS6detail15normal_iteratorINSD_10device_ptrIfEEEEPfjS9_ffNS7_10__identityEEEvT0_T1_T2_T3_T4_T6_E12temp_storage+40];
	add.f32 	%f343, %f341, %f342;
	ld.shared.f32 	%f344, [_ZZN3cub18CUB_300001_SM_10006detail6reduce28DeviceReduceSingleTileKernelINS2_10policy_hubIfjN4cuda3std3__44plusIfEEE10Policy1000EN6thrust24THRUST_300001_SM_1000_NS6detail15normal_iteratorINSD_10device_ptrIfEEEEPfjS9_ffNS7_10__identityEEEvT0_T1_T2_T3_T4_T6_E12temp_storage+44];
	add.f32 	%f345, %f343, %f344;
	ld.shared.f32 	%f346, [_ZZN3cub18CUB_300001_SM_10006detail6reduce28DeviceReduceSingleTileKernelINS2_10policy_hubIfjN4cuda3std3__44plusIfEEE10Policy1000EN6thrust24THRUST_300001_SM_1000_NS6detail15normal_iteratorINSD_10device_ptrIfEEEEPfjS9_ffNS7_10__identityEEEvT0_T1_T2_T3_T4_T6_E12temp_storage+48];
	add.f32 	%f347, %f345, %f346;
	ld.shared.f32 	%f348, [_ZZN3cub18CUB_300001_SM_10006detail6reduce28DeviceReduceSingleTileKernelINS2_10policy_hubIfjN4cuda3std3__44plusIfEEE10Policy1000EN6thrust24THRUST_300001_SM_1000_NS6detail15normal_iteratorINSD_10device_ptrIfEEEEPfjS9_ffNS7_10__identityEEEvT0_T1_T2_T3_T4_T6_E12temp_storage+52];
	add.f32 	%f349, %f347, %f348;
	ld.shared.f32 	%f350, [_ZZN3cub18CUB_300001_SM_10006detail6reduce28DeviceReduceSingleTileKernelINS2_10policy_hubIfjN4cuda3std3__44plusIfEEE10Policy1000EN6thrust24THRUST_300001_SM_1000_NS6detail15normal_iteratorINSD_10device_ptrIfEEEEPfjS9_ffNS7_10__identityEEEvT0_T1_T2_T3_T4_T6_E12temp_storage+56];
	add.f32 	%f351, %f349, %f350;
	ld.shared.f32 	%f352, [_ZZN3cub18CUB_300001_SM_10006detail6reduce28DeviceReduceSingleTileKernelINS2_10policy_hubIfjN4cuda3std3__44plusIfEEE10Policy1000EN6thrust24THRUST_300001_SM_1000_NS6detail15normal_iteratorINSD_10device_ptrIfEEEEPfjS9_ffNS7_10__identityEEEvT0_T1_T2_T3_T4_T6_E12temp_storage+60];
	add.f32 	%f353, %f351, %f352;
	ld.shared.f32 	%f354, [_ZZN3cub18CUB_300001_SM_10006detail6reduce28DeviceReduceSingleTileKernelINS2_10policy_hubIfjN4cuda3std3__44plusIfEEE10Policy1000EN6thrust24THRUST_300001_SM_1000_NS6detail15normal_iteratorINSD_10device_ptrIfEEEEPfjS9_ffNS7_10__identityEEEvT0_T1_T2_T3_T4_T6_E12temp_storage+64];
	add.f32 	%f355, %f353, %f354;
	ld.shared.f32 	%f356, [_ZZN3cub18CUB_300001_SM_10006detail6reduce28DeviceReduceSingleTileKernelINS2_10policy_hubIfjN4cuda3std3__44plusIfEEE10Policy1000EN6thrust24THRUST_300001_SM_1000_NS6detail15normal_iteratorINSD_10device_ptrIfEEEEPfjS9_ffNS7_10__identityEEEvT0_T1_T2_T3_T4_T6_E12temp_storage+68];
	add.f32 	%f357, %f355, %f356;
	ld.shared.f32 	%f358, [_ZZN3cub18CUB_300001_SM_10006detail6reduce28DeviceReduceSingleTileKernelINS2_10policy_hubIfjN4cuda3std3__44plusIfEEE10Policy1000EN6thrust24THRUST_300001_SM_1000_NS6detail15normal_iteratorINSD_10device_ptrIfEEEEPfjS9_ffNS7_10__identityEEEvT0_T1_T2_T3_T4_T6_E12temp_storage+72];
	add.f32 	%f359, %f357, %f358;
	ld.shared.f32 	%f360, [_ZZN3cub18CUB_300001_SM_10006detail6reduce28DeviceReduceSingleTileKernelINS2_10policy_hubIfjN4cuda3std3__44plusIfEEE10Policy1000EN6thrust24THRUST_300001_SM_1000_NS6detail15normal_iteratorINSD_10device_ptrIfEEEEPfjS9_ffNS7_10__identityEEEvT0_T1_T2_T3_T4_T6_E12temp_storage+76];
	add.f32 	%f383, %f359, %f360;
	bra.uni 	$L__BB3_50;
$L__BB3_24:
	// begin inline asm
	mov.u32 %r124, %laneid;
	// end inline asm
	and.b32  	%r150, %r1, 992;
	add.s32 	%r151, %r150, 32;
	setp.gt.u32 	%p35, %r151, %r51;
	not.b32 	%r152, %r150;
	add.s32 	%r153, %r51, %r152;
	selp.b32 	%r148, %r153, 31, %p35;
	mov.b32 	%r126, %f371;
	mov.b32 	%r127, 1;
	mov.b32 	%r149, -1;
	// begin inline asm
	shfl.sync.down.b32 %r125, %r126, %r127, %r148, %r149;
	// end inline asm
	setp.lt.s32 	%p36, %r124, %r148;
	mov.b32 	%f261, %r125;
	add.f32 	%f262, %f371, %f261;
	selp.f32 	%f263, %f262, %f371, %p36;
	mov.b32 	%r131, %f263;
	mov.b32 	%r132, 2;
	// begin inline asm
	shfl.sync.down.b32 %r130, %r131, %r132, %r148, %r149;
	// end inline asm
	add.s32 	%r154, %r124, 2;
	setp.gt.s32 	%p37, %r154, %r148;
	mov.b32 	%f264, %r130;
	add.f32 	%f265, %f263, %f264;
	selp.f32 	%f266, %f263, %f265, %p37;
	mov.b32 	%r136, %f266;
	mov.b32 	%r137, 4;
	// begin inline asm
	shfl.sync.down.b32 %r135, %r136, %r137, %r148, %r149;
	// end inline asm
	add.s32 	%r155, %r124, 4;
	setp.gt.s32 	%p38, %r155, %r148;
	mov.b32 	%f267, %r135;
	add.f32 	%f268, %f266, %f267;
	selp.f32 	%f269, %f266, %f268, %p38;
	mov.b32 	%r141, %f269;
	mov.b32 	%r142, 8;
	// begin inline asm
	shfl.sync.down.b32 %r140, %r141, %r142, %r148, %r149;
	// end inline asm
	add.s32 	%r156, %r124, 8;
	setp.gt.s32 	%p39, %r156, %r148;
	mov.b32 	%f270, %r140;
	add.f32 	%f271, %f269, %f270;
	selp.f32 	%f272, %f269, %f271, %p39;
	mov.b32 	%r146, %f272;
	mov.b32 	%r147, 16;
	// begin inline asm
	shfl.sync.down.b32 %r145, %r146, %r147, %r148, %r149;
	// end inline asm
	add.s32 	%r157, %r124, 16;
	setp.gt.s32 	%p40, %r157, %r148;
	mov.b32 	%f273, %r145;
	add.f32 	%f274, %f272, %f273;
	selp.f32 	%f383, %f272, %f274, %p40;
	setp.ne.s32 	%p41, %r124, 0;
	@%p41 bra 	$L__BB3_26;
	shr.u32 	%r158, %r1, 3;
	and.b32  	%r159, %r158, 124;
	mov.u32 	%r160, _ZZN3cub18CUB_300001_SM_10006detail6reduce28DeviceReduceSingleTileKernelINS2_10policy_hubIfjN4cuda3std3__44plusIfEEE10Policy1000EN6thrust24THRUST_300001_SM_1000_NS6detail15normal_iteratorINSD_10device_ptrIfEEEEPfjS9_ffNS7_10__identityEEEvT0_T1_T2_T3_T4_T6_E12temp_storage;
	add.s32 	%r161, %r160, %r159;
	st.shared.f32 	[%r161+16], %f383;
$L__BB3_26:
	bar.sync 	0;
	setp.ne.s32 	%p42, %r1, 0;
	@%p42 bra 	$L__BB3_50;
	setp.gt.u32 	%p43, %r51, 32;
	ld.shared.f32 	%f275, [_ZZN3cub18CUB_300001_SM_10006detail6reduce28DeviceReduceSingleTileKernelINS2_10policy_hubIfjN4cuda3std3__44plusIfEEE10Policy1000EN6thrust24THRUST_300001_SM_1000_NS6detail15normal_iteratorINSD_10device_ptrIfEEEEPfjS9_ffNS7_10__identityEEEvT0_T1_T2_T3_T4_T6_E12temp_storage+20];
	add.f32 	%f276, %f383, %f275;
	selp.f32 	%f277, %f276, %f383, %p43;
	setp.gt.u32 	%p44, %r51, 64;
	ld.shared.f32 	%f278, [_ZZN3cub18CUB_300001_SM_10006detail6reduce28DeviceReduceSingleTileKernelINS2_10policy_hubIfjN4cuda3std3__44plusIfEEE10Policy1000EN6thrust24THRUST_300001_SM_1000_NS6detail15normal_iteratorINSD_10device_ptrIfEEEEPfjS9_ffNS7_10__identityEEEvT0_T1_T2_T3_T4_T6_E12temp_storage+24];
	add.f32 	%f279, %f278, %f277;
	selp.f32 	%f280, %f279, %f277, %p44;
	setp.gt.u32 	%p45, %r51, 96;
	ld.shared.f32 	%f281, [_ZZN3cub18CUB_300001_SM_10006detail6reduce28DeviceReduceSingleTileKernelINS2_10policy_hubIfjN4cuda3std3__44plusIfEEE10Policy1000EN6thrust24THRUST_300001_SM_1000_NS6detail15normal_iteratorINSD_10device_ptrIfEEEEPfjS9_ffNS7_10__identityEEEvT0_T1_T2_T3_T4_T6_E12temp_storage+28];
	add.f32 	%f282, %f281, %f280;
	selp.f32 	%f283, %f282, %f280, %p45;
	setp.gt.u32 	%p46, %r51, 128;
	ld.shared.f32 	%f284, [_ZZN3cub18CUB_300001_SM_10006detail6reduce28DeviceReduceSingleTileKernelINS2_10policy_hubIfjN4cuda3std3__44plusIfEEE10Policy1000EN6thrust24THRUST_300001_SM_1000_NS6detail15normal_iteratorINSD_10device_ptrIfEEEEPfjS9_ffNS7_10__identityEEEvT0_T1_T2_T3_T4_T6_E12temp_storage+32];
	add.f32 	%f285, %f284, %f283;
	selp.f32 	%f286, %f285, %f283, %p46;
	setp.gt.u32 	%p47, %r51, 160;
	ld.shared.f32 	%f287, [_ZZN3cub18CUB_300001_SM_10006detail6reduce28DeviceReduceSingleTileKernelINS2_10policy_hubIfjN4cuda3std3__44plusIfEEE10Policy1000EN6thrust24THRUST_300001_SM_1000_NS6detail15normal_iteratorINSD_10device_ptrIfEEEEPfjS9_ffNS7_10__identityEEEvT0_T1_T2_T3_T4_T6_E12temp_storage+36];
	add.f32 	%f288, %f287, %f286;
	selp.f32 	%f289, %f288, %f286, %p47;
	setp.gt.u32 	%p48, %r51, 192;
	ld.shared.f32 	%f290, [_ZZN3cub18CUB_300001_SM_10006detail6reduce28DeviceReduceSingleTileKernelINS2_10policy_hubIfjN4cuda3std3__44plusIfEEE10Policy1000EN6thrust24THRUST_300001_SM_1000_NS6detail15normal_iteratorINSD_10device_ptrIfEEEEPfjS9_ffNS7_10__identityEEEvT0_T1_T2_T3_T4_T6_E12temp_storage+40];
	add.f32 	%f291, %f290, %f289;
	selp.f32 	%f292, %f291, %f289, %p48;
	setp.gt.u32 	%p49, %r51, 224;
	ld.shared.f32 	%f293, [_ZZN3cub18CUB_300001_SM_10006detail6reduce28DeviceReduceSingleTileKernelINS2_10policy_hubIfjN4cuda3std3__44plusIfEEE10Policy1000EN6thrust24THRUST_300001_SM_1000_NS6detail15normal_iteratorINSD_10device_ptrIfEEEEPfjS9_ffNS7_10__identityEEEvT0_T1_T2_T3_T4_T6_E12temp_storage+44];
	add.f32 	%f294, %f293, %f292;
	selp.f32 	%f295, %f294, %f292, %p49;
	setp.gt.u32 	%p50, %r51, 256;
	ld.shared.f32 	%f296, [_ZZN3cub18CUB_300001_SM_10006detail6reduce28DeviceReduceSingleTileKernelINS2_10policy_hubIfjN4cuda3std3__44plusIfEEE10Policy1000EN6thrust24THRUST_300001_SM_1000_NS6detail15normal_iteratorINSD_10device_ptrIfEEEEPfjS9_ffNS7_10__identityEEEvT0_T1_T2_T3_T4_T6_E12temp_storage+48];
	add.f32 	%f297, %f296, %f295;
	selp.f32 	%f298, %f297, %f295, %p50;
	setp.gt.u32 	%p51, %r51, 288;
	ld.shared.f32 	%f299, [_ZZN3cub18CUB_300001_SM_10006detail6reduce28DeviceReduceSingleTileKernelINS2_10policy_hubIfjN4cuda3std3__44plusIfEEE10Policy1000EN6thrust24THRUST_300001_SM_1000_NS6detail15normal_iteratorINSD_10device_ptrIfEEEEPfjS9_ffNS7_10__identityEEEvT0_T1_T2_T3_T4_T6_E12temp_storage+52];
	add.f32 	%f300, %f299, %f298;
	selp.f32 	%f301, %f300, %f298, %p51;
	setp.gt.u32 	%p52, %r51, 320;
	ld.shared.f32 	%f302, [_ZZN3cub18CUB_300001_SM_10006detail6reduce28DeviceReduceSingleTileKernelINS2_10policy_hubIfjN4cuda3std3__44plusIfEEE10Policy1000EN6thrust24THRUST_300001_SM_1000_NS6detail15normal_iteratorINSD_10device_ptrIfEEEEPfjS9_ffNS7_10__identityEEEvT0_T1_T2_T3_T4_T6_E12temp_storage+56];
	add.f32 	%f303, %f302, %f301;
	selp.f32 	%f304, %f303, %f301, %p52;
	setp.gt.u32 	%p53, %r51, 352;
	ld.shared.f32 	%f305, [_ZZN3cub18CUB_300001_SM_10006detail6reduce28DeviceReduceSingleTileKernelINS2_10policy_hubIfjN4cuda3std3__44plusIfEEE10Policy1000EN6thrust24THRUST_300001_SM_1000_NS6detail15normal_iteratorINSD_10device_ptrIfEEEEPfjS9_ffNS7_10__identityEEEvT0_T1_T2_T3_T4_T6_E12temp_storage+60];
	add.f32 	%f306, %f305, %f304;
	selp.f32 	%f307, %f306, %f304, %p53;
	setp.gt.u32 	%p54, %r51, 384;
	ld.shared.f32 	%f308, [_ZZN3cub18CUB_300001_SM_10006detail6reduce28DeviceReduceSingleTileKernelINS2_10policy_hubIfjN4cuda3std3__44plusIfEEE10Policy1000EN6thrust24THRUST_300001_SM_1000_NS6detail15normal_iteratorINSD_10device_ptrIfEEEEPfjS9_ffNS7_10__identityEEEvT0_T1_T2_T3_T4_T6_E12temp_storage+64];
	add.f32 	%f309, %f308, %f307;
	selp.f32 	%f310, %f309, %f307, %p54;
	setp.gt.u32 	%p55, %r51, 416;
	ld.shared.f32 	%f311, [_ZZN3cub18CUB_300001_SM_10006detail6reduce28DeviceReduceSingleTileKernelINS2_10policy_hubIfjN4cuda3std3__44plusIfEEE10Policy1000EN6thrust24THRUST_300001_SM_1000_NS6detail15normal_iteratorINSD_10device_ptrIfEEEEPfjS9_ffNS7_10__identityEEEvT0_T1_T2_T3_T4_T6_E12temp_storage+68];
	add.f32 	%f312, %f311, %f310;
	selp.f32 	%f313, %f312, %f310, %p55;
	setp.gt.u32 	%p56, %r51, 448;
	ld.shared.f32 	%f314, [_ZZN3cub18CUB_300001_SM_10006detail6reduce28DeviceReduceSingleTileKernelINS2_10policy_hubIfjN4cuda3std3__44plusIfEEE10Policy1000EN6thrust24THRUST_300001_SM_1000_NS6detail15normal_iteratorINSD_10device_ptrIfEEEEPfjS9_ffNS7_10__identityEEEvT0_T1_T2_T3_T4_T6_E12temp_storage+72];
	add.f32 	%f315, %f314, %f313;
	selp.f32 	%f316, %f315, %f313, %p56;
	setp.gt.u32 	%p57, %r51, 480;
	ld.shared.f32 	%f317, [_ZZN3cub18CUB_300001_SM_10006detail6reduce28DeviceReduceSingleTileKernelINS2_10policy_hubIfjN4cuda3std3__44plusIfEEE10Policy1000EN6thrust24THRUST_300001_SM_1000_NS6detail15normal_iteratorINSD_10device_ptrIfEEEEPfjS9_ffNS7_10__identityEEEvT0_T1_T2_T3_T4_T6_E12temp_storage+76];
	add.f32 	%f318, %f317, %f316;
	selp.f32 	%f383, %f318, %f316, %p57;
	bra.uni 	$L__BB3_50;
$L__BB3_28:
	mov.u32 	%r21, %tid.x;
	mul.wide.u32 	%rd11, %r21, 4;
	add.s64 	%rd12, %rd2, %rd11;
	ld.global.f32 	%f43, [%rd12];
	ld.global.f32 	%f44, [%rd12+2048];
	ld.global.f32 	%f45, [%rd12+4096];
	ld.global.f32 	%f46, [%rd12+6144];
	ld.global.f32 	%f47, [%rd12+8192];
	ld.global.f32 	%f48, [%rd12+10240];
	ld.global.f32 	%f49, [%rd12+12288];
	ld.global.f32 	%f50, [%rd12+14336];
	ld.global.f32 	%f51, [%rd12+16384];
	ld.global.f32 	%f52, [%rd12+18432];
	ld.global.f32 	%f53, [%rd12+20480];
	ld.global.f32 	%f54, [%rd12+22528];
	ld.global.f32 	%f55, [%rd12+24576];
	ld.global.f32 	%f56, [%rd12+26624];
	ld.global.f32 	%f57, [%rd12+28672];
	ld.global.f32 	%f58, [%rd12+30720];
	add.f32 	%f59, %f43, %f44;
	add.f32 	%f60, %f45, %f46;
	add.f32 	%f61, %f47, %f48;
	add.f32 	%f62, %f49, %f50;
	add.f32 	%f63, %f51, %f52;
	add.f32 	%f64, %f53, %f54;
	add.f32 	%f65, %f55, %f56;
	add.f32 	%f66, %f57, %f58;
	add.f32 	%f67, %f59, %f60;
	add.f32 	%f68, %f61, %f62;
	add.f32 	%f69, %f63, %f64;
	add.f32 	%f70, %f65, %f66;
	add.f32 	%f71, %f67, %f68;
	add.f32 	%f72, %f69, %f70;
	add.f32 	%f382, %f71, %f72;
	add.s32 	%r22, %r51, -8192;
	setp.lt.u32 	%p3, %r22, 8192;
	mov.b32 	%r202, 8192;
	@%p3 bra 	$L__BB3_32;
	mov.b32 	%r202, 8192;
$L__BB3_30:
	add.s32 	%r54, %r21, %r202;
	mul.wide.u32 	%rd13, %r54, 4;
	add.s64 	%rd14, %rd2, %rd13;
	ld.global.f32 	%f73, [%rd14];
	ld.global.f32 	%f74, [%rd14+2048];
	ld.global.f32 	%f75, [%rd14+4096];
	ld.global.f32 	%f76, [%rd14+6144];
	ld.global.f32 	%f77, [%rd14+8192];
	ld.global.f32 	%f78, [%rd14+10240];
	ld.global.f32 	%f79, [%rd14+12288];
	ld.global.f32 	%f80, [%rd14+14336];
	ld.global.f32 	%f81, [%rd14+16384];
	ld.global.f32 	%f82, [%rd14+18432];
	ld.global.f32 	%f83, [%rd14+20480];
	ld.global.f32 	%f84, [%rd14+22528];
	ld.global.f32 	%f85, [%rd14+24576];
	ld.global.f32 	%f86, [%rd14+26624];
	ld.global.f32 	%f87, [%rd14+28672];
	ld.global.f32 	%f88, [%rd14+30720];
	add.f32 	%f89, %f382, %f73;
	add.f32 	%f90, %f74, %f75;
	add.f32 	%f91, %f76, %f77;
	add.f32 	%f92, %f78, %f79;
	add.f32 	%f93, %f80, %f81;
	add.f32 	%f94, %f82, %f83;
	add.f32 	%f95, %f84, %f85;
	add.f32 	%f96, %f86, %f87;
	add.f32 	%f97, %f89, %f90;
	add.f32 	%f98, %f91, %f92;
	add.f32 	%f99, %f93, %f94;
	add.f32 	%f100, %f95, %f96;
	add.f32 	%f101, %f97, %f98;
	add.f32 	%f102, %f99, %f100;
	add.f32 	%f103, %f101, %f102;
	add.f32 	%f382, %f103, %f88;
	sub.s32 	%r55, %r51, %r202;
	setp.lt.u32 	%p4, %r55, 8192;
	@%p4 bra 	$L__BB3_46;
	add.s32 	%r202, %r202, 8192;
	setp.le.u32 	%p5, %r202, %r22;
	@%p5 bra 	$L__BB3_30;
$L__BB3_32:
	setp.le.u32 	%p6, %r51, %r202;
	sub.s32 	%r56, %r51, %r202;
	setp.ge.s32 	%p7, %r21, %r56;
	or.pred  	%p8, %p6, %p7;
	@%p8 bra 	$L__BB3_46;
	not.b32 	%r58, %r21;
	add.s32 	%r59, %r51, %r58;
	sub.s32 	%r60, %r59, %r202;
	shr.u32 	%r61, %r60, 9;
	add.s32 	%r26, %r61, 1;
	and.b32  	%r27, %r26, 15;
	setp.lt.u32 	%p9, %r60, 7680;
	mov.u32 	%r207, %r21;
	@%p9 bra 	$L__BB3_37;
	or.b32  	%r205, %r21, 4096;
	add.s32 	%r204, %r21, %r202;
	and.b32  	%r62, %r26, 16777200;
	neg.s32 	%r203, %r62;
$L__BB3_35:
	.pragma "nounroll";
	mul.wide.u32 	%rd15, %r204, 4;
	add.s64 	%rd16, %rd2, %rd15;
	ld.global.f32 	%f105, [%rd16];
	add.f32 	%f106, %f382, %f105;
	add.s32 	%r63, %r204, 512;
	mul.wide.u32 	%rd17, %r63, 4;
	add.s64 	%rd18, %rd2, %rd17;
	ld.global.f32 	%f107, [%rd18];
	add.f32 	%f108, %f106, %f107;
	add.s32 	%r64, %r204, 1024;
	mul.wide.u32 	%rd19, %r64, 4;
	add.s64 	%rd20, %rd2, %rd19;
	ld.global.f32 	%f109, [%rd20];
	add.f32 	%f110, %f108, %f109;
	add.s32 	%r65, %r204, 1536;
	mul.wide.u32 	%rd21, %r65, 4;
	add.s64 	%rd22, %rd2, %rd21;
	ld.global.f32 	%f111, [%rd22];
	add.f32 	%f112, %f110, %f111;
	add.s32 	%r66, %r204, 2048;
	mul.wide.u32 	%rd23, %r66, 4;
	add.s64 	%rd24, %rd2, %rd23;
	ld.global.f32 	%f113, [%rd24];
	add.f32 	%f114, %f112, %f113;
	add.s32 	%r67, %r204, 2560;
	mul.wide.u32 	%rd25, %r67, 4;
	add.s64 	%rd26, %rd2, %rd25;
	ld.global.f32 	%f115, [%rd26];
	add.f32 	%f116, %f114, %f115;
	add.s32 	%r68, %r204, 3072;
	mul.wide.u32 	%rd27, %r68, 4;
	add.s64 	%rd28, %rd2, %rd27;
	ld.global.f32 	%f117, [%rd28];
	add.f32 	%f118, %f116, %f117;
	add.s32 	%r69, %r204, 3584;
	mul.wide.u32 	%rd29, %r69, 4;
	add.s64 	%rd30, %rd2, %rd29;
	ld.global.f32 	%f119, [%rd30];
	add.f32 	%f120, %f118, %f119;
	add.s32 	%r70, %r204, 4096;
	mul.wide.u32 	%rd31, %r70, 4;
	add.s64 	%rd32, %rd2, %rd31;
	ld.global.f32 	%f121, [%rd32];
	add.f32 	%f122, %f120, %f121;
	add.s32 	%r71, %r204, 4608;
	mul.wide.u32 	%rd33, %r71, 4;
	add.s64 	%rd34, %rd2, %rd33;
	ld.global.f32 	%f123, [%rd34];
	add.f32 	%f124, %f122, %f123;
	add.s32 	%r72, %r204, 5120;
	mul.wide.u32 	%rd35, %r72, 4;
	add.s64 	%rd36, %rd2, %rd35;
	ld.global.f32 	%f125, [%rd36];
	add.f32 	%f126, %f124, %f125;
	add.s32 	%r73, %r204, 5632;
	mul.wide.u32 	%rd37, %r73, 4;
	add.s64 	%rd38, %rd2, %rd37;
	ld.global.f32 	%f127, [%rd38];
	add.f32 	%f128, %f126, %f127;
	add.s32 	%r74, %r204, 6144;
	mul.wide.u32 	%rd39, %r74, 4;
	add.s64 	%rd40, %rd2, %rd39;
	ld.global.f32 	%f129, [%rd40];
	add.f32 	%f130, %f128, %f129;
	add.s32 	%r75, %r204, 6656;
	mul.wide.u32 	%rd41, %r75, 4;
	add.s64 	%rd42, %rd2, %rd41;
	ld.global.f32 	%f131, [%rd42];
	add.f32 	%f132, %f130, %f131;
	add.s32 	%r76, %r204, 7168;
	mul.wide.u32 	%rd43, %r76, 4;
	add.s64 	%rd44, %rd2, %rd43;
	ld.global.f32 	%f133, [%rd44];
	add.f32 	%f134, %f132, %f133;
	add.s32 	%r77, %r204, 7680;
	mul.wide.u32 	%rd45, %r77, 4;
	add.s64 	%rd46, %rd2, %rd45;
	ld.global.f32 	%f135, [%rd46];
	add.f32 	%f382, %f134, %f135;
	add.s32 	%r205, %r205, 8192;
	add.s32 	%r204, %r204, 8192;
	add.s32 	%r203, %r203, 16;
	setp.ne.s32 	%p10, %r203, 0;
	@%p10 bra 	$L__BB3_35;
	add.s32 	%r207, %r205, -4096;
$L__BB3_37:
	setp.eq.s32 	%p11, %r27, 0;
	@%p11 bra 	$L__BB3_46;
	and.b32  	%r39, %r26, 7;
	setp.lt.u32 	%p12, %r27, 8;
	@%p12 bra 	$L__BB3_40;
	add.s32 	%r78, %r207, %r202;
	mul.wide.u32 	%rd47, %r78, 4;
	add.s64 	%rd48, %rd2, %rd47;
	ld.global.f32 	%f137, [%rd48];
	add.f32 	%f138, %f382, %f137;
	add.s32 	%r79, %r78, 512;
	mul.wide.u32 	%rd49, %r79, 4;
	add.s64 	%rd50, %rd2, %rd49;
	ld.global.f32 	%f139, [%rd50];
	add.f32 	%f140, %f138, %f139;
	add.s32 	%r80, %r78, 1024;
	mul.wide.u32 	%rd51, %r80, 4;
	add.s64 	%rd52, %rd2, %rd51;
	ld.global.f32 	%f141, [%rd52];
	add.f32 	%f142, %f140, %f141;
	add.s32 	%r81, %r78, 1536;
	mul.wide.u32 	%rd53, %r81, 4;
	add.s64 	%rd54, %rd2, %rd53;
	ld.global.f32 	%f143, [%rd54];
	add.f32 	%f144, %f142, %f143;
	add.s32 	%r82, %r78, 2048;
	mul.wide.u32 	%rd55, %r82, 4;
	add.s64 	%rd56, %rd2, %rd55;
	ld.global.f32 	%f145, [%rd56];
	add.f32 	%f146, %f144, %f145;
	add.s32 	%r83, %r78, 2560;
	mul.wide.u32 	%rd57, %r83, 4;
	add.s64 	%rd58, %rd2, %rd57;
	ld.global.f32 	%f147, [%rd58];
	add.f32 	%f148, %f146, %f147;
	add.s32 	%r84, %r78, 3072;
	mul.wide.u32 	%rd59, %r84, 4;
	add.s64 	%rd60, %rd2, %rd59;
	ld.global.f32 	%f149, [%rd60];
	add.f32 	%f150, %f148, %f149;
	add.s32 	%r85, %r78, 3584;
	mul.wide.u32 	%rd61, %r85, 4;
	add.s64 	%rd62, %rd2, %rd61;
	ld.global.f32 	%f151, [%rd62];
	add.f32 	%f382, %f150, %f151;
	add.s32 	%r207, %r207, 4096;
$L__BB3_40:
	setp.eq.s32 	%p13, %r39, 0;
	@%p13 bra 	$L__BB3_46;
	and.b32  	%r42, %r26, 3;
	setp.lt.u32 	%p14, %r39, 4;
	@%p14 bra 	$L__BB3_43;
	add.s32 	%r86, %r207, %r202;
	mul.wide.u32 	%rd63, %r86, 4;
	add.s64 	%rd64, %rd2, %rd63;
	ld.global.f32 	%f153, [%rd64];
	add.f32 	%f154, %f382, %f153;
	add.s32 	%r87, %r86, 512;
	mul.wide.u32 	%rd65, %r87, 4;
	add.s64 	%rd66, %rd2, %rd65;
	ld.global.f32 	%f155, [%rd66];
	add.f32 	%f156, %f154, %f155;
	add.s32 	%r88, %r86, 1024;
	mul.wide.u32 	%rd67, %r88, 4;
	add.s64 	%rd68, %rd2, %rd67;
	ld.global.f32 	%f157, [%rd68];
	add.f32 	%f158, %f156, %f157;
	add.s32 	%r89, %r86, 1536;
	mul.wide.u32 	%rd69, %r89, 4;
	add.s64 	%rd70, %rd2, %rd69;
	ld.global.f32 	%f159, [%rd70];
	add.f32 	%f382, %f158, %f159;
	add.s32 	%r207, %r207, 2048;
$L__BB3_43:
	setp.eq.s32 	%p15, %r42, 0;
	@%p15 bra 	$L__BB3_46;
	add.s32 	%r210, %r207, %r202;
	neg.s32 	%r209, %r42;
$L__BB3_45:
	.pragma "nounroll";
	mul.wide.u32 	%rd71, %r210, 4;
	add.s64 	%rd72, %rd2, %rd71;
	ld.global.f32 	%f160, [%rd72];
	add.f32 	%f382, %f382, %f160;
	add.s32 	%r210, %r210, 512;
	add.s32 	%r209, %r209, 1;
	setp.ne.s32 	%p16, %r209, 0;
	@%p16 bra 	$L__BB3_45;
$L__BB3_46:
	// begin inline asm
	mov.u32 %r90, %laneid;
	// end inline asm
	mov.b32 	%r92, %f382;
	mov.b32 	%r93, 1;
	mov.b32 	%r114, 31;
	mov.b32 	%r115, -1;
	// begin inline asm
	shfl.sync.down.b32 %r91, %r92, %r93, %r114, %r115;
	// end inline asm
	setp.gt.s32 	%p17, %r90, 30;
	mov.b32 	%f161, %r91;
	add.f32 	%f162, %f382, %f161;
	selp.f32 	%f163, %f382, %f162, %p17;
	mov.b32 	%r97, %f163;
	mov.b32 	%r98, 2;
	// begin inline asm
	shfl.sync.down.b32 %r96, %r97, %r98, %r114, %r115;
	// end inline asm
	setp.gt.s32 	%p18, %r90, 29;
	mov.b32 	%f164, %r96;
	add.f32 	%f165, %f163, %f164;
	selp.f32 	%f166, %f163, %f165, %p18;
	mov.b32 	%r102, %f166;
	mov.b32 	%r103, 4;
	// begin inline asm
	shfl.sync.down.b32 %r101, %r102, %r103, %r114, %r115;
	// end inline asm
	setp.gt.s32 	%p19, %r90, 27;
	mov.b32 	%f167, %r101;
	add.f32 	%f168, %f166, %f167;
	selp.f32 	%f169, %f166, %f168, %p19;
	mov.b32 	%r107, %f169;
	mov.b32 	%r108, 8;
	// begin inline asm
	shfl.sync.down.b32 %r106, %r107, %r108, %r114, %r115;
	// end inline asm
	setp.gt.s32 	%p20, %r90, 23;
	mov.b32 	%f170, %r106;
	add.f32 	%f171, %f169, %f170;
	selp.f32 	%f172, %f169, %f171, %p20;
	mov.b32 	%r112, %f172;
	mov.b32 	%r113, 16;
	// begin inline asm
	shfl.sync.down.b32 %r111, %r112, %r113, %r114, %r115;
	// end inline asm
	setp.gt.s32 	%p21, %r90, 15;
	mov.b32 	%f173, %r111;
	add.f32 	%f38, %f172, %f173;
	selp.f32 	%f383, %f172, %f38, %p21;
	setp.ne.s32 	%p22, %r90, 0;
	@%p22 bra 	$L__BB3_48;
	shr.u32 	%r116, %r21, 3;
	and.b32  	%r117, %r116, 124;
	mov.u32 	%r118, _ZZN3cub18CUB_300001_SM_10006detail6reduce28DeviceReduceSingleTileKernelINS2_10policy_hubIfjN4cuda3std3__44plusIfEEE10Policy1000EN6thrust24THRUST_300001_SM_1000_NS6detail15normal_iteratorINSD_10device_ptrIfEEEEPfjS9_ffNS7_10__identityEEEvT0_T1_T2_T3_T4_T6_E12temp_storage;
	add.s32 	%r119, %r118, %r117;
	st.shared.f32 	[%r119+16], %f38;
$L__BB3_48:
	bar.sync 	0;
	setp.ne.s32 	%p23, %r21, 0;
	@%p23 bra 	$L__BB3_50;
	ld.shared.f32 	%f174, [_ZZN3cub18CUB_300001_SM_10006detail6reduce28DeviceReduceSingleTileKernelINS2_10policy_hubIfjN4cuda3std3__44plusIfEEE10Policy1000EN6thrust24THRUST_300001_SM_1000_NS6detail15normal_iteratorINSD_10device_ptrIfEEEEPfjS9_ffNS7_10__identityEEEvT0_T1_T2_T3_T4_T6_E12temp_storage+20];
	add.f32 	%f175, %f383, %f174;
	ld.shared.f32 	%f176, [_ZZN3cub18CUB_300001_SM_10006detail6reduce28DeviceReduceSingleTileKernelINS2_10policy_hubIfjN4cuda3std3__44plusIfEEE10Policy1000EN6thrust24THRUST_300001_SM_1000_NS6detail15normal_iteratorINSD_10device_ptrIfEEEEPfjS9_ffNS7_10__identityEEEvT0_T1_T2_T3_T4_T6_E12temp_storage+24];
	add.f32 	%f177, %f175, %f176;
	ld.shared.f32 	%f178, [_ZZN3cub18CUB_300001_SM_10006detail6reduce28DeviceReduceSingleTileKernelINS2_10policy_hubIfjN4cuda3std3__44plusIfEEE10Policy1000EN6thrust24THRUST_300001_SM_1000_NS6detail15normal_iteratorINSD_10device_ptrIfEEEEPfjS9_ffNS7_10__identityEEEvT0_T1_T2_T3_T4_T6_E12temp_storage+28];
	add.f32 	%f179, %f177, %f178;
	ld.shared.f32 	%f180, [_ZZN3cub18CUB_300001_SM_10006detail6reduce28DeviceReduceSingleTileKernelINS2_10policy_hubIfjN4cuda3std3__44plusIfEEE10Policy1000EN6thrust24THRUST_300001_SM_1000_NS6detail15normal_iteratorINSD_10device_ptrIfEEEEPfjS9_ffNS7_10__identityEEEvT0_T1_T2_T3_T4_T6_E12temp_storage+32];
	add.f32 	%f181, %f179, %f180;
	ld.shared.f32 	%f182, [_ZZN3cub18CUB_300001_SM_10006detail6reduce28DeviceReduceSingleTileKernelINS2_10policy_hubIfjN4cuda3std3__44plusIfEEE10Policy1000EN6thrust24THRUST_300001_SM_1000_NS6detail15normal_iteratorINSD_10device_ptrIfEEEEPfjS9_ffNS7_10__identityEEEvT0_T1_T2_T3_T4_T6_E12temp_storage+36];
	add.f32 	%f183, %f181, %f182;
	ld.shared.f32 	%f184, [_ZZN3cub18CUB_300001_SM_10006detail6reduce28DeviceReduceSingleTileKernelINS2_10policy_hubIfjN4cuda3std3__44plusIfEEE10Policy1000EN6thrust24THRUST_300001_SM_1000_NS6detail15normal_iteratorINSD_10device_ptrIfEEEEPfjS9_ffNS7_10__identityEEEvT0_T1_T2_T3_T4_T6_E12temp_storage+40];
	add.f32 	%f185, %f183, %f184;
	ld.shared.f32 	%f186, [_ZZN3cub18CUB_300001_SM_10006detail6reduce28DeviceReduceSingleTileKernelINS2_10policy_hubIfjN4cuda3std3__44plusIfEEE10Policy1000EN6thrust24THRUST_300001_SM_1000_NS6detail15normal_iteratorINSD_10device_ptrIfEEEEPfjS9_ffNS7_10__identityEEEvT0_T1_T2_T3_T4_T6_E12temp_storage+44];
	add.f32 	%f187, %f185, %f186;
	ld.shared.f32 	%f188, [_ZZN3cub18CUB_300001_SM_10006detail6reduce28DeviceReduceSingleTileKernelINS2_10policy_hubIfjN4cuda3std3__44plusIfEEE10Policy1000EN6thrust24THRUST_300001_SM_1000_NS6detail15normal_iteratorINSD_10device_ptrIfEEEEPfjS9_ffNS7_10__identityEEEvT0_T1_T2_T3_T4_T6_E12temp_storage+48];
	add.f32 	%f189, %f187, %f188;
	ld.shared.f32 	%f190, [_ZZN3cub18CUB_300001_SM_10006detail6reduce28DeviceReduceSingleTileKernelINS2_10policy_hubIfjN4cuda3std3__44plusIfEEE10Policy1000EN6thrust24THRUST_300001_SM_1000_NS6detail15normal_iteratorINSD_10device_ptrIfEEEEPfjS9_ffNS7_10__identityEEEvT0_T1_T2_T3_T4_T6_E12temp_storage+52];
	add.f32 	%f191, %f189, %f190;
	ld.shared.f32 	%f192, [_ZZN3cub18CUB_300001_SM_10006detail6reduce28DeviceReduceSingleTileKernelINS2_10policy_hubIfjN4cuda3std3__44plusIfEEE10Policy1000EN6thrust24THRUST_300001_SM_1000_NS6detail15normal_iteratorINSD_10device_ptrIfEEEEPfjS9_ffNS7_10__identityEEEvT0_T1_T2_T3_T4_T6_E12temp_storage+56];
	add.f32 	%f193, %f191, %f192;
	ld.shared.f32 	%f194, [_ZZN3cub18CUB_300001_SM_10006detail6reduce28DeviceReduceSingleTileKernelINS2_10policy_hubIfjN4cuda3std3__44plusIfEEE10Policy1000EN6thrust24THRUST_300001_SM_1000_NS6detail15normal_iteratorINSD_10device_ptrIfEEEEPfjS9_ffNS7_10__identityEEEvT0_T1_T2_T3_T4_T6_E12temp_storage+60];
	add.f32 	%f195, %f193, %f194;
	ld.shared.f32 	%f196, [_ZZN3cub18CUB_300001_SM_10006detail6reduce28DeviceReduceSingleTileKernelINS2_10policy_hubIfjN4cuda3std3__44plusIfEEE10Policy1000EN6thrust24THRUST_300001_SM_1000_NS6detail15normal_iteratorINSD_10device_ptrIfEEEEPfjS9_ffNS7_10__identityEEEvT0_T1_T2_T3_T4_T6_E12temp_storage+64];
	add.f32 	%f197, %f195, %f196;
	ld.shared.f32 	%f198, [_ZZN3cub18CUB_300001_SM_10006detail6reduce28DeviceReduceSingleTileKernelINS2_10policy_hubIfjN4cuda3std3__44plusIfEEE10Policy1000EN6thrust24THRUST_300001_SM_1000_NS6detail15normal_iteratorINSD_10device_ptrIfEEEEPfjS9_ffNS7_10__identityEEEvT0_T1_T2_T3_T4_T6_E12temp_storage+68];
	add.f32 	%f199, %f197, %f198;
	ld.shared.f32 	%f200, [_ZZN3cub18CUB_300001_SM_10006detail6reduce28DeviceReduceSingleTileKernelINS2_10policy_hubIfjN4cuda3std3__44plusIfEEE10Policy1000EN6thrust24THRUST_300001_SM_1000_NS6detail15normal_iteratorINSD_10device_ptrIfEEEEPfjS9_ffNS7_10__identityEEEvT0_T1_T2_T3_T4_T6_E12temp_storage+72];
	add.f32 	%f201, %f199, %f200;
	ld.shared.f32 	%f202, [_ZZN3cub18CUB_300001_SM_10006detail6reduce28DeviceReduceSingleTileKernelINS2_10policy_hubIfjN4cuda3std3__44plusIfEEE10Policy1000EN6thrust24THRUST_300001_SM_1000_NS6detail15normal_iteratorINSD_10device_ptrIfEEEEPfjS9_ffNS7_10__identityEEEvT0_T1_T2_T3_T4_T6_E12temp_storage+76];
	add.f32 	%f383, %f201, %f202;
$L__BB3_50:
	mov.u32 	%r192, %tid.x;
	setp.ne.s32 	%p65, %r192, 0;
	@%p65 bra 	$L__BB3_52;
	add.f32 	%f361, %f42, %f383;
	st.global.f32 	[%rd1], %f361;
$L__BB3_52:
	ret;

}
	// .globl	_ZN3cub18CUB_300001_SM_10006detail6reduce18DeviceReduceKernelINS2_10policy_hubIfjN4cuda3std3__44plusIfEEE10Policy1000EN6thrust24THRUST_300001_SM_1000_NS6detail15normal_iteratorINSD_10device_ptrIfEEEEjS9_fNS7_10__identityEEEvT0_PT3_T1_NS0_13GridEvenShareISN_EET2_T4_
.visible .entry _ZN3cub18CUB_300001_SM_10006detail6reduce18DeviceReduceKernelINS2_10policy_hubIfjN4cuda3std3__44plusIfEEE10Policy1000EN6thrust24THRUST_300001_SM_1000_NS6detail15normal_iteratorINSD_10device_ptrIfEEEEjS9_fNS7_10__identityEEEvT0_PT3_T1_NS0_13GridEvenShareISN_EET2_T4_(
	.param .align 8 .b8 _ZN3cub18CUB_300001_SM_10006detail6reduce18DeviceReduceKernelINS2_10policy_hubIfjN4cuda3std3__44plusIfEEE10Policy1000EN6thrust24THRUST_300001_SM_1000_NS6detail15normal_iteratorINSD_10device_ptrIfEEEEjS9_fNS7_10__identityEEEvT0_PT3_T1_NS0_13GridEvenShareISN_EET2_T4__param_0[8],
	.param .u64 .ptr .align 1 _ZN3cub18CUB_300001_SM_10006detail6reduce18DeviceReduceKernelINS2_10policy_hubIfjN4cuda3std3__44plusIfEEE10Policy1000EN6thrust24THRUST_300001_SM_1000_NS6detail15normal_iteratorINSD_10device_ptrIfEEEEjS9_fNS7_10__identityEEEvT0_PT3_T1_NS0_13GridEvenShareISN_EET2_T4__param_1,
	.param .u32 _ZN3cub18CUB_300001_SM_10006detail6reduce18DeviceReduceKernelINS2_10policy_hubIfjN4cuda3std3__44plusIfEEE10Policy1000EN6thrust24THRUST_300001_SM_1000_NS6detail15normal_iteratorINSD_10device_ptrIfEEEEjS9_fNS7_10__identityEEEvT0_PT3_T1_NS0_13GridEvenShareISN_EET2_T4__param_2,
	.param .align 4 .b8 _ZN3cub18CUB_300001_SM_10006detail6reduce18DeviceReduceKernelINS2_10policy_hubIfjN4cuda3std3__44plusIfEEE10Policy1000EN6thrust24THRUST_300001_SM_1000_NS6detail15normal_iteratorINSD_10device_ptrIfEEEEjS9_fNS7_10__identityEEEvT0_PT3_T1_NS0_13GridEvenShareISN_EET2_T4__param_3[40],
	.param .align 1 .b8 _ZN3cub18CUB_300001_SM_10006detail6reduce18DeviceReduceKernelINS2_10policy_hubIfjN4cuda3std3__44plusIfEEE10Policy1000EN6thrust24THRUST_300001_SM_1000_NS6detail15normal_iteratorINSD_10device_ptrIfEEEEjS9_fNS7_10__identityEEEvT0_PT3_T1_NS0_13GridEvenShareISN_EET2_T4__param_4[1],
	.param .align 1 .b8 _ZN3cub18CUB_300001_SM_10006detail6reduce18DeviceReduceKernelINS2_10policy_hubIfjN4cuda3std3__44plusIfEEE10Policy1000EN6thrust24THRUST_300001_SM_1000_NS6detail15normal_iteratorINSD_10device_ptrIfEEEEjS9_fNS7_10__identityEEEvT0_PT3_T1_NS0_13GridEvenShareISN_EET2_T4__param_5[1]
)
.maxntid 512
{
	.reg .pred 	%p<65>;
	.reg .b16 	%rs<4>;
	.reg .b32 	%r<279>;
	.reg .b32 	%f<380>;
	.reg .b64 	%rd<130>;
	// demoted variable
	.shared .align 4 .b8 _ZZN3cub18CUB_300001_SM_10006detail6reduce18DeviceReduceKernelINS2_10policy_hubIfjN4cuda3std3__44plusIfEEE10Policy1000EN6thrust24THRUST_300001_SM_1000_NS6detail15normal_iteratorINSD_10device_ptrIfEEEEjS9_fNS7_10__identityEEEvT0_PT3_T1_NS0_13GridEvenShareISN_EET2_T4_E12temp_storage[84];
	ld.param.u32 	%r1, [_ZN3cub18CUB_300001_SM_10006detail6reduce18DeviceReduceKernelINS2_10policy_hubIfjN4cuda3std3__44plusIfEEE10Policy1000EN6thrust24THRUST_300001_SM_1000_NS6detail15normal_iteratorINSD_10device_ptrIfEEEEjS9_fNS7_10__identityEEEvT0_PT3_T1_NS0_13GridEvenShareISN_EET2_T4__param_3+20];
	ld.param.u32 	%r2, [_ZN3cub18CUB_300001_SM_10006detail6reduce18DeviceReduceKernelINS2_10policy_hubIfjN4cuda3std3__44plusIfEEE10Policy1000EN6thrust24THRUST_300001_SM_1000_NS6detail15normal_iteratorINSD_10device_ptrIfEEEEjS9_fNS7_10__identityEEEvT0_PT3_T1_NS0_13GridEvenShareISN_EET2_T4__param_3+24];
	ld.param.u64 	%rd3, [_ZN3cub18CUB_300001_SM_10006detail6reduce18DeviceReduceKernelINS2_10policy_hubIfjN4cuda3std3__44plusIfEEE10Policy1000EN6thrust24THRUST_300001_SM_1000_NS6detail15normal_iteratorINSD_10device_ptrIfEEEEjS9_fNS7_10__identityEEEvT0_PT3_T1_NS0_13GridEvenShareISN_EET2_T4__param_0];
	cvta.to.global.u64 	%rd1, %rd3;
	mov.u32 	%r3, %ctaid.x;
	shl.b32 	%r4, %r2, 13;
	shl.b32 	%r270, %r3, 13;
	sub.s32 	%r6, %r1, %r270;
	setp.gt.u32 	%p1, %r6, 8191;
	@%p1 bra 	$L__BB4_26;
	mov.u32 	%r7, %tid.x;
	setp.ge.u32 	%p23, %r7, %r6;
	mov.f32 	%f368, 0f00000000;
	mov.u32 	%r261, %r7;
	@%p23 bra 	$L__BB4_3;
	add.s32 	%r155, %r270, %r7;
	mul.wide.u32 	%rd66, %r155, 4;
	add.s64 	%rd67, %rd1, %rd66;
	ld.global.f32 	%f368, [%rd67];
	add.s32 	%r261, %r7, 512;
$L__BB4_3:
	setp.ge.u32 	%p24, %r261, %r6;
	@%p24 bra 	$L__BB4_17;
	not.b32 	%r156, %r261;
	add.s32 	%r157, %r1, %r156;
	sub.s32 	%r158, %r157, %r270;
	shr.u32 	%r159, %r158, 9;
	add.s32 	%r10, %r159, 1;
	and.b32  	%r11, %r10, 15;
	setp.lt.u32 	%p25, %r158, 7680;
	@%p25 bra 	$L__BB4_8;
	or.b32  	%r260, %r261, 4096;
	add.s32 	%r259, %r261, %r270;
	and.b32  	%r160, %r10, 16777200;
	neg.s32 	%r258, %r160;
$L__BB4_6:
	.pragma "nounroll";
	mul.wide.u32 	%rd68, %r259, 4;
	add.s64 	%rd69, %rd1, %rd68;
	ld.global.f32 	%f203, [%rd69];
	add.f32 	%f204, %f368, %f203;
	add.s32 	%r161, %r259, 512;
	mul.wide.u32 	%rd70, %r161, 4;
	add.s64 	%rd71, %rd1, %rd70;
	ld.global.f32 	%f205, [%rd71];
	add.f32 	%f206, %f204, %f205;
	add.s32 	%r162, %r259, 1024;
	mul.wide.u32 	%rd72, %r162, 4;
	add.s64 	%rd73, %rd1, %rd72;
	ld.global.f32 	%f207, [%rd73];
	add.f32 	%f208, %f206, %f207;
	add.s32 	%r163, %r259, 1536;
	mul.wide.u32 	%rd74, %r163, 4;
	add.s64 	%rd75, %rd1, %rd74;
	ld.global.f32 	%f209, [%rd75];
	add.f32 	%f210, %f208, %f209;
	add.s32 	%r164, %r259, 2048;
	mul.wide.u32 	%rd76, %r164, 4;
	add.s64 	%rd77, %rd1, %rd76;
	ld.global.f32 	%f211, [%rd77];
	add.f32 	%f212, %f210, %f211;
	add.s32 	%r165, %r259, 2560;
	mul.wide.u32 	%rd78, %r165, 4;
	add.s64 	%rd79, %rd1, %rd78;
	ld.global.f32 	%f213, [%rd79];
	add.f32 	%f214, %f212, %f213;
	add.s32 	%r166, %r259, 3072;
	mul.wide.u32 	%rd80, %r166, 4;
	add.s64 	%rd81, %rd1, %rd80;
	ld.global.f32 	%f215, [%rd81];
	add.f32 	%f216, %f214, %f215;
	add.s32 	%r167, %r259, 3584;
	mul.wide.u32 	%rd82, %r167, 4;
	add.s64 	%rd83, %rd1, %rd82;
	ld.global.f32 	%f217, [%rd83];
	add.f32 	%f218, %f216, %f217;
	add.s32 	%r168, %r259, 4096;
	mul.wide.u32 	%rd84, %r168, 4;
	add.s64 	%rd85, %rd1, %rd84;
	ld.global.f32 	%f219, [%rd85];
	add.f32 	%f220, %f218, %f219;
	add.s32 	%r169, %r259, 4608;
	mul.wide.u32 	%rd86, %r169, 4;
	add.s64 	%rd87, %rd1, %rd86;
	ld.global.f32 	%f221, [%rd87];
	add.f32 	%f222, %f220, %f221;
	add.s32 	%r170, %r259, 5120;
	mul.wide.u32 	%rd88, %r170, 4;
	add.s64 	%rd89, %rd1, %rd88;
	ld.global.f32 	%f223, [%rd89];
	add.f32 	%f224, %f222, %f223;
	add.s32 	%r171, %r259, 5632;
	mul.wide.u32 	%rd90, %r171, 4;
	add.s64 	%rd91, %rd1, %rd90;
	ld.global.f32 	%f225, [%rd91];
	add.f32 	%f226, %f224, %f225;
	add.s32 	%r172, %r259, 6144;
	mul.wide.u32 	%rd92, %r172, 4;
	add.s64 	%rd93, %rd1, %rd92;
	ld.global.f32 	%f227, [%rd93];
	add.f32 	%f228, %f226, %f227;
	add.s32 	%r173, %r259, 6656;
	mul.wide.u32 	%rd94, %r173, 4;
	add.s64 	%rd95, %rd1, %rd94;
	ld.global.f32 	%f229, [%rd95];
	add.f32 	%f230, %f228, %f229;
	add.s32 	%r174, %r259, 7168;
	mul.wide.u32 	%rd96, %r174, 4;
	add.s64 	%rd97, %rd1, %rd96;
	ld.global.f32 	%f231, [%rd97];
	add.f32 	%f232, %f230, %f231;
	add.s32 	%r175, %r259, 7680;
	mul.wide.u32 	%rd98, %r175, 4;
	add.s64 	%rd99, %rd1, %rd98;
	ld.global.f32 	%f233, [%rd99];
	add.f32 	%f368, %f232, %f233;
	add.s32 	%r260, %r260, 8192;
	add.s32 	%r259, %r259, 8192;
	add.s32 	%r258, %r258, 16;
	setp.ne.s32 	%p26, %r258, 0;
	@%p26 bra 	$L__BB4_6;
	add.s32 	%r261, %r260, -4096;
$L__BB4_8:
	setp.eq.s32 	%p27, %r11, 0;
	@%p27 bra 	$L__BB4_17;
	and.b32  	%r23, %r10, 7;
	setp.lt.u32 	%p28, %r11, 8;
	@%p28 bra 	$L__BB4_11;
	add.s32 	%r176, %r270, %r261;
	mul.wide.u32 	%rd100, %r176, 4;
	add.s64 	%rd101, %rd1, %rd100;
	ld.global.f32 	%f235, [%rd101];
	add.f32 	%f236, %f368, %f235;
	add.s32 	%r177, %r176, 512;
	mul.wide.u32 	%rd102, %r177, 4;
	add.s64 	%rd103, %rd1, %rd102;
	ld.global.f32 	%f237, [%rd103];
	add.f32 	%f238, %f236, %f237;
	add.s32 	%r178, %r176, 1024;
	mul.wide.u32 	%rd104, %r178, 4;
	add.s64 	%rd105, %rd1, %rd104;
	ld.global.f32 	%f239, [%rd105];
	add.f32 	%f240, %f238, %f239;
	add.s32 	%r179, %r176, 1536;
	mul.wide.u32 	%rd106, %r179, 4;
	add.s64 	%rd107, %rd1, %rd106;
	ld.global.f32 	%f241, [%rd107];
	add.f32 	%f242, %f240, %f241;
	add.s32 	%r180, %r176, 2048;
	mul.wide.u32 	%rd108, %r180, 4;
	add.s64 	%rd109, %rd1, %rd108;
	ld.global.f32 	%f243, [%rd109];
	add.f32 	%f244, %f242, %f243;
	add.s32 	%r181, %r176, 2560;
	mul.wide.u32 	%rd110, %r181, 4;
	add.s64 	%rd111, %rd1, %rd110;
	ld.global.f32 	%f245, [%rd111];
	add.f32 	%f246, %f244, %f245;
	add.s32 	%r182, %r176, 3072;
	mul.wide.u32 	%rd112, %r182, 4;
	add.s64 	%rd113, %rd1, %rd112;
	ld.global.f32 	%f247, [%rd113];
	add.f32 	%f248, %f246, %f247;
	add.s32 	%r183, %r176, 3584;
	mul.wide.u32 	%rd114, %r183, 4;
	add.s64 	%rd115, %rd1, %rd114;
	ld.global.f32 	%f249, [%rd115];
	add.f32 	%f368, %f248, %f249;
	add.s32 	%r261, %r261, 4096;
$L__BB4_11:
	setp.eq.s32 	%p29, %r23, 0;
	@%p29 bra 	$L__BB4_17;
	and.b32  	%r26, %r10, 3;
	setp.lt.u32 	%p30, %r23, 4;
	@%p30 bra 	$L__BB4_14;
	add.s32 	%r184, %r270, %r261;
	mul.wide.u32 	%rd116, %r184, 4;
	add.s64 	%rd117, %rd1, %rd116;
	ld.global.f32 	%f251, [%rd117];
	add.f32 	%f252, %f368, %f251;
	add.s32 	%r185, %r184, 512;
	mul.wide.u32 	%rd118, %r185, 4;
	add.s64 	%rd119, %rd1, %rd118;
	ld.global.f32 	%f253, [%rd119];
	add.f32 	%f254, %f252, %f253;
	add.s32 	%r186, %r184, 1024;
	mul.wide.u32 	%rd120, %r186, 4;
	add.s64 	%rd121, %rd1, %rd120;
	ld.global.f32 	%f255, [%rd121];
	add.f32 	%f256, %f254, %f255;
	add.s32 	%r187, %r184, 1536;
	mul.wide.u32 	%rd122, %r187, 4;
	add.s64 	%rd123, %rd1, %rd122;
	ld.global.f32 	%f257, [%rd123];
	add.f32 	%f368, %f256, %f257;
	add.s32 	%r261, %r261, 2048;
$L__BB4_14:
	setp.eq.s32 	%p31, %r26, 0;
	@%p31 bra 	$L__BB4_17;
	add.s32 	%r265, %r261, %r270;
	neg.s32 	%r264, %r26;
$L__BB4_16:
	.pragma "nounroll";
	mul.wide.u32 	%rd124, %r265, 4;
	add.s64 	%rd125, %rd1, %rd124;
	ld.global.f32 	%f258, [%rd125];
	add.f32 	%f368, %f368, %f258;
	add.s32 	%r265, %r265, 512;
	add.s32 	%r264, %r264, 1;
	setp.ne.s32 	%p32, %r264, 0;
	@%p32 bra 	$L__BB4_16;
$L__BB4_17:
	setp.lt.u32 	%p33, %r6, 512;
	@%p33 bra 	$L__BB4_22;
	// begin inline asm
	mov.u32 %r226, %laneid;
	// end inline asm
	mov.b32 	%r228, %f368;
	mov.b32 	%r229, 1;
	mov.b32 	%r250, 31;
	mov.b32 	%r251, -1;
	// begin inline asm
	shfl.sync.down.b32 %r227, %r228, %r229, %r250, %r251;
	// end inline asm
	setp.gt.s32 	%p57, %r226, 30;
	mov.b32 	%f317, %r227;
	add.f32 	%f318, %f368, %f317;
	selp.f32 	%f319, %f368, %f318, %p57;
	mov.b32 	%r233, %f319;
	mov.b32 	%r234, 2;
	// begin inline asm
	shfl.sync.down.b32 %r232, %r233, %r234, %r250, %r251;
	// end inline asm
	setp.gt.s32 	%p58, %r226, 29;
	mov.b32 	%f320, %r232;
	add.f32 	%f321, %f319, %f320;
	selp.f32 	%f322, %f319, %f321, %p58;
	mov.b32 	%r238, %f322;
	mov.b32 	%r239, 4;
	// begin inline asm
	shfl.sync.down.b32 %r237, %r238, %r239, %r250, %r251;
	// end inline asm
	setp.gt.s32 	%p59, %r226, 27;
	mov.b32 	%f323, %r237;
	add.f32 	%f324, %f322, %f323;
	selp.f32 	%f325, %f322, %f324, %p59;
	mov.b32 	%r243, %f325;
	mov.b32 	%r244, 8;
	// begin inline asm
	shfl.sync.down.b32 %r242, %r243, %r244, %r250, %r251;
	// end inline asm
	setp.gt.s32 	%p60, %r226, 23;
	mov.b32 	%f326, %r242;
	add.f32 	%f327, %f325, %f326;
	selp.f32 	%f328, %f325, %f327, %p60;
	mov.b32 	%r248, %f328;
	mov.b32 	%r249, 16;
	// begin inline asm
	shfl.sync.down.b32 %r247, %r248, %r249, %r250, %r251;
	// end inline asm
	setp.gt.s32 	%p61, %r226, 15;
	mov.b32 	%f329, %r247;
	add.f32 	%f16, %f328, %f329;
	selp.f32 	%f379, %f328, %f16, %p61;
	setp.ne.s32 	%p62, %r226, 0;
	@%p62 bra 	$L__BB4_20;
	shr.u32 	%r252, %r7, 3;
	and.b32  	%r253, %r252, 124;
	mov.u32 	%r254, _ZZN3cub18CUB_300001_SM_10006detail6reduce18DeviceReduceKernelINS2_10policy_hubIfjN4cuda3std3__44plusIfEEE10Policy1000EN6thrust24THRUST_300001_SM_1000_NS6detail15normal_iteratorINSD_10device_ptrIfEEEEjS9_fNS7_10__identityEEEvT0_PT3_T1_NS0_13GridEvenShareISN_EET2_T4_E12temp_storage;
	add.s32 	%r255, %r254, %r253;
	st.shared.f32 	[%r255+16], %f16;
$L__BB4_20:
	bar.sync 	0;
	setp.ne.s32 	%p63, %r7, 0;
	@%p63 bra 	$L__BB4_48;
	ld.shared.f32 	%f330, [_ZZN3cub18CUB_300001_SM_10006detail6reduce18DeviceReduceKernelINS2_10policy_hubIfjN4cuda3std3__44plusIfEEE10Policy1000EN6thrust24THRUST_300001_SM_1000_NS6detail15normal_iteratorINSD_10device_ptrIfEEEEjS9_fNS7_10__identityEEEvT0_PT3_T1_NS0_13GridEvenShareISN_EET2_T4_E12temp_storage+20];
	add.f32 	%f331, %f379, %f330;
	ld.shared.f32 	%f332, [_ZZN3cub18CUB_300001_SM_10006detail6reduce18DeviceReduceKernelINS2_10policy_hubIfjN4cuda3std3__44plusIfEEE10Policy1000EN6thrust24THRUST_300001_SM_1000_NS6detail15normal_iteratorINSD_10device_ptrIfEEEEjS9_fNS7_10__identityEEEvT0_PT3_T1_NS0_13GridEvenShareISN_EET2_T4_E12temp_storage+24];
	add.f32 	%f333, %f331, %f332;
	ld.shared.f32 	%f334, [_ZZN3cub18CUB_300001_SM_10006detail6reduce18DeviceReduceKernelINS2_10policy_hubIfjN4cuda3std3__44plusIfEEE10Policy1000EN6thrust24THRUST_300001_SM_1000_NS6detail15normal_iteratorINSD_10device_ptrIfEEEEjS9_fNS7_10__identityEEEvT0_PT3_T1_NS0_13GridEvenShareISN_EET2_T4_E12temp_storage+28];
	add.f32 	%f335, %f333, %f334;
	ld.shared.f32 	%f336, [_ZZN3cub18CUB_300001_SM_10006detail6reduce18DeviceReduceKernelINS2_10policy_hubIfjN4cuda3std3__44plusIfEEE10Policy1000EN6thrust24THRUST_300001_SM_1000_NS6detail15normal_iteratorINSD_10device_ptrIfEEEEjS9_fNS7_10__identityEEEvT0_PT3_T1_NS0_13GridEvenShareISN_EET2_T4_E12temp_storage+32];
	add.f32 	%f337, %f335, %f336;
	ld.shared.f32 	%f338, [_ZZN3cub18CUB_300001_SM_10006detail6reduce18DeviceReduceKernelINS2_10policy_hubIfjN4cuda3std3__44plusIfEEE10Policy1000EN6thrust24THRUST_300001_SM_1000_NS6detail15normal_iteratorINSD_10device_ptrIfEEEEjS9_fNS7_10__identityEEEvT0_PT3_T1_NS0_13GridEvenShareISN_EET2_T4_E12temp_storage+36];
	add.f32 	%f339, %f337, %f338;
	ld.shared.f32 	%f340, [_ZZN3cub18CUB_300001_SM_10006detail6reduce18DeviceReduceKernelINS2_10policy_hubIfjN4cuda3std3__44plusIfEEE10Policy1000EN6thrust24THRUST_300001_SM_1000_NS6detail15normal_iteratorINSD_10device_ptrIfEEEEjS9_fNS7_10__identityEEEvT0_PT3_T1_NS0_13GridEvenShareISN_EET2_T4_E12temp_storage+40];
	add.f32 	%f341, %f339, %f340;
	ld.shared.f32 	%f342, [_ZZN3cub18CUB_300001_SM_10006detail6reduce18DeviceReduceKernelINS2_10policy_hubIfjN4cuda3std3__44plusIfEEE10Policy1000EN6thrust24THRUST_300001_SM_1000_NS6detail15normal_iteratorINSD_10device_ptrIfEEEEjS9_fNS7_10__identityEEEvT0_PT3_T1_NS0_13GridEvenShareISN_EET2_T4_E12temp_storage+44];
	add.f32 	%f343, %f341, %f342;
	ld.shared.f32 	%f344, [_ZZN3cub18CUB_300001_SM_10006detail6reduce18DeviceReduceKernelINS2_10policy_hubIfjN4cuda3std3__44plusIfEEE10Policy1000EN6thrust24THRUST_300001_SM_1000_NS6detail15normal_iteratorINSD_10device_ptrIfEEEEjS9_fNS7_10__identityEEEvT0_PT3_T1_NS0_13GridEvenShareISN_EET2_T4_E12temp_storage+48];
	add.f32 	%f345, %f343, %f344;
	ld.shared.f32 	%f346, [_ZZN3cub18CUB_300001_SM_10006detail6reduce18DeviceReduceKernelINS2_10policy_hubIfjN4cuda3std3__44plusIfEEE10Policy1000EN6thrust24THRUST_300001_SM_1000_NS6detail15normal_iteratorINSD_10device_ptrIfEEEEjS9_fNS7_10__identityEEEvT0_PT3_T1_NS0_13GridEvenShareISN_EET2_T4_E12temp_storage+52];
	add.f32 	%f347, %f345, %f346;
	ld.shared.f32 	%f348, [_ZZN3cub18CUB_300001_SM_10006detail6reduce18DeviceReduceKernelINS2_10policy_hubIfjN4cuda3std3__44plusIfEEE10Policy1000EN6thrust24THRUST_300001_SM_1000_NS6detail15normal_iteratorINSD_10device_ptrIfEEEEjS9_fNS7_10__identityEEEvT0_PT3_T1_NS0_13GridEvenShareISN_EET2_T4_E12temp_storage+56];
	add.f32 	%f349, %f347, %f348;
	ld.shared.f32 	%f350, [_ZZN3cub18CUB_300001_SM_10006detail6reduce18DeviceReduceKernelINS2_10policy_hubIfjN4cuda3std3__44plusIfEEE10Policy1000EN6thrust24THRUST_300001_SM_1000_NS6detail15normal_iteratorINSD_10device_ptrIfEEEEjS9_fNS7_10__identityEEEvT0_PT3_T1_NS0_13GridEvenShareISN_EET2_T4_E12temp_storage+60];
	add.f32 	%f351, %f349, %f350;
	ld.shared.f32 	%f352, [_ZZN3cub18CUB_300001_SM_10006detail6reduce18DeviceReduceKernelINS2_10policy_hubIfjN4cuda3std3__44plusIfEEE10Policy1000EN6thrust24THRUST_300001_SM_1000_NS6detail15normal_iteratorINSD_10device_ptrIfEEEEjS9_fNS7_10__identityEEEvT0_PT3_T1_NS0_13GridEvenShareISN_EET2_T4_E12temp_storage+64];
	add.f32 	%f353, %f351, %f352;
	ld.shared.f32 	%f354, [_ZZN3cub18CUB_300001_SM_10006detail6reduce18DeviceReduceKernelINS2_10policy_hubIfjN4cuda3std3__44plusIfEEE10Policy1000EN6thrust24THRUST_300001_SM_1000_NS6detail15normal_iteratorINSD_10device_ptrIfEEEEjS9_fNS7_10__identityEEEvT0_PT3_T1_NS0_13GridEvenShareISN_EET2_T4_E12temp_storage+68];
	add.f32 	%f355, %f353, %f354;
	ld.shared.f32 	%f356, [_ZZN3cub18CUB_300001_SM_10006detail6reduce18DeviceReduceKernelINS2_10policy_hubIfjN4cuda3std3__44plusIfEEE10Policy1000EN6thrust24THRUST_300001_SM_1000_NS6detail15normal_iteratorINSD_10device_ptrIfEEEEjS9_fNS7_10__identityEEEvT0_PT3_T1_NS0_13GridEvenShareISN_EET2_T4_E12temp_storage+72];
	add.f32 	%f357, %f355, %f356;
	ld.shared.f32 	%f358, [_ZZN3cub18CUB_300001_SM_10006detail6reduce18DeviceReduceKernelINS2_10policy_hubIfjN4cuda3std3__44plusIfEEE10Policy1000EN6thrust24THRUST_300001_SM_1000_NS6detail15normal_iteratorINSD_10device_ptrIfEEEEjS9_fNS7_10__identityEEEvT0_PT3_T1_NS0_13GridEvenShareISN_EET2_T4_E12temp_storage+76];
	add.f32 	%f379, %f357, %f358;
	bra.uni 	$L__BB4_48;
$L__BB4_22:
	// begin inline asm
	mov.u32 %r188, %laneid;
	// end inline asm
	and.b32  	%r214, %r7, 992;
	add.s32 	%r215, %r214, 32;
	setp.gt.u32 	%p34, %r215, %r6;
	not.b32 	%r216, %r214;
	add.s32 	%r217, %r6, %r216;
	selp.b32 	%r212, %r217, 31, %p34;
	mov.b32 	%r190, %f368;
	mov.b32 	%r191, 1;
	mov.b32 	%r213, -1;
	// begin inline asm
	shfl.sync.down.b32 %r189, %r190, %r191, %r212, %r213;
	// end inline asm
	setp.lt.s32 	%p35, %r188, %r212;
	mov.b32 	%f259, %r189;
	add.f32 	%f260, %f368, %f259;
	selp.f32 	%f261, %f260, %f368, %p35;
	mov.b32 	%r195, %f261;
	mov.b32 	%r196, 2;
	// begin inline asm
	shfl.sync.down.b32 %r194, %r195, %r196, %r212, %r213;
	// end inline asm
	add.s32 	%r218, %r188, 2;
	setp.gt.s32 	%p36, %r218, %r212;
	mov.b32 	%f262, %r194;
	add.f32 	%f263, %f261, %f262;
	selp.f32 	%f264, %f261, %f263, %p36;
	mov.b32 	%r200, %f264;
	mov.b32 	%r201, 4;
	// begin inline asm
	shfl.sync.down.b32 %r199, %r200, %r201, %r212, %r213;
	// end inline asm
	add.s32 	%r219, %r188, 4;
	setp.gt.s32 	%p37, %r219, %r212;
	mov.b32 	%f265, %r199;
	add.f32 	%f266, %f264, %f265;
	selp.f32 	%f267, %f264, %f266, %p37;
	mov.b32 	%r205, %f267;
	mov.b32 	%r206, 8;
	// begin inline asm
	shfl.sync.down.b32 %r204, %r205, %r206, %r212, %r213;
	// end inline asm
	add.s32 	%r220, %r188, 8;
	setp.gt.s32 	%p38, %r220, %r212;
	mov.b32 	%f268, %r204;
	add.f32 	%f269, %f267, %f268;
	selp.f32 	%f270, %f267, %f269, %p38;
	mov.b32 	%r210, %f270;
	mov.b32 	%r211, 16;
	// begin inline asm
	shfl.sync.down.b32 %r209, %r210, %r211, %r212, %r213;
	// end inline asm
	add.s32 	%r221, %r188, 16;
	setp.gt.s32 	%p39, %r221, %r212;
	mov.b32 	%f271, %r209;
	add.f32 	%f272, %f270, %f271;
	selp.f32 	%f379, %f270, %f272, %p39;
	setp.ne.s32 	%p40, %r188, 0;
	@%p40 bra 	$L__BB4_24;
	shr.u32 	%r222, %r7, 3;
	and.b32  	%r223, %r222, 124;
	mov.u32 	%r224, _ZZN3cub18CUB_300001_SM_10006detail6reduce18DeviceReduceKernelINS2_10policy_hubIfjN4cuda3std3__44plusIfEEE10Policy1000EN6thrust24THRUST_300001_SM_1000_NS6detail15normal_iteratorINSD_10device_ptrIfEEEEjS9_fNS7_10__identityEEEvT0_PT3_T1_NS0_13GridEvenShareISN_EET2_T4_E12temp_storage;
	add.s32 	%r225, %r224, %r223;
	st.shared.f32 	[%r225+16], %f379;
$L__BB4_24:
	bar.sync 	0;
	setp.ne.s32 	%p41, %r7, 0;
	@%p41 bra 	$L__BB4_48;
	setp.gt.u32 	%p42, %r6, 32;
	ld.shared.f32 	%f273, [_ZZN3cub18CUB_300001_SM_10006detail6reduce18DeviceReduceKernelINS2_10policy_hubIfjN4cuda3std3__44plusIfEEE10Policy1000EN6thrust24THRUST_300001_SM_1000_NS6detail15normal_iteratorINSD_10device_ptrIfEEEEjS9_fNS7_10__identityEEEvT0_PT3_T1_NS0_13GridEvenShareISN_EET2_T4_E12temp_storage+20];
	add.f32 	%f274, %f379, %f273;
	selp.f32 	%f275, %f274, %f379, %p42;
	setp.gt.u32 	%p43, %r6, 64;
	ld.shared.f32 	%f276, [_ZZN3cub18CUB_300001_SM_10006detail6reduce18DeviceReduceKernelINS2_10policy_hubIfjN4cuda3std3__44plusIfEEE10Policy1000EN6thrust24THRUST_300001_SM_1000_NS6detail15normal_iteratorINSD_10device_ptrIfEEEEjS9_fNS7_10__identityEEEvT0_PT3_T1_NS0_13GridEvenShareISN_EET2_T4_E12temp_storage+24];
	add.f32 	%f277, %f276, %f275;
	selp.f32 	%f278, %f277, %f275, %p43;
	setp.gt.u32 	%p44, %r6, 96;
	ld.shared.f32 	%f279, [_ZZN3cub18CUB_300001_SM_10006detail6reduce18DeviceReduceKernelINS2_10policy_hubIfjN4cuda3std3__44plusIfEEE10Policy1000EN6thrust24THRUST_300001_SM_1000_NS6detail15normal_iteratorINSD_10device_ptrIfEEEEjS9_fNS7_10__identityEEEvT0_PT3_T1_NS0_13GridEvenShareISN_EET2_T4_E12temp_storage+28];
	add.f32 	%f280, %f279, %f278;
	selp.f32 	%f281, %f280, %f278, %p44;
	setp.gt.u32 	%p45, %r6, 128;
	ld.shared.f32 	%f282, [_ZZN3cub18CUB_300001_SM_10006detail6reduce18DeviceReduceKernelINS2_10policy_hubIfjN4cuda3std3__44plusIfEEE10Policy1000EN6thrust24THRUST_300001_SM_1000_NS6detail15normal_iteratorINSD_10device_ptrIfEEEEjS9_fNS7_10__identityEEEvT0_PT3_T1_NS0_13GridEvenShareISN_EET2_T4_E12temp_storage+32];
	add.f32 	%f283, %f282, %f281;
	selp.f32 	%f284, %f283, %f281, %p45;
	setp.gt.u32 	%p46, %r6, 160;
	ld.shared.f32 	%f285, [_ZZN3cub18CUB_300001_SM_10006detail6reduce18DeviceReduceKernelINS2_10policy_hubIfjN4cuda3std3__44plusIfEEE10Policy1000EN6thrust24THRUST_300001_SM_1000_NS6detail15normal_iteratorINSD_10device_ptrIfEEEEjS9_fNS7_10__identityEEEvT0_PT3_T1_NS0_13GridEvenShareISN_EET2_T4_E12temp_storage+36];
	add.f32 	%f286, %f285, %f284;
	selp.f32 	%f287, %f286, %f284, %p46;
	setp.gt.u32 	%p47, %r6, 192;
	ld.shared.f32 	%f288, [_ZZN3cub18CUB_300001_SM_10006detail6reduce18DeviceReduceKernelINS2_10policy_hubIfjN4cuda3std3__44plusIfEEE10Policy1000EN6thrust24THRUST_300001_SM_1000_NS6detail15normal_iteratorINSD_10device_ptrIfEEEEjS9_fNS7_10__identityEEEvT0_PT3_T1_NS0_13GridEvenShareISN_EET2_T4_E12temp_storage+40];
	add.f32 	%f289, %f288, %f287;
	selp.f32 	%f290, %f289, %f287, %p47;
	setp.gt.u32 	%p48, %r6, 224;
	ld.shared.f32 	%f291, [_ZZN3cub18CUB_300001_SM_10006detail6reduce18DeviceReduceKernelINS2_10policy_hubIfjN4cuda3std3__44plusIfEEE10Policy1000EN6thrust24THRUST_300001_SM_1000_NS6detail15normal_iteratorINSD_10device_ptrIfEEEEjS9_fNS7_10__identityEEEvT0_PT3_T1_NS0_13GridEvenShareISN_EET2_T4_E12temp_storage+44];
	add.f32 	%f292, %f291, %f290;
	selp.f32 	%f293, %f292, %f290, %p48;
	setp.gt.u32 	%p49, %r6, 256;
	ld.shared.f32 	%f294, [_ZZN3cub18CUB_300001_SM_10006detail6reduce18DeviceReduceKernelINS2_10policy_hubIfjN4cuda3std3__44plusIfEEE10Policy1000EN6thrust24THRUST_300001_SM_1000_NS6detail15normal_iteratorINSD_10device_ptrIfEEEEjS9_fNS7_10__identityEEEvT0_PT3_T1_NS0_13GridEvenShareISN_EET2_T4_E12temp_storage+48];
	add.f32 	%f295, %f294, %f293;
	selp.f32 	%f296, %f295, %f293, %p49;
	setp.gt.u32 	%p50, %r6, 288;
	ld.shared.f32 	%f297, [_ZZN3cub18CUB_300001_SM_10006detail6reduce18DeviceReduceKernelINS2_10policy_hubIfjN4cuda3std3__44plusIfEEE10Policy1000EN6thrust24THRUST_300001_SM_1000_NS6detail15normal_iteratorINSD_10device_ptrIfEEEEjS9_fNS7_10__identityEEEvT0_PT3_T1_NS0_13GridEvenShareISN_EET2_T4_E12temp_storage+52];
	add.f32 	%f298, %f297, %f296;
	selp.f32 	%f299, %f298, %f296, %p50;
	setp.gt.u32 	%p51, %r6, 320;
	ld.shared.f32 	%f300, [_ZZN3cub18CUB_300001_SM_10006detail6reduce18DeviceReduceKernelINS2_10policy_hubIfjN4cuda3std3__44plusIfEEE10Policy1000EN6thrust24THRUST_300001_SM_1000_NS6detail15normal_iteratorINSD_10device_ptrIfEEEEjS9_fNS7_10__identityEEEvT0_PT3_T1_NS0_13GridEvenShareISN_EET2_T4_E12temp_storage+56];
	add.f32 	%f301, %f300, %f299;
	selp.f32 	%f302, %f301, %f299, %p51;
	setp.gt.u32 	%p52, %r6, 352;
	ld.shared.f32 	%f303, [_ZZN3cub18CUB_300001_SM_10006detail6reduce18DeviceReduceKernelINS2_10policy_hubIfjN4cuda3std3__44plusIfEEE10Policy1000EN6thrust24THRUST_300001_SM_1000_NS6detail15normal_iteratorINSD_10device_ptrIfEEEEjS9_fNS7_10__identityEEEvT0_PT3_T1_NS0_13GridEvenShareISN_EET2_T4_E12temp_storage+60];
	add.f32 	%f304, %f303, %f302;
	selp.f32 	%f305, %f304, %f302, %p52;
	setp.gt.u32 	%p53, %r6, 384;
	ld.shared.f32 	%f306, [_ZZN3cub18CUB_300001_SM_10006detail6reduce18DeviceReduceKernelINS2_10policy_hubIfjN4cuda3std3__44plusIfEEE10Policy1000EN6thrust24THRUST_300001_SM_1000_NS6detail15normal_iteratorINSD_10device_ptrIfEEEEjS9_fNS7_10__identityEEEvT0_PT3_T1_NS0_13GridEvenShareISN_EET2_T4_E12temp_storage+64];
	add.f32 	%f307, %f306, %f305;
	selp.f32 	%f308, %f307, %f305, %p53;
	setp.gt.u32 	%p54, %r6, 416;
	ld.shared.f32 	%f309, [_ZZN3cub18CUB_300001_SM_10006detail6reduce18DeviceReduceKernelINS2_10policy_hubIfjN4cuda3std3__44plusIfEEE10Policy1000EN6thrust24THRUST_300001_SM_1000_NS6detail15normal_iteratorINSD_10device_ptrIfEEEEjS9_fNS7_10__identityEEEvT0_PT3_T1_NS0_13GridEvenShareISN_EET2_T4_E12temp_storage+68];
	add.f32 	%f310, %f309, %f308;
	selp.f32 	%f311, %f310, %f308, %p54;
	setp.gt.u32 	%p55, %r6, 448;
	ld.shared.f32 	%f312, [_ZZN3cub18CUB_300001_SM_10006detail6reduce18DeviceReduceKernelINS2_10policy_hubIfjN4cuda3std3__44plusIfEEE10Policy1000EN6thrust24THRUST_300001_SM_1000_NS6detail15normal_iteratorINSD_10device_ptrIfEEEEjS9_fNS7_10__identityEEEvT0_PT3_T1_NS0_13GridEvenShareISN_EET2_T4_E12temp_storage+72];
	add.f32 	%f313, %f312, %f311;
	selp.f32 	%f314, %f313, %f311, %p55;
	setp.gt.u32 	%p56, %r6, 480;
	ld.shared.f32 	%f315, [_ZZN3cub18CUB_300001_SM_10006detail6reduce18DeviceReduceKernelINS2_10policy_hubIfjN4cuda3std3__44plusIfEEE10Policy1000EN6thrust24THRUST_300001_SM_1000_NS6detail15normal_iteratorINSD_10device_ptrIfEEEEjS9_fNS7_10__identityEEEvT0_PT3_T1_NS0_13GridEvenShareISN_EET2_T4_E12temp_storage+76];
	add.f32 	%f316, %f315, %f314;
	selp.f32 	%f379, %f316, %f314, %p56;
	bra.uni 	$L__BB4_48;
$L__BB4_26:
	mov.u32 	%r35, %tid.x;
	add.s32 	%r72, %r35, %r270;
	mul.wide.u32 	%rd4, %r72, 4;
	add.s64 	%rd5, %rd1, %rd4;
	ld.global.f32 	%f41, [%rd5];
	ld.global.f32 	%f42, [%rd5+2048];
	ld.global.f32 	%f43, [%rd5+4096];
	ld.global.f32 	%f44, [%rd5+6144];
	ld.global.f32 	%f45, [%rd5+8192];
	ld.global.f32 	%f46, [%rd5+10240];
	ld.global.f32 	%f47, [%rd5+12288];
	ld.global.f32 	%f48, [%rd5+14336];
	ld.global.f32 	%f49, [%rd5+16384];
	ld.global.f32 	%f50, [%rd5+18432];
	ld.global.f32 	%f51, [%rd5+20480];
	ld.global.f32 	%f52, [%rd5+22528];
	ld.global.f32 	%f53, [%rd5+24576];
	ld.global.f32 	%f54, [%rd5+26624];
	ld.global.f32 	%f55, [%rd5+28672];
	ld.global.f32 	%f56, [%rd5+30720];
	add.f32 	%f57, %f41, %f42;
	add.f32 	%f58, %f43, %f44;
	add.f32 	%f59, %f45, %f46;
	add.f32 	%f60, %f47, %f48;
	add.f32 	%f61, %f49, %f50;
	add.f32 	%f62, %f51, %f52;
	add.f32 	%f63, %f53, %f54;
	add.f32 	%f64, %f55, %f56;
	add.f32 	%f65, %f57, %f58;
	add.f32 	%f66, %f59, %f60;
	add.f32 	%f67, %f61, %f62;
	add.f32 	%f68, %f63, %f64;
	add.f32 	%f69, %f65, %f66;
	add.f32 	%f70, %f67, %f68;
	add.f32 	%f378, %f69, %f70;
	setp.lt.u32 	%p2, %r6, %r4;
	@%p2 bra 	$L__BB4_44;
	add.s32 	%r36, %r4, %r270;
	not.b32 	%r74, %r35;
	add.s32 	%r75, %r74, %r1;
	sub.s32 	%r76, %r75, %r4;
	sub.s32 	%r267, %r76, %r270;
	add.s32 	%r77, %r36, %r35;
	add.s32 	%r266, %r77, 4096;
	mov.b32 	%r269, 0;
	mov.u32 	%r268, %r36;
$L__BB4_28:
	add.s32 	%r270, %r270, %r4;
	add.s32 	%r79, %r1, -8192;
	setp.gt.u32 	%p3, %r270, %r79;
	@%p3 bra 	$L__BB4_30;
	add.s32 	%r80, %r35, %r270;
	mul.wide.u32 	%rd6, %r80, 4;
	add.s64 	%rd7, %rd1, %rd6;
	ld.global.f32 	%f71, [%rd7];
	ld.global.f32 	%f72, [%rd7+2048];
	ld.global.f32 	%f73, [%rd7+4096];
	ld.global.f32 	%f74, [%rd7+6144];
	ld.global.f32 	%f75, [%rd7+8192];
	ld.global.f32 	%f76, [%rd7+10240];
	ld.global.f32 	%f77, [%rd7+12288];
	ld.global.f32 	%f78, [%rd7+14336];
	ld.global.f32 	%f79, [%rd7+16384];
	ld.global.f32 	%f80, [%rd7+18432];
	ld.global.f32 	%f81, [%rd7+20480];
	ld.global.f32 	%f82, [%rd7+22528];
	ld.global.f32 	%f83, [%rd7+24576];
	ld.global.f32 	%f84, [%rd7+26624];
	ld.global.f32 	%f85, [%rd7+28672];
	ld.global.f32 	%f86, [%rd7+30720];
	add.f32 	%f87, %f378, %f71;
	add.f32 	%f88, %f72, %f73;
	add.f32 	%f89, %f74, %f75;
	add.f32 	%f90, %f76, %f77;
	add.f32 	%f91, %f78, %f79;
	add.f32 	%f92, %f80, %f81;
	add.f32 	%f93, %f82, %f83;
	add.f32 	%f94, %f84, %f85;
	add.f32 	%f95, %f87, %f88;
	add.f32 	%f96, %f89, %f90;
	add.f32 	%f97, %f91, %f92;
	add.f32 	%f98, %f93, %f94;
	add.f32 	%f99, %f95, %f96;
	add.f32 	%f100, %f97, %f98;
	add.f32 	%f101, %f99, %f100;
	add.f32 	%f378, %f101, %f86;
	sub.s32 	%r81, %r1, %r270;
	setp.lt.u32 	%p4, %r81, %r4;
	add.s32 	%r269, %r269, 1;
	add.s32 	%r268, %r268, %r4;
	sub.s32 	%r267, %r267, %r4;
	add.s32 	%r266, %r266, %r4;
	@%p4 bra 	$L__BB4_44;
	bra.uni 	$L__BB4_28;
$L__BB4_30:
	setp.le.u32 	%p5, %r1, %r270;
	sub.s32 	%r83, %r1, %r270;
	setp.ge.s32 	%p6, %r35, %r83;
	or.pred  	%p7, %p5, %p6;
	@%p7 bra 	$L__BB4_44;
	not.b32 	%r85, %r35;
	add.s32 	%r86, %r1, %r85;
	sub.s32 	%r87, %r86, %r36;
	mul.lo.s32 	%r88, %r2, %r269;
	shl.b32 	%r89, %r88, 13;
	sub.s32 	%r90, %r87, %r89;
	shr.u32 	%r91, %r90, 9;
	add.s32 	%r49, %r91, 1;
	and.b32  	%r50, %r49, 15;
	setp.lt.u32 	%p8, %r90, 7680;
	mov.u32 	%r275, %r35;
	@%p8 bra 	$L__BB4_35;
	or.b32  	%r273, %r35, 4096;
	shr.u32 	%r92, %r267, 9;
	add.s32 	%r93, %r92, 1;
	and.b32  	%r94, %r93, 16777200;
	neg.s32 	%r271, %r94;
$L__BB4_33:
	.pragma "nounroll";
	add.s32 	%r95, %r266, -4096;
	mul.wide.u32 	%rd8, %r95, 4;
	add.s64 	%rd9, %rd1, %rd8;
	ld.global.f32 	%f103, [%rd9];
	add.f32 	%f104, %f378, %f103;
	add.s32 	%r96, %r266, -3584;
	mul.wide.u32 	%rd10, %r96, 4;
	add.s64 	%rd11, %rd1, %rd10;
	ld.global.f32 	%f105, [%rd11];
	add.f32 	%f106, %f104, %f105;
	add.s32 	%r97, %r266, -3072;
	mul.wide.u32 	%rd12, %r97, 4;
	add.s64 	%rd13, %rd1, %rd12;
	ld.global.f32 	%f107, [%rd13];
	add.f32 	%f108, %f106, %f107;
	add.s32 	%r98, %r266, -2560;
	mul.wide.u32 	%rd14, %r98, 4;
	add.s64 	%rd15, %rd1, %rd14;
	ld.global.f32 	%f109, [%rd15];
	add.f32 	%f110, %f108, %f109;
	add.s32 	%r99, %r266, -2048;
	mul.wide.u32 	%rd16, %r99, 4;
	add.s64 	%rd17, %rd1, %rd16;
	ld.global.f32 	%f111, [%rd17];
	add.f32 	%f112, %f110, %f111;
	add.s32 	%r100, %r266, -1536;
	mul.wide.u32 	%rd18, %r100, 4;
	add.s64 	%rd19, %rd1, %rd18;
	ld.global.f32 	%f113, [%rd19];
	add.f32 	%f114, %f112, %f113;
	add.s32 	%r101, %r266, -1024;
	mul.wide.u32 	%rd20, %r101, 4;
	add.s64 	%rd21, %rd1, %rd20;
	ld.global.f32 	%f115, [%rd21];
	add.f32 	%f116, %f114, %f115;
	add.s32 	%r102, %r266, 3584;
	add.s32 	%r103, %r266, -512;
	mul.wide.u32 	%rd22, %r103, 4;
	add.s64 	%rd23, %rd1, %rd22;
	ld.global.f32 	%f117, [%rd23];
	add.f32 	%f118, %f116, %f117;
	mul.wide.u32 	%rd24, %r266, 4;
	add.s64 	%rd25, %rd1, %rd24;
	ld.global.f32 	%f119, [%rd25];
	add.f32 	%f120, %f118, %f119;
	add.s32 	%r104, %r266, 512;
	mul.wide.u32 	%rd26, %r104, 4;
	add.s64 	%rd27, %rd1, %rd26;
	ld.global.f32 	%f121, [%rd27];
	add.f32 	%f122, %f120, %f121;
	add.s32 	%r105, %r266, 1024;
	mul.wide.u32 	%rd28, %r105, 4;
	add.s64 	%rd29, %rd1, %rd28;
	ld.global.f32 	%f123, [%rd29];
	add.f32 	%f124, %f122, %f123;
	add.s32 	%r106, %r266, 1536;
	mul.wide.u32 	%rd30, %r106, 4;
	add.s64 	%rd31, %rd1, %rd30;
	ld.global.f32 	%f125, [%rd31];
	add.f32 	%f126, %f124, %f125;
	add.s32 	%r107, %r266, 2048;
	mul.wide.u32 	%rd32, %r107, 4;
	add.s64 	%rd33, %rd1, %rd32;
	ld.global.f32 	%f127, [%rd33];
	add.f32 	%f128, %f126, %f127;
	add.s32 	%r108, %r266, 2560;
	mul.wide.u32 	%rd34, %r108, 4;
	add.s64 	%rd35, %rd1, %rd34;
	ld.global.f32 	%f129, [%rd35];
	add.f32 	%f130, %f128, %f129;
	add.s32 	%r109, %r266, 3072;
	mul.wide.u32 	%rd36, %r109, 4;
	add.s64 	%rd37, %rd1, %rd36;
	ld.global.f32 	%f131, [%rd37];
	add.f32 	%f132, %f130, %f131;
	mul.wide.u32 	%rd38, %r102, 4;
	add.s64 	%rd39, %rd1, %rd38;
	ld.global.f32 	%f133, [%rd39];
	add.f32 	%f378, %f132, %f133;
	add.s32 	%r273, %r273, 8192;
	add.s32 	%r266, %r266, 8192;
	add.s32 	%r271, %r271, 16;
	setp.ne.s32 	%p9, %r271, 0;
	@%p9 bra 	$L__BB4_33;
	add.s32 	%r275, %r273, -4096;
$L__BB4_35:
	setp.eq.s32 	%p10, %r50, 0;
	@%p10 bra 	$L__BB4_44;
	and.b32  	%r61, %r49, 7;
	setp.lt.u32 	%p11, %r50, 8;
	@%p11 bra 	$L__BB4_38;
	add.s32 	%r110, %r275, %r270;
	mul.wide.u32 	%rd40, %r110, 4;
	add.s64 	%rd41, %rd1, %rd40;
	ld.global.f32 	%f135, [%rd41];
	add.f32 	%f136, %f378, %f135;
	add.s32 	%r111, %r110, 512;
	mul.wide.u32 	%rd42, %r111, 4;
	add.s64 	%rd43, %rd1, %rd42;
	ld.global.f32 	%f137, [%rd43];
	add.f32 	%f138, %f136, %f137;
	add.s32 	%r112, %r110, 1024;
	mul.wide.u32 	%rd44, %r112, 4;
	add.s64 	%rd45, %rd1, %rd44;
	ld.global.f32 	%f139, [%rd45];
	add.f32 	%f140, %f138, %f139;
	add.s32 	%r113, %r110, 1536;
	mul.wide.u32 	%rd46, %r113, 4;
	add.s64 	%rd47, %rd1, %rd46;
	ld.global.f32 	%f141, [%rd47];
	add.f32 	%f142, %f140, %f141;
	add.s32 	%r114, %r110, 2048;
	mul.wide.u32 	%rd48, %r114, 4;
	add.s64 	%rd49, %rd1, %rd48;
	ld.global.f32 	%f143, [%rd49];
	add.f32 	%f144, %f142, %f143;
	add.s32 	%r115, %r110, 2560;
	mul.wide.u32 	%rd50, %r115, 4;
	add.s64 	%rd51, %rd1, %rd50;
	ld.global.f32 	%f145, [%rd51];
	add.f32 	%f146, %f144, %f145;
	add.s32 	%r116, %r110, 3072;
	mul.wide.u32 	%rd52, %r116, 4;
	add.s64 	%rd53, %rd1, %rd52;
	ld.global.f32 	%f147, [%rd53];
	add.f32 	%f148, %f146, %f147;
	add.s32 	%r117, %r110, 3584;
	mul.wide.u32 	%rd54, %r117, 4;
	add.s64 	%rd55, %rd1, %rd54;
	ld.global.f32 	%f149, [%rd55];
	add.f32 	%f378, %f148, %f149;
	add.s32 	%r275, %r275, 4096;
$L__BB4_38:
	setp.eq.s32 	%p12, %r61, 0;
	@%p12 bra 	$L__BB4_44;
	setp.lt.u32 	%p13, %r61, 4;
	@%p13 bra 	$L__BB4_41;
	add.s32 	%r118, %r275, %r270;
	mul.wide.u32 	%rd56, %r118, 4;
	add.s64 	%rd57, %rd1, %rd56;
	ld.global.f32 	%f151, [%rd57];
	add.f32 	%f152, %f378, %f151;
	add.s32 	%r119, %r118, 512;
	mul.wide.u32 	%rd58, %r119, 4;
	add.s64 	%rd59, %rd1, %rd58;
	ld.global.f32 	%f153, [%rd59];
	add.f32 	%f154, %f152, %f153;
	add.s32 	%r120, %r118, 1024;
	mul.wide.u32 	%rd60, %r120, 4;
	add.s64 	%rd61, %rd1, %rd60;
	ld.global.f32 	%f155, [%rd61];
	add.f32 	%f156, %f154, %f155;
	add.s32 	%r121, %r118, 1536;
	mul.wide.u32 	%rd62, %r121, 4;
	add.s64 	%rd63, %rd1, %rd62;
	ld.global.f32 	%f157, [%rd63];
	add.f32 	%f378, %f156, %f157;
	add.s32 	%r275, %r275, 2048;
$L__BB4_41:
	and.b32  	%r122, %r49, 3;
	setp.eq.s32 	%p14, %r122, 0;
	@%p14 bra 	$L__BB4_44;
	add.s32 	%r278, %r275, %r268;
	cvt.u16.u32 	%rs1, %r267;
	shr.u16 	%rs2, %rs1, 9;
	add.s16 	%rs3, %rs2, 1;
	cvt.u32.u16 	%r123, %rs3;
	and.b32  	%r124, %r123, 3;
	neg.s32 	%r277, %r124;
$L__BB4_43:
	.pragma "nounroll";
	mul.wide.u32 	%rd64, %r278, 4;
	add.s64 	%rd65, %rd1, %rd64;
	ld.global.f32 	%f158, [%rd65];
	add.f32 	%f378, %f378, %f158;
	add.s32 	%r278, %r278, 512;
	add.s32 	%r277, %r277, 1;
	setp.ne.s32 	%p15, %r277, 0;
	@%p15 bra 	$L__BB4_43;
$L__BB4_44:
	// begin inline asm
	mov.u32 %r125, %laneid;
	// end inline asm
	mov.b32 	%r127, %f378;
	mov.b32 	%r128, 1;
	mov.b32 	%r149, 31;
	mov.b32 	%r150, -1;
	// begin inline asm
	shfl.sync.down.b32 %r126, %r127, %r128, %r149, %r150;
	// end inline asm
	setp.gt.s32 	%p16, %r125, 30;
	mov.b32 	%f159, %r126;
	add.f32 	%f160, %f378, %f159;
	selp.f32 	%f161, %f378, %f160, %p16;
	mov.b32 	%r132, %f161;
	mov.b32 	%r133, 2;
	// begin inline asm
	shfl.sync.down.b32 %r131, %r132, %r133, %r149, %r150;
	// end inline asm
	setp.gt.s32 	%p17, %r125, 29;
	mov.b32 	%f162, %r131;
	add.f32 	%f163, %f161, %f162;
	selp.f32 	%f164, %f161, %f163, %p17;
	mov.b32 	%r137, %f164;
	mov.b32 	%r138, 4;
	// begin inline asm
	shfl.sync.down.b32 %r136, %r137, %r138, %r149, %r150;
	// end inline asm
	setp.gt.s32 	%p18, %r125, 27;
	mov.b32 	%f165, %r136;
	add.f32 	%f166, %f164, %f165;
	selp.f32 	%f167, %f164, %f166, %p18;
	mov.b32 	%r142, %f167;
	mov.b32 	%r143, 8;
	// begin inline asm
	shfl.sync.down.b32 %r141, %r142, %r143, %r149, %r150;
	// end inline asm
	setp.gt.s32 	%p19, %r125, 23;
	mov.b32 	%f168, %r141;
	add.f32 	%f169, %f167, %f168;
	selp.f32 	%f170, %f167, %f169, %p19;
	mov.b32 	%r147, %f170;
	mov.b32 	%r148, 16;
	// begin inline asm
	shfl.sync.down.b32 %r146, %r147, %r148, %r149, %r150;
	// end inline asm
	setp.gt.s32 	%p20, %r125, 15;
	mov.b32 	%f171, %r146;
	add.f32 	%f37, %f170, %f171;
	selp.f32 	%f379, %f170, %f37, %p20;
	setp.ne.s32 	%p21, %r125, 0;
	@%p21 bra 	$L__BB4_46;
	shr.u32 	%r151, %r35, 3;
	and.b32  	%r152, %r151, 124;
	mov.u32 	%r153, _ZZN3cub18CUB_300001_SM_10006detail6reduce18DeviceReduceKernelINS2_10policy_hubIfjN4cuda3std3__44plusIfEEE10Policy1000EN6thrust24THRUST_300001_SM_1000_NS6detail15normal_iteratorINSD_10device_ptrIfEEEEjS9_fNS7_10__identityEEEvT0_PT3_T1_NS0_13GridEvenShareISN_EET2_T4_E12temp_storage;
	add.s32 	%r154, %r153, %r152;
	st.shared.f32 	[%r154+16], %f37;
$L__BB4_46:
	bar.sync 	0;
	setp.ne.s32 	%p22, %r35, 0;
	@%p22 bra 	$L__BB4_48;
	ld.shared.f32 	%f172, [_ZZN3cub18CUB_300001_SM_10006detail6reduce18DeviceReduceKernelINS2_10policy_hubIfjN4cuda3std3__44plusIfEEE10Policy1000EN6thrust24THRUST_300001_SM_1000_NS6detail15normal_iteratorINSD_10device_ptrIfEEEEjS9_fNS7_10__identityEEEvT0_PT3_T1_NS0_13GridEvenShareISN_EET2_T4_E12temp_storage+20];
	add.f32 	%f173, %f379, %f172;
	ld.shared.f32 	%f174, [_ZZN3cub18CUB_300001_SM_10006detail6reduce18DeviceReduceKernelINS2_10policy_hubIfjN4cuda3std3__44plusIfEEE10Policy1000EN6thrust24THRUST_300001_SM_1000_NS6detail15normal_iteratorINSD_10device_ptrIfEEEEjS9_fNS7_10__identityEEEvT0_PT3_T1_NS0_13GridEvenShareISN_EET2_T4_E12temp_storage+24];
	add.f32 	%f175, %f173, %f174;
	ld.shared.f32 	%f176, [_ZZN3cub18CUB_300001_SM_10006detail6reduce18DeviceReduceKernelINS2_10policy_hubIfjN4cuda3std3__44plusIfEEE10Policy1000EN6thrust24THRUST_300001_SM_1000_NS6detail15normal_iteratorINSD_10device_ptrIfEEEEjS9_fNS7_10__identityEEEvT0_PT3_T1_NS0_13GridEvenShareISN_EET2_T4_E12temp_storage+28];
	add.f32 	%f177, %f175, %f176;
	ld.shared.f32 	%f178, [_ZZN3cub18CUB_300001_SM_10006detail6reduce18DeviceReduceKernelINS2_10policy_hubIfjN4cuda3std3__44plusIfEEE10Policy1000EN6thrust24THRUST_300001_SM_1000_NS6detail15normal_iteratorINSD_10device_ptrIfEEEEjS9_fNS7_10__identityEEEvT0_PT3_T1_NS0_13GridEvenShareISN_EET2_T4_E12temp_storage+32];
	add.f32 	%f179, %f177, %f178;
	ld.shared.f32 	%f180, [_ZZN3cub18CUB_300001_SM_10006detail6reduce18DeviceReduceKernelINS2_10policy_hubIfjN4cuda3std3__44plusIfEEE10Policy1000EN6thrust24THRUST_300001_SM_1000_NS6detail15normal_iteratorINSD_10device_ptrIfEEEEjS9_fNS7_10__identityEEEvT0_PT3_T1_NS0_13GridEvenShareISN_EET2_T4_E12temp_storage+36];
	add.f32 	%f181, %f179, %f180;
	ld.shared.f32 	%f182, [_ZZN3cub18CUB_300001_SM_10006detail6reduce18DeviceReduceKernelINS2_10policy_hubIfjN4cuda3std3__44plusIfEEE10Policy1000EN6thrust24THRUST_300001_SM_1000_NS6detail15normal_iteratorINSD_10device_ptrIfEEEEjS9_fNS7_10__identityEEEvT0_PT3_T1_NS0_13GridEvenShareISN_EET2_T4_E12temp_storage+40];
	add.f32 	%f183, %f181, %f182;
	ld.shared.f32 	%f184, [_ZZN3cub18CUB_300001_SM_10006detail6reduce18DeviceReduceKernelINS2_10policy_hubIfjN4cuda3std3__44plusIfEEE10Policy1000EN6thrust24THRUST_300001_SM_1000_NS6detail15normal_iteratorINSD_10device_ptrIfEEEEjS9_fNS7_10__identityEEEvT0_PT3_T1_NS0_13GridEvenShareISN_EET2_T4_E12temp_storage+44];
	add.f32 	%f185, %f183, %f184;
	ld.shared.f32 	%f186, [_ZZN3cub18CUB_300001_SM_10006detail6reduce18DeviceReduceKernelINS2_10policy_hubIfjN4cuda3std3__44plusIfEEE10Policy1000EN6thrust24THRUST_300001_SM_1000_NS6detail15normal_iteratorINSD_10device_ptrIfEEEEjS9_fNS7_10__identityEEEvT0_PT3_T1_NS0_13GridEvenShareISN_EET2_T4_E12temp_storage+48];
	add.f32 	%f187, %f185, %f186;
	ld.shared.f32 	%f188, [_ZZN3cub18CUB_300001_SM_10006detail6reduce18DeviceReduceKernelINS2_10policy_hubIfjN4cuda3std3__44plusIfEEE10Policy1000EN6thrust24THRUST_300001_SM_1000_NS6detail15normal_iteratorINSD_10device_ptrIfEEEEjS9_fNS7_10__identityEEEvT0_PT3_T1_NS0_13GridEvenShareISN_EET2_T4_E12temp_storage+52];
	add.f32 	%f189, %f187, %f188;
	ld.shared.f32 	%f190, [_ZZN3cub18CUB_300001_SM_10006detail6reduce18DeviceReduceKernelINS2_10policy_hubIfjN4cuda3std3__44plusIfEEE10Policy1000EN6thrust24THRUST_300001_SM_1000_NS6detail15normal_iteratorINSD_10device_ptrIfEEEEjS9_fNS7_10__identityEEEvT0_PT3_T1_NS0_13GridEvenShareISN_EET2_T4_E12temp_storage+56];
	add.f32 	%f191, %f189, %f190;
	ld.shared.f32 	%f192, [_ZZN3cub18CUB_300001_SM_10006detail6reduce18DeviceReduceKernelINS2_10policy_hubIfjN4cuda3std3__44plusIfEEE10Policy1000EN6thrust24THRUST_300001_SM_1000_NS6detail15normal_iteratorINSD_10device_ptrIfEEEEjS9_fNS7_10__identityEEEvT0_PT3_T1_NS0_13GridEvenShareISN_EET2_T4_E12temp_storage+60];
	add.f32 	%f193, %f191, %f192;
	ld.shared.f32 	%f194, [_ZZN3cub18CUB_300001_SM_10006detail6reduce18DeviceReduceKernelINS2_10policy_hubIfjN4cuda3std3__44plusIfEEE10Policy1000EN6thrust24THRUST_300001_SM_1000_NS6detail15normal_iteratorINSD_10device_ptrIfEEEEjS9_fNS7_10__identityEEEvT0_PT3_T1_NS0_13GridEvenShareISN_EET2_T4_E12temp_storage+64];
	add.f32 	%f195, %f193, %f194;
	ld.shared.f32 	%f196, [_ZZN3cub18CUB_300001_SM_10006detail6reduce18DeviceReduceKernelINS2_10policy_hubIfjN4cuda3std3__44plusIfEEE10Policy1000EN6thrust24THRUST_300001_SM_1000_NS6detail15normal_iteratorINSD_10device_ptrIfEEEEjS9_fNS7_10__identityEEEvT0_PT3_T1_NS0_13GridEvenShareISN_EET2_T4_E12temp_storage+68];
	add.f32 	%f197, %f195, %f196;
	ld.shared.f32 	%f198, [_ZZN3cub18CUB_300001_SM_10006detail6reduce18DeviceReduceKernelINS2_10policy_hubIfjN4cuda3std3__44plusIfEEE10Policy1000EN6thrust24THRUST_300001_SM_1000_NS6detail15normal_iteratorINSD_10device_ptrIfEEEEjS9_fNS7_10__identityEEEvT0_PT3_T1_NS0_13GridEvenShareISN_EET2_T4_E12temp_storage+72];
	add.f32 	%f199, %f197, %f198;
	ld.shared.f32 	%f200, [_ZZN3cub18CUB_300001_SM_10006detail6reduce18DeviceReduceKernelINS2_10policy_hubIfjN4cuda3std3__44plusIfEEE10Policy1000EN6thrust24THRUST_300001_SM_1000_NS6detail15normal_iteratorINSD_10device_ptrIfEEEEjS9_fNS7_10__identityEEEvT0_PT3_T1_NS0_13GridEvenShareISN_EET2_T4_E12temp_storage+76];
	add.f32 	%f379, %f199, %f200;
$L__BB4_48:
	mov.u32 	%r256, %tid.x;
	setp.ne.s32 	%p64, %r256, 0;
	@%p64 bra 	$L__BB4_50;
	ld.param.u64 	%rd129, [_ZN3cub18CUB_300001_SM_10006detail6reduce18DeviceReduceKernelINS2_10policy_hubIfjN4cuda3std3__44plusIfEEE10Policy1000EN6thrust24THRUST_300001_SM_1000_NS6detail15normal_iteratorINSD_10device_ptrIfEEEEjS9_fNS7_10__identityEEEvT0_PT3_T1_NS0_13GridEvenShareISN_EET2_T4__param_1];
	cvta.to.global.u64 	%rd126, %rd129;
	mul.wide.u32 	%rd127, %r3, 4;
	add.s64 	%rd128, %rd126, %rd127;
	st.global.f32 	[%rd128], %f379;
$L__BB4_50:
	ret;

}
	// .globl	_ZN3cub18CUB_300001_SM_10006detail6reduce28DeviceReduceSingleTileKernelINS2_10policy_hubIfjN4cuda3std3__44plusIfEEE10Policy1000EPfSC_iS9_ffNS7_10__identityEEEvT0_T1_T2_T3_T4_T6_
.visible .entry _ZN3cub18CUB_300001_SM_10006detail6reduce28DeviceReduceSingleTileKernelINS2_10policy_hubIfjN4cuda3std3__44plusIfEEE10Policy1000EPfSC_iS9_ffNS7_10__identityEEEvT0_T1_T2_T3_T4_T6_(
	.param .u64 .ptr .align 1 _ZN3cub18CUB_300001_SM_10006detail6reduce28DeviceReduceSingleTileKernelINS2_10policy_hubIfjN4cuda3std3__44plusIfEEE10Policy1000EPfSC_iS9_ffNS7_10__identityEEEvT0_T1_T2_T3_T4_T6__param_0,
	.param .u64 .ptr .align 1 _ZN3cub18CUB_300001_SM_10006detail6reduce28DeviceReduceSingleTileKernelINS2_10policy_hubIfjN4cuda3std3__44plusIfEEE10Policy1000EPfSC_iS9_ffNS7_10__identityEEEvT0_T1_T2_T3_T4_T6__param_1,
	.param .u32 _ZN3cub18CUB_300001_SM_10006detail6reduce28DeviceReduceSingleTileKernelINS2_10policy_hubIfjN4cuda3std3__44plusIfEEE10Policy1000EPfSC_iS9_ffNS7_10__identityEEEvT0_T1_T2_T3_T4_T6__param_2,
	.param .align 1 .b8 _ZN3cub18CUB_300001_SM_10006detail6reduce28DeviceReduceSingleTileKernelINS2_10policy_hubIfjN4cuda3std3__44plusIfEEE10Policy1000EPfSC_iS9_ffNS7_10__identityEEEvT0_T1_T2_T3_T4_T6__param_3[1],
	.param .f32 _ZN3cub18CUB_300001_SM_10006detail6reduce28DeviceReduceSingleTileKernelINS2_10policy_hubIfjN4cuda3std3__44plusIfEEE10Policy1000EPfSC_iS9_ffNS7_10__identityEEEvT0_T1_T2_T3_T4_T6__param_4,
	.param .align 1 .b8 _ZN3cub18CUB_300001_SM_10006detail6reduce28DeviceReduceSingleTileKernelINS2_10policy_hubIfjN4cuda3std3__44plusIfEEE10Policy1000EPfSC_iS9_ffNS7_10__identityEEEvT0_T1_T2_T3_T4_T6__param_5[1]
)
.maxntid 512
.minnctapersm 1
{
	.reg .pred 	%p<113>;
	.reg .b32 	%r<407>;
	.reg .b32 	%f<531>;
	.reg .b64 	%rd<133>;
	// demoted variable
	.shared .align 4 .b8 _ZZN3cub18CUB_300001_SM_10006detail6reduce28DeviceReduceSingleTileKernelINS2_10policy_hubIfjN4cuda3std3__44plusIfEEE10Policy1000EPfSC_iS9_ffNS7_10__identityEEEvT0_T1_T2_T3_T4_T6_E12temp_storage[84];
	ld.param.u64 	%rd16, [_ZN3cub18CUB_300001_SM_10006detail6reduce28DeviceReduceSingleTileKernelINS2_10policy_hubIfjN4cuda3std3__44plusIfEEE10Policy1000EPfSC_iS9_ffNS7_10__identityEEEvT0_T1_T2_T3_T4_T6__param_0];
	ld.param.u64 	%rd17, [_ZN3cub18CUB_300001_SM_10006detail6reduce28DeviceReduceSingleTileKernelINS2_10policy_hubIfjN4cuda3std3__44plusIfEEE10Policy1000EPfSC_iS9_ffNS7_10__identityEEEvT0_T1_T2_T3_T4_T6__param_1];
	ld.param.u32 	%r67, [_ZN3cub18CUB_300001_SM_10006detail6reduce28DeviceReduceSingleTileKernelINS2_10policy_hubIfjN4cuda3std3__44plusIfEEE10Policy1000EPfSC_iS9_ffNS7_10__identityEEEvT0_T1_T2_T3_T4_T6__param_2];
	ld.param.f32 	%f58, [_ZN3cub18CUB_300001_SM_10006detail6reduce28DeviceReduceSingleTileKernelINS2_10policy_hubIfjN4cuda3std3__44plusIfEEE10Policy1000EPfSC_iS9_ffNS7_10__identityEEEvT0_T1_T2_T3_T4_T6__param_4];
	cvta.to.global.u64 	%rd1, %rd17;
	setp.ne.s32 	%p1, %r67, 0;
	@%p1 bra 	$L__BB5_3;
	mov.u32 	%r380, %tid.x;
	setp.ne.s32 	%p112, %r380, 0;
	@%p112 bra 	$L__BB5_74;
	st.global.f32 	[%rd1], %f58;
	bra.uni 	$L__BB5_74;
$L__BB5_3:
	and.b64  	%rd18, %rd16, 7;
	setp.ne.s64 	%p2, %rd18, 0;
	@%p2 bra 	$L__BB5_38;
	setp.gt.s32 	%p57, %r67, 8191;
	@%p57 bra 	$L__BB5_22;
	mov.u32 	%r1, %tid.x;
	setp.ge.s32 	%p74, %r1, %r67;
	mov.f32 	%f509, 0f00000000;
	mov.u32 	%r384, %r1;
	@%p74 bra 	$L__BB5_7;
	mul.wide.u32 	%rd121, %r1, 4;
	add.s64 	%rd120, %rd16, %rd121;
	// begin inline asm
	ld.global.nc.u32 %r300, [%rd120];
	// end inline asm
	mov.b32 	%f509, %r300;
	add.s32 	%r384, %r1, 512;
$L__BB5_7:
	setp.ge.s32 	%p75, %r384, %r67;
	@%p75 bra 	$L__BB5_13;
	not.b32 	%r301, %r384;
	add.s32 	%r4, %r67, %r301;
	and.b32  	%r302, %r4, 1536;
	setp.eq.s32 	%p76, %r302, 1536;
	@%p76 bra 	$L__BB5_11;
	mul.wide.u32 	%rd122, %r384, 4;
	add.s64 	%rd129, %rd16, %rd122;
	shr.u32 	%r303, %r4, 9;
	add.s32 	%r304, %r303, 1;
	and.b32  	%r305, %r304, 3;
	neg.s32 	%r382, %r305;
$L__BB5_10:
	.pragma "nounroll";
	// begin inline asm
	ld.global.nc.u32 %r306, [%rd129];
	// end inline asm
	mov.b32 	%f395, %r306;
	add.f32 	%f509, %f509, %f395;
	add.s32 	%r384, %r384, 512;
	add.s64 	%rd129, %rd129, 2048;
	add.s32 	%r382, %r382, 1;
	setp.ne.s32 	%p77, %r382, 0;
	@%p77 bra 	$L__BB5_10;
$L__BB5_11:
	setp.lt.u32 	%p78, %r4, 1536;
	@%p78 bra 	$L__BB5_13;
$L__BB5_12:
	mul.wide.s32 	%rd128, %r384, 4;
	add.s64 	%rd124, %rd16, %rd128;
	// begin inline asm
	ld.global.nc.u32 %r307, [%rd124];
	// end inline asm
	mov.b32 	%f396, %r307;
	add.f32 	%f397, %f509, %f396;
	add.s64 	%rd125, %rd124, 2048;
	// begin inline asm
	ld.global.nc.u32 %r308, [%rd125];
	// end inline asm
	mov.b32 	%f398, %r308;
	add.f32 	%f399, %f397, %f398;
	add.s64 	%rd126, %rd124, 4096;
	// begin inline asm
	ld.global.nc.u32 %r309, [%rd126];
	// end inline asm
	mov.b32 	%f400, %r309;
	add.f32 	%f401, %f399, %f400;
	add.s64 	%rd127, %rd124, 6144;
	// begin inline asm
	ld.global.nc.u32 %r310, [%rd127];
	// end inline asm
	mov.b32 	%f402, %r310;
	add.f32 	%f509, %f401, %f402;
	add.s32 	%r384, %r384, 2048;
	setp.lt.s32 	%p79, %r384, %r67;
	@%p79 bra 	$L__BB5_12;
$L__BB5_13:
	setp.lt.s32 	%p80, %r67, 512;
	@%p80 bra 	$L__BB5_18;
	// begin inline asm
	mov.u32 %r349, %laneid;
	// end inline asm
	mov.b32 	%r351, %f509;
	mov.b32 	%r352, 1;
	mov.b32 	%r373, 31;
	mov.b32 	%r374, -1;
	// begin inline asm
	shfl.sync.down.b32 %r350, %r351, %r352, %r373, %r374;
	// end inline asm
	setp.gt.s32 	%p104, %r349, 30;
	mov.b32 	%f461, %r350;
	add.f32 	%f462, %f509, %f461;
	selp.f32 	%f463, %f509, %f462, %p104;
	mov.b32 	%r356, %f463;
	mov.b32 	%r357, 2;
	// begin inline asm
	shfl.sync.down.b32 %r355, %r356, %r357, %r373, %r374;
	// end inline asm
	setp.gt.s32 	%p105, %r349, 29;
	mov.b32 	%f464, %r355;
	add.f32 	%f465, %f463, %f464;
	selp.f32 	%f466, %f463, %f465, %p105;
	mov.b32 	%r361, %f466;
	mov.b32 	%r362, 4;
	// begin inline asm
	shfl.sync.down.b32 %r360, %r361, %r362, %r373, %r374;
	// end inline asm
	setp.gt.s32 	%p106, %r349, 27;
	mov.b32 	%f467, %r360;
	add.f32 	%f468, %f466, %f467;
	selp.f32 	%f469, %f466, %f468, %p106;
	mov.b32 	%r366, %f469;
	mov.b32 	%r367, 8;
	// begin inline asm
	shfl.sync.down.b32 %r365, %r366, %r367, %r373, %r374;
	// end inline asm
	setp.gt.s32 	%p107, %r349, 23;
	mov.b32 	%f470, %r365;
	add.f32 	%f471, %f469, %f470;
	selp.f32 	%f472, %f469, %f471, %p107;
	mov.b32 	%r371, %f472;
	mov.b32 	%r372, 16;
	// begin inline asm
	shfl.sync.down.b32 %r370, %r371, %r372, %r373, %r374;
	// end inline asm
	setp.gt.s32 	%p108, %r349, 15;
	mov.b32 	%f473, %r370;
	add.f32 	%f10, %f472, %f473;
	selp.f32 	%f530, %f472, %f10, %p108;
	setp.ne.s32 	%p109, %r349, 0;
	@%p109 bra 	$L__BB5_16;
	shr.u32 	%r375, %r1, 3;
	and.b32  	%r376, %r375, 124;
	mov.u32 	%r377, _ZZN3cub18CUB_300001_SM_10006detail6reduce28DeviceReduceSingleTileKernelINS2_10policy_hubIfjN4cuda3std3__44plusIfEEE10Policy1000EPfSC_iS9_ffNS7_10__identityEEEvT0_T1_T2_T3_T4_T6_E12temp_storage;
	add.s32 	%r378, %r377, %r376;
	st.shared.f32 	[%r378+16], %f10;
$L__BB5_16:
	bar.sync 	0;
	setp.ne.s32 	%p110, %r1, 0;
	@%p110 bra 	$L__BB5_72;
	ld.shared.f32 	%f474, [_ZZN3cub18CUB_300001_SM_10006detail6reduce28DeviceReduceSingleTileKernelINS2_10policy_hubIfjN4cuda3std3__44plusIfEEE10Policy1000EPfSC_iS9_ffNS7_10__identityEEEvT0_T1_T2_T3_T4_T6_E12temp_storage+20];
	add.f32 	%f475, %f530, %f474;
	ld.shared.f32 	%f476, [_ZZN3cub18CUB_300001_SM_10006detail6reduce28DeviceReduceSingleTileKernelINS2_10policy_hubIfjN4cuda3std3__44plusIfEEE10Policy1000EPfSC_iS9_ffNS7_10__identityEEEvT0_T1_T2_T3_T4_T6_E12temp_storage+24];
	add.f32 	%f477, %f475, %f476;
	ld.shared.f32 	%f478, [_ZZN3cub18CUB_300001_SM_10006detail6reduce28DeviceReduceSingleTileKernelINS2_10policy_hubIfjN4cuda3std3__44plusIfEEE10Policy1000EPfSC_iS9_ffNS7_10__identityEEEvT0_T1_T2_T3_T4_T6_E12temp_storage+28];
	add.f32 	%f479, %f477, %f478;
	ld.shared.f32 	%f480, [_ZZN3cub18CUB_300001_SM_10006detail6reduce28DeviceReduceSingleTileKernelINS2_10policy_hubIfjN4cuda3std3__44plusIfEEE10Policy1000EPfSC_iS9_ffNS7_10__identityEEEvT0_T1_T2_T3_T4_T6_E12temp_storage+32];
	add.f32 	%f481, %f479, %f480;
	ld.shared.f32 	%f482, [_ZZN3cub18CUB_300001_SM_10006detail6reduce28DeviceReduceSingleTileKernelINS2_10policy_hubIfjN4cuda3std3__44plusIfEEE10Policy1000EPfSC_iS9_ffNS7_10__identityEEEvT0_T1_T2_T3_T4_T6_E12temp_storage+36];
	add.f32 	%f483, %f481, %f482;
	ld.shared.f32 	%f484, [_ZZN3cub18CUB_300001_SM_10006detail6reduce28DeviceReduceSingleTileKernelINS2_10policy_hubIfjN4cuda3std3__44plusIfEEE10Policy1000EPfSC_iS9_ffNS7_10__identityEEEvT0_T1_T2_T3_T4_T6_E12temp_storage+40];
	add.f32 	%f485, %f483, %f484;
	ld.shared.f32 	%f486, [_ZZN3cub18CUB_300001_SM_10006detail6reduce28DeviceReduceSingleTileKernelINS2_10policy_hubIfjN4cuda3std3__44plusIfEEE10Policy1000EPfSC_iS9_ffNS7_10__identityEEEvT0_T1_T2_T3_T4_T6_E12temp_storage+44];
	add.f32 	%f487, %f485, %f486;
	ld.shared.f32 	%f488, [_ZZN3cub18CUB_300001_SM_10006detail6reduce28DeviceReduceSingleTileKernelINS2_10policy_hubIfjN4cuda3std3__44plusIfEEE10Policy1000EPfSC_iS9_ffNS7_10__identityEEEvT0_T1_T2_T3_T4_T6_E12temp_storage+48];
	add.f32 	%f489, %f487, %f488;
	ld.shared.f32 	%f490, [_ZZN3cub18CUB_300001_SM_10006detail6reduce28DeviceReduceSingleTileKernelINS2_10policy_hubIfjN4cuda3std3__44plusIfEEE10Policy1000EPfSC_iS9_ffNS7_10__identityEEEvT0_T1_T2_T3_T4_T6_E12temp_storage+52];
	add.f32 	%f491, %f489, %f490;
	ld.shared.f32 	%f492, [_ZZN3cub18CUB_300001_SM_10006detail6reduce28DeviceReduceSingleTileKernelINS2_10policy_hubIfjN4cuda3std3__44plusIfEEE10Policy1000EPfSC_iS9_ffNS7_10__identityEEEvT0_T1_T2_T3_T4_T6_E12temp_storage+56];
	add.f32 	%f493, %f491, %f492;
	ld.shared.f32 	%f494, [_ZZN3cub18CUB_300001_SM_10006detail6reduce28DeviceReduceSingleTileKernelINS2_10policy_hubIfjN4cuda3std3__44plusIfEEE10Policy1000EPfSC_iS9_ffNS7_10__identityEEEvT0_T1_T2_T3_T4_T6_E12temp_storage+60];
	add.f32 	%f495, %f493, %f494;
	ld.shared.f32 	%f496, [_ZZN3cub18CUB_300001_SM_10006detail6reduce28DeviceReduceSingleTileKernelINS2_10policy_hubIfjN4cuda3std3__44plusIfEEE10Policy1000EPfSC_iS9_ffNS7_10__identityEEEvT0_T1_T2_T3_T4_T6_E12temp_storage+64];
	add.f32 	%f497, %f495, %f496;
	ld.shared.f32 	%f498, [_ZZN3cub18CUB_300001_SM_10006detail6reduce28DeviceReduceSingleTileKernelINS2_10policy_hubIfjN4cuda3std3__44plusIfEEE10Policy1000EPfSC_iS9_ffNS7_10__identityEEEvT0_T1_T2_T3_T4_T6_E12temp_storage+68];
	add.f32 	%f499, %f497, %f498;
	ld.shared.f32 	%f500, [_ZZN3cub18CUB_300001_SM_10006detail6reduce28DeviceReduceSingleTileKernelINS2_10policy_hubIfjN4cuda3std3__44plusIfEEE10Policy1000EPfSC_iS9_ffNS7_10__identityEEEvT0_T1_T2_T3_T4_T6_E12temp_storage+72];
	add.f32 	%f501, %f499, %f500;
	ld.shared.f32 	%f502, [_ZZN3cub18CUB_300001_SM_10006detail6reduce28DeviceReduceSingleTileKernelINS2_10policy_hubIfjN4cuda3std3__44plusIfEEE10Policy1000EPfSC_iS9_ffNS7_10__identityEEEvT0_T1_T2_T3_T4_T6_E12temp_storage+76];
	add.f32 	%f530, %f501, %f502;
	bra.uni 	$L__BB5_72;
$L__BB5_18:
	// begin inline asm
	mov.u32 %r311, %laneid;
	// end inline asm
	and.b32  	%r337, %r1, 992;
	add.s32 	%r338, %r337, 32;
	setp.gt.s32 	%p81, %r338, %r67;
	not.b32 	%r339, %r337;
	add.s32 	%r340, %r67, %r339;
	selp.b32 	%r335, %r340, 31, %p81;
	mov.b32 	%r313, %f509;
	mov.b32 	%r314, 1;
	mov.b32 	%r336, -1;
	// begin inline asm
	shfl.sync.down.b32 %r312, %r313, %r314, %r335, %r336;
	// end inline asm
	setp.lt.s32 	%p82, %r311, %r335;
	mov.b32 	%f403, %r312;
	add.f32 	%f404, %f509, %f403;
	selp.f32 	%f405, %f404, %f509, %p82;
	mov.b32 	%r318, %f405;
	mov.b32 	%r319, 2;
	// begin inline asm
	shfl.sync.down.b32 %r317, %r318, %r319, %r335, %r336;
	// end inline asm
	add.s32 	%r341, %r311, 2;
	setp.gt.s32 	%p83, %r341, %r335;
	mov.b32 	%f406, %r317;
	add.f32 	%f407, %f405, %f406;
	selp.f32 	%f408, %f405, %f407, %p83;
	mov.b32 	%r323, %f408;
	mov.b32 	%r324, 4;
	// begin inline asm
	shfl.sync.down.b32 %r322, %r323, %r324, %r335, %r336;
	// end inline asm
	add.s32 	%r342, %r311, 4;
	setp.gt.s32 	%p84, %r342, %r335;
	mov.b32 	%f409, %r322;
	add.f32 	%f410, %f408, %f409;
	selp.f32 	%f411, %f408, %f410, %p84;
	mov.b32 	%r328, %f411;
	mov.b32 	%r329, 8;
	// begin inline asm
	shfl.sync.down.b32 %r327, %r328, %r329, %r335, %r336;
	// end inline asm
	add.s32 	%r343, %r311, 8;
	setp.gt.s32 	%p85, %r343, %r335;
	mov.b32 	%f412, %r327;
	add.f32 	%f413, %f411, %f412;
	selp.f32 	%f414, %f411, %f413, %p85;
	mov.b32 	%r333, %f414;
	mov.b32 	%r334, 16;
	// begin inline asm
	shfl.sync.down.b32 %r332, %r333, %r334, %r335, %r336;
	// end inline asm
	add.s32 	%r344, %r311, 16;
	setp.gt.s32 	%p86, %r344, %r335;
	mov.b32 	%f415, %r332;
	add.f32 	%f416, %f414, %f415;
	selp.f32 	%f530, %f414, %f416, %p86;
	setp.ne.s32 	%p87, %r311, 0;
	@%p87 bra 	$L__BB5_20;
	shr.u32 	%r345, %r1, 3;
	and.b32  	%r346, %r345, 124;
	mov.u32 	%r347, _ZZN3cub18CUB_300001_SM_10006detail6reduce28DeviceReduceSingleTileKernelINS2_10policy_hubIfjN4cuda3std3__44plusIfEEE10Policy1000EPfSC_iS9_ffNS7_10__identityEEEvT0_T1_T2_T3_T4_T6_E12temp_storage;
	add.s32 	%r348, %r347, %r346;
	st.shared.f32 	[%r348+16], %f530;
$L__BB5_20:
	bar.sync 	0;
	setp.ne.s32 	%p88, %r1, 0;
	@%p88 bra 	$L__BB5_72;
	setp.gt.s32 	%p89, %r67, 32;
	ld.shared.f32 	%f417, [_ZZN3cub18CUB_300001_SM_10006detail6reduce28DeviceReduceSingleTileKernelINS2_10policy_hubIfjN4cuda3std3__44plusIfEEE10Policy1000EPfSC_iS9_ffNS7_10__identityEEEvT0_T1_T2_T3_T4_T6_E12temp_storage+20];
	add.f32 	%f418, %f530, %f417;
	selp.f32 	%f419, %f418, %f530, %p89;
	setp.gt.s32 	%p90, %r67, 64;
	ld.shared.f32 	%f420, [_ZZN3cub18CUB_300001_SM_10006detail6reduce28DeviceReduceSingleTileKernelINS2_10policy_hubIfjN4cuda3std3__44plusIfEEE10Policy1000EPfSC_iS9_ffNS7_10__identityEEEvT0_T1_T2_T3_T4_T6_E12temp_storage+24];
	add.f32 	%f421, %f420, %f419;
	selp.f32 	%f422, %f421, %f419, %p90;
	setp.gt.s32 	%p91, %r67, 96;
	ld.shared.f32 	%f423, [_ZZN3cub18CUB_300001_SM_10006detail6reduce28DeviceReduceSingleTileKernelINS2_10policy_hubIfjN4cuda3std3__44plusIfEEE10Policy1000EPfSC_iS9_ffNS7_10__identityEEEvT0_T1_T2_T3_T4_T6_E12temp_storage+28];
	add.f32 	%f424, %f423, %f422;
	selp.f32 	%f425, %f424, %f422, %p91;
	setp.gt.s32 	%p92, %r67, 128;
	ld.shared.f32 	%f426, [_ZZN3cub18CUB_300001_SM_10006detail6reduce28DeviceReduceSingleTileKernelINS2_10policy_hubIfjN4cuda3std3__44plusIfEEE10Policy1000EPfSC_iS9_ffNS7_10__identityEEEvT0_T1_T2_T3_T4_T6_E12temp_storage+32];
	add.f32 	%f427, %f426, %f425;
	selp.f32 	%f428, %f427, %f425, %p92;
	setp.gt.s32 	%p93, %r67, 160;
	ld.shared.f32 	%f429, [_ZZN3cub18CUB_300001_SM_10006detail6reduce28DeviceReduceSingleTileKernelINS2_10policy_hubIfjN4cuda3std3__44plusIfEEE10Policy1000EPfSC_iS9_ffNS7_10__identityEEEvT0_T1_T2_T3_T4_T6_E12temp_storage+36];
	add.f32 	%f430, %f429, %f428;
	selp.f32 	%f431, %f430, %f428, %p93;
	setp.gt.s32 	%p94, %r67, 192;
	ld.shared.f32 	%f432, [_ZZN3cub18CUB_300001_SM_10006detail6reduce28DeviceReduceSingleTileKernelINS2_10policy_hubIfjN4cuda3std3__44plusIfEEE10Policy1000EPfSC_iS9_ffNS7_10__identityEEEvT0_T1_T2_T3_T4_T6_E12temp_storage+40];
	add.f32 	%f433, %f432, %f431;
	selp.f32 	%f434, %f433, %f431, %p94;
	setp.gt.s32 	%p95, %r67, 224;
	ld.shared.f32 	%f435, [_ZZN3cub18CUB_300001_SM_10006detail6reduce28DeviceReduceSingleTileKernelINS2_10policy_hubIfjN4cuda3std3__44plusIfEEE10Policy1000EPfSC_iS9_ffNS7_10__identityEEEvT0_T1_T2_T3_T4_T6_E12temp_storage+44];
	add.f32 	%f436, %f435, %f434;
	selp.f32 	%f437, %f436, %f434, %p95;
	setp.gt.s32 	%p96, %r67, 256;
	ld.shared.f32 	%f438, [_ZZN3cub18CUB_300001_SM_10006detail6reduce28DeviceReduceSingleTileKernelINS2_10policy_hubIfjN4cuda3std3__44plusIfEEE10Policy1000EPfSC_iS9_ffNS7_10__identityEEEvT0_T1_T2_T3_T4_T6_E12temp_storage+48];
	add.f32 	%f439, %f438, %f437;
	selp.f32 	%f440, %f439, %f437, %p96;
	setp.gt.s32 	%p97, %r67, 288;
	ld.shared.f32 	%f441, [_ZZN3cub18CUB_300001_SM_10006detail6reduce28DeviceReduceSingleTileKernelINS2_10policy_hubIfjN4cuda3std3__44plusIfEEE10Policy1000EPfSC_iS9_ffNS7_10__identityEEEvT0_T1_T2_T3_T4_T6_E12temp_storage+52];
	add.f32 	%f442, %f441, %f440;
	selp.f32 	%f443, %f442, %f440, %p97;
	setp.gt.s32 	%p98, %r67, 320;
	ld.shared.f32 	%f444, [_ZZN3cub18CUB_300001_SM_10006detail6reduce28DeviceReduceSingleTileKernelINS2_10policy_hubIfjN4cuda3std3__44plusIfEEE10Policy1000EPfSC_iS9_ffNS7_10__identityEEEvT0_T1_T2_T3_T4_T6_E12temp_storage+56];
	add.f32 	%f445, %f444, %f443;
	selp.f32 	%f446, %f445, %f443, %p98;
	setp.gt.s32 	%p99, %r67, 352;
	ld.shared.f32 	%f447, [_ZZN3cub18CUB_300001_SM_10006detail6reduce28DeviceReduceSingleTileKernelINS2_10policy_hubIfjN4cuda3std3__44plusIfEEE10Policy1000EPfSC_iS9_ffNS7_10__identityEEEvT0_T1_T2_T3_T4_T6_E12temp_storage+60];
	add.f32 	%f448, %f447, %f446;
	selp.f32 	%f449, %f448, %f446, %p99;
	setp.gt.s32 	%p100, %r67, 384;
	ld.shared.f32 	%f450, [_ZZN3cub18CUB_300001_SM_10006detail6reduce28DeviceReduceSingleTileKernelINS2_10policy_hubIfjN4cuda3std3__44plusIfEEE10Policy1000EPfSC_iS9_ffNS7_10__identityEEEvT0_T1_T2_T3_T4_T6_E12temp_storage+64];
	add.f32 	%f451, %f450, %f449;
	selp.f32 	%f452, %f451, %f449, %p100;
	setp.gt.s32 	%p101, %r67, 416;
	ld.shared.f32 	%f453, [_ZZN3cub18CUB_300001_SM_10006detail6reduce28DeviceReduceSingleTileKernelINS2_10policy_hubIfjN4cuda3std3__44plusIfEEE10Policy1000EPfSC_iS9_ffNS7_10__identityEEEvT0_T1_T2_T3_T4_T6_E12temp_storage+68];
	add.f32 	%f454, %f453, %f452;
	selp.f32 	%f455, %f454, %f452, %p101;
	setp.gt.s32 	%p102, %r67, 448;
	ld.shared.f32 	%f456, [_ZZN3cub18CUB_300001_SM_10006detail6reduce28DeviceReduceSingleTileKernelINS2_10policy_hubIfjN4cuda3std3__44plusIfEEE10Policy1000EPfSC_iS9_ffNS7_10__identityEEEvT0_T1_T2_T3_T4_T6_E12temp_storage+72];
	add.f32 	%f457, %f456, %f455;
	selp.f32 	%f458, %f457, %f455, %p102;
	setp.gt.s32 	%p103, %r67, 480;
	ld.shared.f32 	%f459, [_ZZN3cub18CUB_300001_SM_10006detail6reduce28DeviceReduceSingleTileKernelINS2_10policy_hubIfjN4cuda3std3__44plusIfEEE10Policy1000EPfSC_iS9_ffNS7_10__identityEEEvT0_T1_T2_T3_T4_T6_E12temp_storage+76];
	add.f32 	%f460, %f459, %f458;
	selp.f32 	%f530, %f460, %f458, %p103;
	bra.uni 	$L__BB5_72;
$L__BB5_22:
	mov.u32 	%r13, %tid.x;
	shl.b32 	%r224, %r13, 1;
	mul.wide.u32 	%rd90, %r224, 4;
	add.s64 	%rd75, %rd16, %rd90;
	// begin inline asm
	ld.global.nc.u64 %rd74, [%rd75];
	// end inline asm
	mov.b64 	{%r225, %r226}, %rd74;
	mov.b32 	%f281, %r226;
	mov.b32 	%f282, %r225;
	add.s64 	%rd77, %rd75, 4096;
	// begin inline asm
	ld.global.nc.u64 %rd76, [%rd77];
	// end inline asm
	mov.b64 	{%r227, %r228}, %rd76;
	mov.b32 	%f283, %r228;
	mov.b32 	%f284, %r227;
	add.s64 	%rd79, %rd75, 8192;
	// begin inline asm
	ld.global.nc.u64 %rd78, [%rd79];
	// end inline asm
	mov.b64 	{%r229, %r230}, %rd78;
	mov.b32 	%f285, %r230;
	mov.b32 	%f286, %r229;
	add.s64 	%rd81, %rd75, 12288;
	// begin inline asm
	ld.global.nc.u64 %rd80, [%rd81];
	// end inline asm
	mov.b64 	{%r231, %r232}, %rd80;
	mov.b32 	%f287, %r232;
	mov.b32 	%f288, %r231;
	add.s64 	%rd83, %rd75, 16384;
	// begin inline asm
	ld.global.nc.u64 %rd82, [%rd83];
	// end inline asm
	mov.b64 	{%r233, %r234}, %rd82;
	mov.b32 	%f289, %r234;
	mov.b32 	%f290, %r233;
	add.s64 	%rd85, %rd75, 20480;
	// begin inline asm
	ld.global.nc.u64 %rd84, [%rd85];
	// end inline asm
	mov.b64 	{%r235, %r236}, %rd84;
	mov.b32 	%f291, %r236;
	mov.b32 	%f292, %r235;
	add.s64 	%rd87, %rd75, 24576;
	// begin inline asm
	ld.global.nc.u64 %rd86, [%rd87];
	// end inline asm
	mov.b64 	{%r237, %r238}, %rd86;
	mov.b32 	%f293, %r238;
	mov.b32 	%f294, %r237;
	add.s64 	%rd89, %rd75, 28672;
	// begin inline asm
	ld.global.nc.u64 %rd88, [%rd89];
	// end inline asm
	mov.b64 	{%r239, %r240}, %rd88;
	mov.b32 	%f295, %r240;
	mov.b32 	%f296, %r239;
	add.f32 	%f297, %f282, %f281;
	add.f32 	%f298, %f284, %f283;
	add.f32 	%f299, %f286, %f285;
	add.f32 	%f300, %f288, %f287;
	add.f32 	%f301, %f290, %f289;
	add.f32 	%f302, %f292, %f291;
	add.f32 	%f303, %f294, %f293;
	add.f32 	%f304, %f296, %f295;
	add.f32 	%f305, %f297, %f298;
	add.f32 	%f306, %f299, %f300;
	add.f32 	%f307, %f301, %f302;
	add.f32 	%f308, %f303, %f304;
	add.f32 	%f309, %f305, %f306;
	add.f32 	%f310, %f307, %f308;
	add.f32 	%f516, %f309, %f310;
	setp.lt.u32 	%p58, %r67, 16384;
	mov.b32 	%r387, 8192;
	@%p58 bra 	$L__BB5_26;
	add.s32 	%r14, %r67, -8192;
	mov.b32 	%r387, 8192;
$L__BB5_24:
	mul.wide.s32 	%rd107, %r387, 4;
	add.s64 	%rd92, %rd75, %rd107;
	// begin inline asm
	ld.global.nc.u64 %rd91, [%rd92];
	// end inline asm
	mov.b64 	{%r242, %r243}, %rd91;
	mov.b32 	%f311, %r243;
	mov.b32 	%f312, %r242;
	add.s64 	%rd94, %rd92, 4096;
	// begin inline asm
	ld.global.nc.u64 %rd93, [%rd94];
	// end inline asm
	mov.b64 	{%r244, %r245}, %rd93;
	mov.b32 	%f313, %r245;
	mov.b32 	%f314, %r244;
	add.s64 	%rd96, %rd92, 8192;
	// begin inline asm
	ld.global.nc.u64 %rd95, [%rd96];
	// end inline asm
	mov.b64 	{%r246, %r247}, %rd95;
	mov.b32 	%f315, %r247;
	mov.b32 	%f316, %r246;
	add.s64 	%rd98, %rd92, 12288;
	// begin inline asm
	ld.global.nc.u64 %rd97, [%rd98];
	// end inline asm
	mov.b64 	{%r248, %r249}, %rd97;
	mov.b32 	%f317, %r249;
	mov.b32 	%f318, %r248;
	add.s64 	%rd100, %rd92, 16384;
	// begin inline asm
	ld.global.nc.u64 %rd99, [%rd100];
	// end inline asm
	mov.b64 	{%r250, %r251}, %rd99;
	mov.b32 	%f319, %r251;
	mov.b32 	%f320, %r250;
	add.s64 	%rd102, %rd92, 20480;
	// begin inline asm
	ld.global.nc.u64 %rd101, [%rd102];
	// end inline asm
	mov.b64 	{%r252, %r253}, %rd101;
	mov.b32 	%f321, %r253;
	mov.b32 	%f322, %r252;
	add.s64 	%rd104, %rd92, 24576;
	// begin inline asm
	ld.global.nc.u64 %rd103, [%rd104];
	// end inline asm
	mov.b64 	{%r254, %r255}, %rd103;
	mov.b32 	%f323, %r255;
	mov.b32 	%f324, %r254;
	add.s64 	%rd106, %rd92, 28672;
	// begin inline asm
	ld.global.nc.u64 %rd105, [%rd106];
	// end inline asm
	mov.b64 	{%r256, %r257}, %rd105;
	mov.b32 	%f325, %r257;
	mov.b32 	%f326, %r256;
	add.f32 	%f327, %f516, %f312;
	add.f32 	%f328, %f311, %f314;
	add.f32 	%f329, %f313, %f316;
	add.f32 	%f330, %f315, %f318;
	add.f32 	%f331, %f317, %f320;
	add.f32 	%f332, %f319, %f322;
	add.f32 	%f333, %f321, %f324;
	add.f32 	%f334, %f323, %f326;
	add.f32 	%f335, %f327, %f328;
	add.f32 	%f336, %f329, %f330;
	add.f32 	%f337, %f331, %f332;
	add.f32 	%f338, %f333, %f334;
	add.f32 	%f339, %f335, %f336;
	add.f32 	%f340, %f337, %f338;
	add.f32 	%f341, %f339, %f340;
	add.f32 	%f516, %f341, %f325;
	sub.s32 	%r258, %r67, %r387;
	setp.lt.s32 	%p59, %r258, 8192;
	@%p59 bra 	$L__BB5_34;
	add.s32 	%r387, %r387, 8192;
	setp.le.s32 	%p60, %r387, %r14;
	@%p60 bra 	$L__BB5_24;
$L__BB5_26:
	setp.le.s32 	%p61, %r67, %r387;
	@%p61 bra 	$L__BB5_34;
	sub.s32 	%r18, %r67, %r387;
	setp.ge.s32 	%p62, %r13, %r18;
	@%p62 bra 	$L__BB5_34;
	not.b32 	%r259, %r13;
	add.s32 	%r260, %r67, %r259;
	sub.s32 	%r19, %r260, %r387;
	and.b32  	%r261, %r19, 1536;
	setp.eq.s32 	%p63, %r261, 1536;
	mov.u32 	%r391, %r13;
	@%p63 bra 	$L__BB5_31;
	add.s32 	%r389, %r13, %r387;
	shr.u32 	%r262, %r19, 9;
	add.s32 	%r263, %r262, 1;
	and.b32  	%r264, %r263, 3;
	neg.s32 	%r388, %r264;
	mov.u32 	%r391, %r13;
$L__BB5_30:
	.pragma "nounroll";
	mul.wide.u32 	%rd109, %r389, 4;
	add.s64 	%rd108, %rd16, %rd109;
	// begin inline asm
	ld.global.nc.u32 %r265, [%rd108];
	// end inline asm
	mov.b32 	%f343, %r265;
	add.f32 	%f516, %f516, %f343;
	add.s32 	%r391, %r391, 512;
	add.s32 	%r389, %r389, 512;
	add.s32 	%r388, %r388, 1;
	setp.ne.s32 	%p64, %r388, 0;
	@%p64 bra 	$L__BB5_30;
$L__BB5_31:
	setp.lt.u32 	%p65, %r19, 1536;
	@%p65 bra 	$L__BB5_34;
	cvt.u64.u32 	%rd110, %r391;
	cvt.u64.u32 	%rd111, %r387;
	add.s64 	%rd112, %rd110, %rd111;
	shl.b64 	%rd113, %rd112, 2;
	add.s64 	%rd114, %rd113, %rd16;
	add.s64 	%rd130, %rd114, 4096;
	add.s32 	%r392, %r391, %r387;
$L__BB5_33:
	mul.wide.u32 	%rd119, %r392, 4;
	add.s64 	%rd115, %rd16, %rd119;
	// begin inline asm
	ld.global.nc.u32 %r266, [%rd115];
	// end inline asm
	mov.b32 	%f344, %r266;
	add.f32 	%f345, %f516, %f344;
	add.s64 	%rd116, %rd130, -2048;
	// begin inline asm
	ld.global.nc.u32 %r267, [%rd116];
	// end inline asm
	mov.b32 	%f346, %r267;
	add.f32 	%f347, %f345, %f346;
	// begin inline asm
	ld.global.nc.u32 %r268, [%rd130];
	// end inline asm
	mov.b32 	%f348, %r268;
	add.f32 	%f349, %f347, %f348;
	add.s64 	%rd118, %rd130, 2048;
	// begin inline asm
	ld.global.nc.u32 %r269, [%rd118];
	// end inline asm
	mov.b32 	%f350, %r269;
	add.f32 	%f516, %f349, %f350;
	add.s32 	%r391, %r391, 2048;
	add.s64 	%rd130, %rd130, 8192;
	add.s32 	%r392, %r392, 2048;
	setp.lt.s32 	%p66, %r391, %r18;
	@%p66 bra 	$L__BB5_33;
$L__BB5_34:
	// begin inline asm
	mov.u32 %r270, %laneid;
	// end inline asm
	mov.b32 	%r272, %f516;
	mov.b32 	%r273, 1;
	mov.b32 	%r294, 31;
	mov.b32 	%r295, -1;
	// begin inline asm
	shfl.sync.down.b32 %r271, %r272, %r273, %r294, %r295;
	// end inline asm
	setp.gt.s32 	%p67, %r270, 30;
	mov.b32 	%f351, %r271;
	add.f32 	%f352, %f516, %f351;
	selp.f32 	%f353, %f516, %f352, %p67;
	mov.b32 	%r277, %f353;
	mov.b32 	%r278, 2;
	// begin inline asm
	shfl.sync.down.b32 %r276, %r277, %r278, %r294, %r295;
	// end inline asm
	setp.gt.s32 	%p68, %r270, 29;
	mov.b32 	%f354, %r276;
	add.f32 	%f355, %f353, %f354;
	selp.f32 	%f356, %f353, %f355, %p68;
	mov.b32 	%r282, %f356;
	mov.b32 	%r283, 4;
	// begin inline asm
	shfl.sync.down.b32 %r281, %r282, %r283, %r294, %r295;
	// end inline asm
	setp.gt.s32 	%p69, %r270, 27;
	mov.b32 	%f357, %r281;
	add.f32 	%f358, %f356, %f357;
	selp.f32 	%f359, %f356, %f358, %p69;
	mov.b32 	%r287, %f359;
	mov.b32 	%r288, 8;
	// begin inline asm
	shfl.sync.down.b32 %r286, %r287, %r288, %r294, %r295;
	// end inline asm
	setp.gt.s32 	%p70, %r270, 23;
	mov.b32 	%f360, %r286;
	add.f32 	%f361, %f359, %f360;
	selp.f32 	%f362, %f359, %f361, %p70;
	mov.b32 	%r292, %f362;
	mov.b32 	%r293, 16;
	// begin inline asm
	shfl.sync.down.b32 %r291, %r292, %r293, %r294, %r295;
	// end inline asm
	setp.gt.s32 	%p71, %r270, 15;
	mov.b32 	%f363, %r291;
	add.f32 	%f26, %f362, %f363;
	selp.f32 	%f530, %f362, %f26, %p71;
	setp.ne.s32 	%p72, %r270, 0;
	@%p72 bra 	$L__BB5_36;
	shr.u32 	%r296, %r13, 3;
	and.b32  	%r297, %r296, 124;
	mov.u32 	%r298, _ZZN3cub18CUB_300001_SM_10006detail6reduce28DeviceReduceSingleTileKernelINS2_10policy_hubIfjN4cuda3std3__44plusIfEEE10Policy1000EPfSC_iS9_ffNS7_10__identityEEEvT0_T1_T2_T3_T4_T6_E12temp_storage;
	add.s32 	%r299, %r298, %r297;
	st.shared.f32 	[%r299+16], %f26;
$L__BB5_36:
	bar.sync 	0;
	setp.ne.s32 	%p73, %r13, 0;
	@%p73 bra 	$L__BB5_72;
	ld.shared.f32 	%f364, [_ZZN3cub18CUB_300001_SM_10006detail6reduce28DeviceReduceSingleTileKernelINS2_10policy_hubIfjN4cuda3std3__44plusIfEEE10Policy1000EPfSC_iS9_ffNS7_10__identityEEEvT0_T1_T2_T3_T4_T6_E12temp_storage+20];
	add.f32 	%f365, %f530, %f364;
	ld.shared.f32 	%f366, [_ZZN3cub18CUB_300001_SM_10006detail6reduce28DeviceReduceSingleTileKernelINS2_10policy_hubIfjN4cuda3std3__44plusIfEEE10Policy1000EPfSC_iS9_ffNS7_10__identityEEEvT0_T1_T2_T3_T4_T6_E12temp_storage+24];
	add.f32 	%f367, %f365, %f366;
	ld.shared.f32 	%f368, [_ZZN3cub18CUB_300001_SM_10006detail6reduce28DeviceReduceSingleTileKernelINS2_10policy_hubIfjN4cuda3std3__44plusIfEEE10Policy1000EPfSC_iS9_ffNS7_10__identityEEEvT0_T1_T2_T3_T4_T6_E12temp_storage+28];
	add.f32 	%f369, %f367, %f368;
	ld.shared.f32 	%f370, [_ZZN3cub18CUB_300001_SM_10006detail6reduce28DeviceReduceSingleTileKernelINS2_10policy_hubIfjN4cuda3std3__44plusIfEEE10Policy1000EPfSC_iS9_ffNS7_10__identityEEEvT0_T1_T2_T3_T4_T6_E12temp_storage+32];
	add.f32 	%f371, %f369, %f370;
	ld.shared.f32 	%f372, [_ZZN3cub18CUB_300001_SM_10006detail6reduce28DeviceReduceSingleTileKernelINS2_10policy_hubIfjN4cuda3std3__44plusIfEEE10Policy1000EPfSC_iS9_ffNS7_10__identityEEEvT0_T1_T2_T3_T4_T6_E12temp_storage+36];
	add.f32 	%f373, %f371, %f372;
	ld.shared.f32 	%f374, [_ZZN3cub18CUB_300001_SM_10006detail6reduce28DeviceReduceSingleTileKernelINS2_10policy_hubIfjN4cuda3std3__44plusIfEEE10Policy1000EPfSC_iS9_ffNS7_10__identityEEEvT0_T1_T2_T3_T4_T6_E12temp_storage+40];
	add.f32 	%f375, %f373, %f374;
	ld.shared.f32 	%f376, [_ZZN3cub18CUB_300001_SM_10006detail6reduce28DeviceReduceSingleTileKernelINS2_10policy_hubIfjN4cuda3std3__44plusIfEEE10Policy1000EPfSC_iS9_ffNS7_10__identityEEEvT0_T1_T2_T3_T4_T6_E12temp_storage+44];
	add.f32 	%f377, %f375, %f376;
	ld.shared.f32 	%f378, [_ZZN3cub18CUB_300001_SM_10006detail6reduce28DeviceReduceSingleTileKernelINS2_10policy_hubIfjN4cuda3std3__44plusIfEEE10Policy1000EPfSC_iS9_ffNS7_10__identityEEEvT0_T1_T2_T3_T4_T6_E12temp_storage+48];
	add.f32 	%f379, %f377, %f378;
	ld.shared.f32 	%f380, [_ZZN3cub18CUB_300001_SM_10006detail6reduce28DeviceReduceSingleTileKernelINS2_10policy_hubIfjN4cuda3std3__44plusIfEEE10Policy1000EPfSC_iS9_ffNS7_10__identityEEEvT0_T1_T2_T3_T4_T6_E12temp_storage+52];
	add.f32 	%f381, %f379, %f380;
	ld.shared.f32 	%f382, [_ZZN3cub18CUB_300001_SM_10006detail6reduce28DeviceReduceSingleTileKernelINS2_10policy_hubIfjN4cuda3std3__44plusIfEEE10Policy1000EPfSC_iS9_ffNS7_10__identityEEEvT0_T1_T2_T3_T4_T6_E12temp_storage+56];
	add.f32 	%f383, %f381, %f382;
	ld.shared.f32 	%f384, [_ZZN3cub18CUB_300001_SM_10006detail6reduce28DeviceReduceSingleTileKernelINS2_10policy_hubIfjN4cuda3std3__44plusIfEEE10Policy1000EPfSC_iS9_ffNS7_10__identityEEEvT0_T1_T2_T3_T4_T6_E12temp_storage+60];
	add.f32 	%f385, %f383, %f384;
	ld.shared.f32 	%f386, [_ZZN3cub18CUB_300001_SM_10006detail6reduce28DeviceReduceSingleTileKernelINS2_10policy_hubIfjN4cuda3std3__44plusIfEEE10Policy1000EPfSC_iS9_ffNS7_10__identityEEEvT0_T1_T2_T3_T4_T6_E12temp_storage+64];
	add.f32 	%f387, %f385, %f386;
	ld.shared.f32 	%f388, [_ZZN3cub18CUB_300001_SM_10006detail6reduce28DeviceReduceSingleTileKernelINS2_10policy_hubIfjN4cuda3std3__44plusIfEEE10Policy1000EPfSC_iS9_ffNS7_10__identityEEEvT0_T1_T2_T3_T4_T6_E12temp_storage+68];
	add.f32 	%f389, %f387, %f388;
	ld.shared.f32 	%f390, [_ZZN3cub18CUB_300001_SM_10006detail6reduce28DeviceReduceSingleTileKernelINS2_10policy_hubIfjN4cuda3std3__44plusIfEEE10Policy1000EPfSC_iS9_ffNS7_10__identityEEEvT0_T1_T2_T3_T4_T6_E12temp_storage+72];
	add.f32 	%f391, %f389, %f390;
	ld.shared.f32 	%f392, [_ZZN3cub18CUB_300001_SM_10006detail6reduce28DeviceReduceSingleTileKernelINS2_10policy_hubIfjN4cuda3std3__44plusIfEEE10Policy1000EPfSC_iS9_ffNS7_10__identityEEEvT0_T1_T2_T3_T4_T6_E12temp_storage+76];
	add.f32 	%f530, %f391, %f392;
	bra.uni 	$L__BB5_72;
$L__BB5_38:
	setp.gt.s32 	%p3, %r67, 8191;
	@%p3 bra 	$L__BB5_56;
	mov.u32 	%r34, %tid.x;
	setp.ge.s32 	%p20, %r34, %r67;
	mov.f32 	%f522, 0f00000000;
	mov.u32 	%r397, %r34;
	@%p20 bra 	$L__BB5_41;
	mul.wide.u32 	%rd66, %r34, 4;
	add.s64 	%rd65, %rd16, %rd66;
	// begin inline asm
	ld.global.nc.u32 %r144, [%rd65];
	// end inline asm
	mov.b32 	%f522, %r144;
	add.s32 	%r397, %r34, 512;
$L__BB5_41:
	setp.ge.s32 	%p21, %r397, %r67;
	@%p21 bra 	$L__BB5_47;
	not.b32 	%r145, %r397;
	add.s32 	%r37, %r67, %r145;
	and.b32  	%r146, %r37, 1536;
	setp.eq.s32 	%p22, %r146, 1536;
	@%p22 bra 	$L__BB5_45;
	mul.wide.u32 	%rd67, %r397, 4;
	add.s64 	%rd131, %rd16, %rd67;
	shr.u32 	%r147, %r37, 9;
	add.s32 	%r148, %r147, 1;
	and.b32  	%r149, %r148, 3;
	neg.s32 	%r395, %r149;
$L__BB5_44:
	.pragma "nounroll";
	// begin inline asm
	ld.global.nc.u32 %r150, [%rd131];
	// end inline asm
	mov.b32 	%f173, %r150;
	add.f32 	%f522, %f522, %f173;
	add.s32 	%r397, %r397, 512;
	add.s64 	%rd131, %rd131, 2048;
	add.s32 	%r395, %r395, 1;
	setp.ne.s32 	%p23, %r395, 0;
	@%p23 bra 	$L__BB5_44;
$L__BB5_45:
	setp.lt.u32 	%p24, %r37, 1536;
	@%p24 bra 	$L__BB5_47;
$L__BB5_46:
	mul.wide.s32 	%rd73, %r397, 4;
	add.s64 	%rd69, %rd16, %rd73;
	// begin inline asm
	ld.global.nc.u32 %r151, [%rd69];
	// end inline asm
	mov.b32 	%f174, %r151;
	add.f32 	%f175, %f522, %f174;
	add.s64 	%rd70, %rd69, 2048;
	// begin inline asm
	ld.global.nc.u32 %r152, [%rd70];
	// end inline asm
	mov.b32 	%f176, %r152;
	add.f32 	%f177, %f175, %f176;
	add.s64 	%rd71, %rd69, 4096;
	// begin inline asm
	ld.global.nc.u32 %r153, [%rd71];
	// end inline asm
	mov.b32 	%f178, %r153;
	add.f32 	%f179, %f177, %f178;
	add.s64 	%rd72, %rd69, 6144;
	// begin inline asm
	ld.global.nc.u32 %r154, [%rd72];
	// end inline asm
	mov.b32 	%f180, %r154;
	add.f32 	%f522, %f179, %f180;
	add.s32 	%r397, %r397, 2048;
	setp.lt.s32 	%p25, %r397, %r67;
	@%p25 bra 	$L__BB5_46;
$L__BB5_47:
	setp.lt.s32 	%p26, %r67, 512;
	@%p26 bra 	$L__BB5_52;
	// begin inline asm
	mov.u32 %r193, %laneid;
	// end inline asm
	mov.b32 	%r195, %f522;
	mov.b32 	%r196, 1;
	mov.b32 	%r217, 31;
	mov.b32 	%r218, -1;
	// begin inline asm
	shfl.sync.down.b32 %r194, %r195, %r196, %r217, %r218;
	// end inline asm
	setp.gt.s32 	%p50, %r193, 30;
	mov.b32 	%f239, %r194;
	add.f32 	%f240, %f522, %f239;
	selp.f32 	%f241, %f522, %f240, %p50;
	mov.b32 	%r200, %f241;
	mov.b32 	%r201, 2;
	// begin inline asm
	shfl.sync.down.b32 %r199, %r200, %r201, %r217, %r218;
	// end inline asm
	setp.gt.s32 	%p51, %r193, 29;
	mov.b32 	%f242, %r199;
	add.f32 	%f243, %f241, %f242;
	selp.f32 	%f244, %f241, %f243, %p51;
	mov.b32 	%r205, %f244;
	mov.b32 	%r206, 4;
	// begin inline asm
	shfl.sync.down.b32 %r204, %r205, %r206, %r217, %r218;
	// end inline asm
	setp.gt.s32 	%p52, %r193, 27;
	mov.b32 	%f245, %r204;
	add.f32 	%f246, %f244, %f245;
	selp.f32 	%f247, %f244, %f246, %p52;
	mov.b32 	%r210, %f247;
	mov.b32 	%r211, 8;
	// begin inline asm
	shfl.sync.down.b32 %r209, %r210, %r211, %r217, %r218;
	// end inline asm
	setp.gt.s32 	%p53, %r193, 23;
	mov.b32 	%f248, %r209;
	add.f32 	%f249, %f247, %f248;
	selp.f32 	%f250, %f247, %f249, %p53;
	mov.b32 	%r215, %f250;
	mov.b32 	%r216, 16;
	// begin inline asm
	shfl.sync.down.b32 %r214, %r215, %r216, %r217, %r218;
	// end inline asm
	setp.gt.s32 	%p54, %r193, 15;
	mov.b32 	%f251, %r214;
	add.f32 	%f38, %f250, %f251;
	selp.f32 	%f530, %f250, %f38, %p54;
	setp.ne.s32 	%p55, %r193, 0;
	@%p55 bra 	$L__BB5_50;
	shr.u32 	%r219, %r34, 3;
	and.b32  	%r220, %r219, 124;
	mov.u32 	%r221, _ZZN3cub18CUB_300001_SM_10006detail6reduce28DeviceReduceSingleTileKernelINS2_10policy_hubIfjN4cuda3std3__44plusIfEEE10Policy1000EPfSC_iS9_ffNS7_10__identityEEEvT0_T1_T2_T3_T4_T6_E12temp_storage;
	add.s32 	%r222, %r221, %r220;
	st.shared.f32 	[%r222+16], %f38;
$L__BB5_50:
	bar.sync 	0;
	setp.ne.s32 	%p56, %r34, 0;
	@%p56 bra 	$L__BB5_72;
	ld.shared.f32 	%f252, [_ZZN3cub18CUB_300001_SM_10006detail6reduce28DeviceReduceSingleTileKernelINS2_10policy_hubIfjN4cuda3std3__44plusIfEEE10Policy1000EPfSC_iS9_ffNS7_10__identityEEEvT0_T1_T2_T3_T4_T6_E12temp_storage+20];
	add.f32 	%f253, %f530, %f252;
	ld.shared.f32 	%f254, [_ZZN3cub18CUB_300001_SM_10006detail6reduce28DeviceReduceSingleTileKernelINS2_10policy_hubIfjN4cuda3std3__44plusIfEEE10Policy1000EPfSC_iS9_ffNS7_10__identityEEEvT0_T1_T2_T3_T4_T6_E12temp_storage+24];
	add.f32 	%f255, %f253, %f254;
	ld.shared.f32 	%f256, [_ZZN3cub18CUB_300001_SM_10006detail6reduce28DeviceReduceSingleTileKernelINS2_10policy_hubIfjN4cuda3std3__44plusIfEEE10Policy1000EPfSC_iS9_ffNS7_10__identityEEEvT0_T1_T2_T3_T4_T6_E12temp_storage+28];
	add.f32 	%f257, %f255, %f256;
	ld.shared.f32 	%f258, [_ZZN3cub18CUB_300001_SM_10006detail6reduce28DeviceReduceSingleTileKernelINS2_10policy_hubIfjN4cuda3std3__44plusIfEEE10Policy1000EPfSC_iS9_ffNS7_10__identityEEEvT0_T1_T2_T3_T4_T6_E12temp_storage+32];
	add.f32 	%f259, %f257, %f258;
	ld.shared.f32 	%f260, [_ZZN3cub18CUB_300001_SM_10006detail6reduce28DeviceReduceSingleTileKernelINS2_10policy_hubIfjN4cuda3std3__44plusIfEEE10Policy1000EPfSC_iS9_ffNS7_10__identityEEEvT0_T1_T2_T3_T4_T6_E12temp_storage+36];
	add.f32 	%f261, %f259, %f260;
	ld.shared.f32 	%f262, [_ZZN3cub18CUB_300001_SM_10006detail6reduce28DeviceReduceSingleTileKernelINS2_10policy_hubIfjN4cuda3std3__44plusIfEEE10Policy1000EPfSC_iS9_ffNS7_10__identityEEEvT0_T1_T2_T3_T4_T6_E12temp_storage+40];
	add.f32 	%f263, %f261, %f262;
	ld.shared.f32 	%f264, [_ZZN3cub18CUB_300001_SM_10006detail6reduce28DeviceReduceSingleTileKernelINS2_10policy_hubIfjN4cuda3std3__44plusIfEEE10Policy1000EPfSC_iS9_ffNS7_10__identityEEEvT0_T1_T2_T3_T4_T6_E12temp_storage+44];
	add.f32 	%f265, %f263, %f264;
	ld.shared.f32 	%f266, [_ZZN3cub18CUB_300001_SM_10006detail6reduce28DeviceReduceSingleTileKernelINS2_10policy_hubIfjN4cuda3std3__44plusIfEEE10Policy1000EPfSC_iS9_ffNS7_10__identityEEEvT0_T1_T2_T3_T4_T6_E12temp_storage+48];
	add.f32 	%f267, %f265, %f266;
	ld.shared.f32 	%f268, [_ZZN3cub18CUB_300001_SM_10006detail6reduce28DeviceReduceSingleTileKernelINS2_10policy_hubIfjN4cuda3std3__44plusIfEEE10Policy1000EPfSC_iS9_ffNS7_10__identityEEEvT0_T1_T2_T3_T4_T6_E12temp_storage+52];
	add.f32 	%f269, %f267, %f268;
	ld.shared.f32 	%f270, [_ZZN3cub18CUB_300001_SM_10006detail6reduce28DeviceReduceSingleTileKernelINS2_10policy_hubIfjN4cuda3std3__44plusIfEEE10Policy1000EPfSC_iS9_ffNS7_10__identityEEEvT0_T1_T2_T3_T4_T6_E12temp_storage+56];
	add.f32 	%f271, %f269, %f270;
	ld.shared.f32 	%f272, [_ZZN3cub18CUB_300001_SM_10006detail6reduce28DeviceReduceSingleTileKernelINS2_10policy_hubIfjN4cuda3std3__44plusIfEEE10Policy1000EPfSC_iS9_ffNS7_10__identityEEEvT0_T1_T2_T3_T4_T6_E12temp_storage+60];
	add.f32 	%f273, %f271, %f272;
	ld.shared.f32 	%f274, [_ZZN3cub18CUB_300001_SM_10006detail6reduce28DeviceReduceSingleTileKernelINS2_10policy_hubIfjN4cuda3std3__44plusIfEEE10Policy1000EPfSC_iS9_ffNS7_10__identityEEEvT0_T1_T2_T3_T4_T6_E12temp_storage+64];
	add.f32 	%f275, %f273, %f274;
	ld.shared.f32 	%f276, [_ZZN3cub18CUB_300001_SM_10006detail6reduce28DeviceReduceSingleTileKernelINS2_10policy_hubIfjN4cuda3std3__44plusIfEEE10Policy1000EPfSC_iS9_ffNS7_10__identityEEEvT0_T1_T2_T3_T4_T6_E12temp_storage+68];
	add.f32 	%f277, %f275, %f276;
	ld.shared.f32 	%f278, [_ZZN3cub18CUB_300001_SM_10006detail6reduce28DeviceReduceSingleTileKernelINS2_10policy_hubIfjN4cuda3std3__44plusIfEEE10Policy1000EPfSC_iS9_ffNS7_10__identityEEEvT0_T1_T2_T3_T4_T6_E12temp_storage+72];
	add.f32 	%f279, %f277, %f278;
	ld.shared.f32 	%f280, [_ZZN3cub18CUB_300001_SM_10006detail6reduce28DeviceReduceSingleTileKernelINS2_10policy_hubIfjN4cuda3std3__44plusIfEEE10Policy1000EPfSC_iS9_ffNS7_10__identityEEEvT0_T1_T2_T3_T4_T6_E12temp_storage+76];
	add.f32 	%f530, %f279, %f280;
	bra.uni 	$L__BB5_72;
$L__BB5_52:
	// begin inline asm
	mov.u32 %r155, %laneid;
	// end inline asm
	and.b32  	%r181, %r34, 992;
	add.s32 	%r182, %r181, 32;
	setp.gt.s32 	%p27, %r182, %r67;
	not.b32 	%r183, %r181;
	add.s32 	%r184, %r67, %r183;
	selp.b32 	%r179, %r184, 31, %p27;
	mov.b32 	%r157, %f522;
	mov.b32 	%r158, 1;
	mov.b32 	%r180, -1;
	// begin inline asm
	shfl.sync.down.b32 %r156, %r157, %r158, %r179, %r180;
	// end inline asm
	setp.lt.s32 	%p28, %r155, %r179;
	mov.b32 	%f181, %r156;
	add.f32 	%f182, %f522, %f181;
	selp.f32 	%f183, %f182, %f522, %p28;
	mov.b32 	%r162, %f183;
	mov.b32 	%r163, 2;
	// begin inline asm
	shfl.sync.down.b32 %r161, %r162, %r163, %r179, %r180;
	// end inline asm
	add.s32 	%r185, %r155, 2;
	setp.gt.s32 	%p29, %r185, %r179;
	mov.b32 	%f184, %r161;
	add.f32 	%f185, %f183, %f184;
	selp.f32 	%f186, %f183, %f185, %p29;
	mov.b32 	%r167, %f186;
	mov.b32 	%r168, 4;
	// begin inline asm
	shfl.sync.down.b32 %r166, %r167, %r168, %r179, %r180;
	// end inline asm
	add.s32 	%r186, %r155, 4;
	setp.gt.s32 	%p30, %r186, %r179;
	mov.b32 	%f187, %r166;
	add.f32 	%f188, %f186, %f187;
	selp.f32 	%f189, %f186, %f188, %p30;
	mov.b32 	%r172, %f189;
	mov.b32 	%r173, 8;
	// begin inline asm
	shfl.sync.down.b32 %r171, %r172, %r173, %r179, %r180;
	// end inline asm
	add.s32 	%r187, %r155, 8;
	setp.gt.s32 	%p31, %r187, %r179;
	mov.b32 	%f190, %r171;
	add.f32 	%f191, %f189, %f190;
	selp.f32 	%f192, %f189, %f191, %p31;
	mov.b32 	%r177, %f192;
	mov.b32 	%r178, 16;
	// begin inline asm
	shfl.sync.down.b32 %r176, %r177, %r178, %r179, %r180;
	// end inline asm
	add.s32 	%r188, %r155, 16;
	setp.gt.s32 	%p32, %r188, %r179;
	mov.b32 	%f193, %r176;
	add.f32 	%f194, %f192, %f193;
	selp.f32 	%f530, %f192, %f194, %p32;
	setp.ne.s32 	%p33, %r155, 0;
	@%p33 bra 	$L__BB5_54;
	shr.u32 	%r189, %r34, 3;
	and.b32  	%r190, %r189, 124;
	mov.u32 	%r191, _ZZN3cub18CUB_300001_SM_10006detail6reduce28DeviceReduceSingleTileKernelINS2_10policy_hubIfjN4cuda3std3__44plusIfEEE10Policy1000EPfSC_iS9_ffNS7_10__identityEEEvT0_T1_T2_T3_T4_T6_E12temp_storage;
	add.s32 	%r192, %r191, %r190;
	st.shared.f32 	[%r192+16], %f530;
$L__BB5_54:
	bar.sync 	0;
	setp.ne.s32 	%p34, %r34, 0;
	@%p34 bra 	$L__BB5_72;
	setp.gt.s32 	%p35, %r67, 32;
	ld.shared.f32 	%f195, [_ZZN3cub18CUB_300001_SM_10006detail6reduce28DeviceReduceSingleTileKernelINS2_10policy_hubIfjN4cuda3std3__44plusIfEEE10Policy1000EPfSC_iS9_ffNS7_10__identityEEEvT0_T1_T2_T3_T4_T6_E12temp_storage+20];
	add.f32 	%f196, %f530, %f195;
	selp.f32 	%f197, %f196, %f530, %p35;
	setp.gt.s32 	%p36, %r67, 64;
	ld.shared.f32 	%f198, [_ZZN3cub18CUB_300001_SM_10006detail6reduce28DeviceReduceSingleTileKernelINS2_10policy_hubIfjN4cuda3std3__44plusIfEEE10Policy1000EPfSC_iS9_ffNS7_10__identityEEEvT0_T1_T2_T3_T4_T6_E12temp_storage+24];
	add.f32 	%f199, %f198, %f197;
	selp.f32 	%f200, %f199, %f197, %p36;
	setp.gt.s32 	%p37, %r67, 96;
	ld.shared.f32 	%f201, [_ZZN3cub18CUB_300001_SM_10006detail6reduce28DeviceReduceSingleTileKernelINS2_10policy_hubIfjN4cuda3std3__44plusIfEEE10Policy1000EPfSC_iS9_ffNS7_10__identityEEEvT0_T1_T2_T3_T4_T6_E12temp_storage+28];
	add.f32 	%f202, %f201, %f200;
	selp.f32 	%f203, %f202, %f200, %p37;
	setp.gt.s32 	%p38, %r67, 128;
	ld.shared.f32 	%f204, [_ZZN3cub18CUB_300001_SM_10006detail6reduce28DeviceReduceSingleTileKernelINS2_10policy_hubIfjN4cuda3std3__44plusIfEEE10Policy1000EPfSC_iS9_ffNS7_10__identityEEEvT0_T1_T2_T3_T4_T6_E12temp_storage+32];
	add.f32 	%f205, %f204, %f203;
	selp.f32 	%f206, %f205, %f203, %p38;
	setp.gt.s32 	%p39, %r67, 160;
	ld.shared.f32 	%f207, [_ZZN3cub18CUB_300001_SM_10006detail6reduce28DeviceReduceSingleTileKernelINS2_10policy_hubIfjN4cuda3std3__44plusIfEEE10Policy1000EPfSC_iS9_ffNS7_10__identityEEEvT0_T1_T2_T3_T4_T6_E12temp_storage+36];
	add.f32 	%f208, %f207, %f206;
	selp.f32 	%f209, %f208, %f206, %p39;
	setp.gt.s32 	%p40, %r67, 192;
	ld.shared.f32 	%f210, [_ZZN3cub18CUB_300001_SM_10006detail6reduce28DeviceReduceSingleTileKernelINS2_10policy_hubIfjN4cuda3std3__44plusIfEEE10Policy1000EPfSC_iS9_ffNS7_10__identityEEEvT0_T1_T2_T3_T4_T6_E12temp_storage+40];
	add.f32 	%f211, %f210, %f209;
	selp.f32 	%f212, %f211, %f209, %p40;
	setp.gt.s32 	%p41, %r67, 224;
	ld.shared.f32 	%f213, [_ZZN3cub18CUB_300001_SM_10006detail6reduce28DeviceReduceSingleTileKernelINS2_10policy_hubIfjN4cuda3std3__44plusIfEEE10Policy1000EPfSC_iS9_ffNS7_10__identityEEEvT0_T1_T2_T3_T4_T6_E12temp_storage+44];
	add.f32 	%f214, %f213, %f212;
	selp.f32 	%f215, %f214, %f212, %p41;
	setp.gt.s32 	%p42, %r67, 256;
	ld.shared.f32 	%f216, [_ZZN3cub18CUB_300001_SM_10006detail6reduce28DeviceReduceSingleTileKernelINS2_10policy_hubIfjN4cuda3std3__44plusIfEEE10Policy1000EPfSC_iS9_ffNS7_10__identityEEEvT0_T1_T2_T3_T4_T6_E12temp_storage+48];
	add.f32 	%f217, %f216, %f215;
	selp.f32 	%f218, %f217, %f215, %p42;
	setp.gt.s32 	%p43, %r67, 288;
	ld.shared.f32 	%f219, [_ZZN3cub18CUB_300001_SM_10006detail6reduce28DeviceReduceSingleTileKernelINS2_10policy_hubIfjN4cuda3std3__44plusIfEEE10Policy1000EPfSC_iS9_ffNS7_10__identityEEEvT0_T1_T2_T3_T4_T6_E12temp_storage+52];
	add.f32 	%f220, %f219, %f218;
	selp.f32 	%f221, %f220, %f218, %p43;
	setp.gt.s32 	%p44, %r67, 320;
	ld.shared.f32 	%f222, [_ZZN3cub18CUB_300001_SM_10006detail6reduce28DeviceReduceSingleTileKernelINS2_10policy_hubIfjN4cuda3std3__44plusIfEEE10Policy1000EPfSC_iS9_ffNS7_10__identityEEEvT0_T1_T2_T3_T4_T6_E12temp_storage+56];
	add.f32 	%f223, %f222, %f221;
	selp.f32 	%f224, %f223, %f221, %p44;
	setp.gt.s32 	%p45, %r67, 352;
	ld.shared.f32 	%f225, [_ZZN3cub18CUB_300001_SM_10006detail6reduce28DeviceReduceSingleTileKernelINS2_10policy_hubIfjN4cuda3std3__44plusIfEEE10Policy1000EPfSC_iS9_ffNS7_10__identityEEEvT0_T1_T2_T3_T4_T6_E12temp_storage+60];
	add.f32 	%f226, %f225, %f224;
	selp.f32 	%f227, %f226, %f224, %p45;
	setp.gt.s32 	%p46, %r67, 384;
	ld.shared.f32 	%f228, [_ZZN3cub18CUB_300001_SM_10006detail6reduce28DeviceReduceSingleTileKernelINS2_10policy_hubIfjN4cuda3std3__44plusIfEEE10Policy1000EPfSC_iS9_ffNS7_10__identityEEEvT0_T1_T2_T3_T4_T6_E12temp_storage+64];
	add.f32 	%f229, %f228, %f227;
	selp.f32 	%f230, %f229, %f227, %p46;
	setp.gt.s32 	%p47, %r67, 416;
	ld.shared.f32 	%f231, [_ZZN3cub18CUB_300001_SM_10006detail6reduce28DeviceReduceSingleTileKernelINS2_10policy_hubIfjN4cuda3std3__44plusIfEEE10Policy1000EPfSC_iS9_ffNS7_10__identityEEEvT0_T1_T2_T3_T4_T6_E12temp_storage+68];
	add.f32 	%f232, %f231, %f230;
	selp.f32 	%f233, %f232, %f230, %p47;
	setp.gt.s32 	%p48, %r67, 448;
	ld.shared.f32 	%f234, [_ZZN3cub18CUB_300001_SM_10006detail6reduce28DeviceReduceSingleTileKernelINS2_10policy_hubIfjN4cuda3std3__44plusIfEEE10Policy1000EPfSC_iS9_ffNS7_10__identityEEEvT0_T1_T2_T3_T4_T6_E12temp_storage+72];
	add.f32 	%f235, %f234, %f233;
	selp.f32 	%f236, %f235, %f233, %p48;
	setp.gt.s32 	%p49, %r67, 480;
	ld.shared.f32 	%f237, [_ZZN3cub18CUB_300001_SM_10006detail6reduce28DeviceReduceSingleTileKernelINS2_10policy_hubIfjN4cuda3std3__44plusIfEEE10Policy1000EPfSC_iS9_ffNS7_10__identityEEEvT0_T1_T2_T3_T4_T6_E12temp_storage+76];
	add.f32 	%f238, %f237, %f236;
	selp.f32 	%f530, %f238, %f236, %p49;
	bra.uni 	$L__BB5_72;
$L__BB5_56:
	mov.u32 	%r46, %tid.x;
	mul.wide.u32 	%rd35, %r46, 4;
	add.s64 	%rd19, %rd16, %rd35;
	// begin inline asm
	ld.global.nc.u32 %r68, [%rd19];
	// end inline asm
	mov.b32 	%f59, %r68;
	add.s64 	%rd20, %rd19, 2048;
	// begin inline asm
	ld.global.nc.u32 %r69, [%rd20];
	// end inline asm
	mov.b32 	%f60, %r69;
	add.s64 	%rd21, %rd19, 4096;
	// begin inline asm
	ld.global.nc.u32 %r70, [%rd21];
	// end inline asm
	mov.b32 	%f61, %r70;
	add.s64 	%rd22, %rd19, 6144;
	// begin inline asm
	ld.global.nc.u32 %r71, [%rd22];
	// end inline asm
	mov.b32 	%f62, %r71;
	add.s64 	%rd23, %rd19, 8192;
	// begin inline asm
	ld.global.nc.u32 %r72, [%rd23];
	// end inline asm
	mov.b32 	%f63, %r72;
	add.s64 	%rd24, %rd19, 10240;
	// begin inline asm
	ld.global.nc.u32 %r73, [%rd24];
	// end inline asm
	mov.b32 	%f64, %r73;
	add.s64 	%rd25, %rd19, 12288;
	// begin inline asm
	ld.global.nc.u32 %r74, [%rd25];
	// end inline asm
	mov.b32 	%f65, %r74;
	add.s64 	%rd26, %rd19, 14336;
	// begin inline asm
	ld.global.nc.u32 %r75, [%rd26];
	// end inline asm
	mov.b32 	%f66, %r75;
	add.s64 	%rd27, %rd19, 16384;
	// begin inline asm
	ld.global.nc.u32 %r76, [%rd27];
	// end inline asm
	mov.b32 	%f67, %r76;
	add.s64 	%rd28, %rd19, 18432;
	// begin inline asm
	ld.global.nc.u32 %r77, [%rd28];
	// end inline asm
	mov.b32 	%f68, %r77;
	add.s64 	%rd29, %rd19, 20480;
	// begin inline asm
	ld.global.nc.u32 %r78, [%rd29];
	// end inline asm
	mov.b32 	%f69, %r78;
	add.s64 	%rd30, %rd19, 22528;
	// begin inline asm
	ld.global.nc.u32 %r79, [%rd30];
	// end inline asm
	mov.b32 	%f70, %r79;
	add.s64 	%rd31, %rd19, 24576;
	// begin inline asm
	ld.global.nc.u32 %r80, [%rd31];
	// end inline asm
	mov.b32 	%f71, %r80;
	add.s64 	%rd32, %rd19, 26624;
	// begin inline asm
	ld.global.nc.u32 %r81, [%rd32];
	// end inline asm
	mov.b32 	%f72, %r81;
	add.s64 	%rd33, %rd19, 28672;
	// begin inline asm
	ld.global.nc.u32 %r82, [%rd33];
	// end inline asm
	mov.b32 	%f73, %r82;
	add.s64 	%rd34, %rd19, 30720;
	// begin inline asm
	ld.global.nc.u32 %r83, [%rd34];
	// end inline asm
	mov.b32 	%f74, %r83;
	add.f32 	%f75, %f59, %f60;
	add.f32 	%f76, %f61, %f62;
	add.f32 	%f77, %f63, %f64;
	add.f32 	%f78, %f65, %f66;
	add.f32 	%f79, %f67, %f68;
	add.f32 	%f80, %f69, %f70;
	add.f32 	%f81, %f71, %f72;
	add.f32 	%f82, %f73, %f74;
	add.f32 	%f83, %f75, %f76;
	add.f32 	%f84, %f77, %f78;
	add.f32 	%f85, %f79, %f80;
	add.f32 	%f86, %f81, %f82;
	add.f32 	%f87, %f83, %f84;
	add.f32 	%f88, %f85, %f86;
	add.f32 	%f529, %f87, %f88;
	setp.lt.u32 	%p4, %r67, 16384;
	mov.b32 	%r400, 8192;
	@%p4 bra 	$L__BB5_60;
	add.s32 	%r47, %r67, -8192;
	mov.b32 	%r400, 8192;
$L__BB5_58:
	mul.wide.s32 	%rd52, %r400, 4;
	add.s64 	%rd36, %rd19, %rd52;
	// begin inline asm
	ld.global.nc.u32 %r86, [%rd36];
	// end inline asm
	mov.b32 	%f89, %r86;
	add.s64 	%rd37, %rd36, 2048;
	// begin inline asm
	ld.global.nc.u32 %r87, [%rd37];
	// end inline asm
	mov.b32 	%f90, %r87;
	add.s64 	%rd38, %rd36, 4096;
	// begin inline asm
	ld.global.nc.u32 %r88, [%rd38];
	// end inline asm
	mov.b32 	%f91, %r88;
	add.s64 	%rd39, %rd36, 6144;
	// begin inline asm
	ld.global.nc.u32 %r89, [%rd39];
	// end inline asm
	mov.b32 	%f92, %r89;
	add.s64 	%rd40, %rd36, 8192;
	// begin inline asm
	ld.global.nc.u32 %r90, [%rd40];
	// end inline asm
	mov.b32 	%f93, %r90;
	add.s64 	%rd41, %rd36, 10240;
	// begin inline asm
	ld.global.nc.u32 %r91, [%rd41];
	// end inline asm
	mov.b32 	%f94, %r91;
	add.s64 	%rd42, %rd36, 12288;
	// begin inline asm
	ld.global.nc.u32 %r92, [%rd42];
	// end inline asm
	mov.b32 	%f95, %r92;
	add.s64 	%rd43, %rd36, 14336;
	// begin inline asm
	ld.global.nc.u32 %r93, [%rd43];
	// end inline asm
	mov.b32 	%f96, %r93;
	add.s64 	%rd44, %rd36, 16384;
	// begin inline asm
	ld.global.nc.u32 %r94, [%rd44];
	// end inline asm
	mov.b32 	%f97, %r94;
	add.s64 	%rd45, %rd36, 18432;
	// begin inline asm
	ld.global.nc.u32 %r95, [%rd45];
	// end inline asm
	mov.b32 	%f98, %r95;
	add.s64 	%rd46, %rd36, 20480;
	// begin inline asm
	ld.global.nc.u32 %r96, [%rd46];
	// end inline asm
	mov.b32 	%f99, %r96;
	add.s64 	%rd47, %rd36, 22528;
	// begin inline asm
	ld.global.nc.u32 %r97, [%rd47];
	// end inline asm
	mov.b32 	%f100, %r97;
	add.s64 	%rd48, %rd36, 24576;
	// begin inline asm
	ld.global.nc.u32 %r98, [%rd48];
	// end inline asm
	mov.b32 	%f101, %r98;
	add.s64 	%rd49, %rd36, 26624;
	// begin inline asm
	ld.global.nc.u32 %r99, [%rd49];
	// end inline asm
	mov.b32 	%f102, %r99;
	add.s64 	%rd50, %rd36, 28672;
	// begin inline asm
	ld.global.nc.u32 %r100, [%rd50];
	// end inline asm
	mov.b32 	%f103, %r100;
	add.s64 	%rd51, %rd36, 30720;
	// begin inline asm
	ld.global.nc.u32 %r101, [%rd51];
	// end inline asm
	mov.b32 	%f104, %r101;
	add.f32 	%f105, %f529, %f89;
	add.f32 	%f106, %f90, %f91;
	add.f32 	%f107, %f92, %f93;
	add.f32 	%f108, %f94, %f95;
	add.f32 	%f109, %f96, %f97;
	add.f32 	%f110, %f98, %f99;
	add.f32 	%f111, %f100, %f101;
	add.f32 	%f112, %f102, %f103;
	add.f32 	%f113, %f105, %f106;
	add.f32 	%f114, %f107, %f108;
	add.f32 	%f115, %f109, %f110;
	add.f32 	%f116, %f111, %f112;
	add.f32 	%f117, %f113, %f114;
	add.f32 	%f118, %f115, %f116;
	add.f32 	%f119, %f117, %f118;
	add.f32 	%f529, %f119, %f104;
	sub.s32 	%r102, %r67, %r400;
	setp.lt.s32 	%p5, %r102, 8192;
	@%p5 bra 	$L__BB5_68;
	add.s32 	%r400, %r400, 8192;
	setp.le.s32 	%p6, %r400, %r47;
	@%p6 bra 	$L__BB5_58;
$L__BB5_60:
	setp.le.s32 	%p7, %r67, %r400;
	@%p7 bra 	$L__BB5_68;
	sub.s32 	%r51, %r67, %r400;
	setp.ge.s32 	%p8, %r46, %r51;
	@%p8 bra 	$L__BB5_68;
	not.b32 	%r103, %r46;
	add.s32 	%r104, %r67, %r103;
	sub.s32 	%r52, %r104, %r400;
	and.b32  	%r105, %r52, 1536;
	setp.eq.s32 	%p9, %r105, 1536;
	mov.u32 	%r404, %r46;
	@%p9 bra 	$L__BB5_65;
	add.s32 	%r402, %r46, %r400;
	shr.u32 	%r106, %r52, 9;
	add.s32 	%r107, %r106, 1;
	and.b32  	%r108, %r107, 3;
	neg.s32 	%r401, %r108;
	mov.u32 	%r404, %r46;
$L__BB5_64:
	.pragma "nounroll";
	mul.wide.u32 	%rd54, %r402, 4;
	add.s64 	%rd53, %rd16, %rd54;
	// begin inline asm
	ld.global.nc.u32 %r109, [%rd53];
	// end inline asm
	mov.b32 	%f121, %r109;
	add.f32 	%f529, %f529, %f121;
	add.s32 	%r404, %r404, 512;
	add.s32 	%r402, %r402, 512;
	add.s32 	%r401, %r401, 1;
	setp.ne.s32 	%p10, %r401, 0;
	@%p10 bra 	$L__BB5_64;
$L__BB5_65:
	setp.lt.u32 	%p11, %r52, 1536;
	@%p11 bra 	$L__BB5_68;
	cvt.u64.u32 	%rd55, %r404;
	cvt.u64.u32 	%rd56, %r400;
	add.s64 	%rd57, %rd55, %rd56;
	shl.b64 	%rd58, %rd57, 2;
	add.s64 	%rd59, %rd58, %rd16;
	add.s64 	%rd132, %rd59, 4096;
	add.s32 	%r405, %r404, %r400;
$L__BB5_67:
	mul.wide.u32 	%rd64, %r405, 4;
	add.s64 	%rd60, %rd16, %rd64;
	// begin inline asm
	ld.global.nc.u32 %r110, [%rd60];
	// end inline asm
	mov.b32 	%f122, %r110;
	add.f32 	%f123, %f529, %f122;
	add.s64 	%rd61, %rd132, -2048;
	// begin inline asm
	ld.global.nc.u32 %r111, [%rd61];
	// end inline asm
	mov.b32 	%f124, %r111;
	add.f32 	%f125, %f123, %f124;
	// begin inline asm
	ld.global.nc.u32 %r112, [%rd132];
	// end inline asm
	mov.b32 	%f126, %r112;
	add.f32 	%f127, %f125, %f126;
	add.s64 	%rd63, %rd132, 2048;
	// begin inline asm
	ld.global.nc.u32 %r113, [%rd63];
	// end inline asm
	mov.b32 	%f128, %r113;
	add.f32 	%f529, %f127, %f128;
	add.s32 	%r404, %r404, 2048;
	add.s64 	%rd132, %rd132, 8192;
	add.s32 	%r405, %r405, 2048;
	setp.lt.s32 	%p12, %r404, %r51;
	@%p12 bra 	$L__BB5_67;
$L__BB5_68:
	// begin inline asm
	mov.u32 %r114, %laneid;
	// end inline asm
	mov.b32 	%r116, %f529;
	mov.b32 	%r117, 1;
	mov.b32 	%r138, 31;
	mov.b32 	%r139, -1;
	// begin inline asm
	shfl.sync.down.b32 %r115, %r116, %r117, %r138, %r139;
	// end inline asm
	setp.gt.s32 	%p13, %r114, 30;
	mov.b32 	%f129, %r115;
	add.f32 	%f130, %f529, %f129;
	selp.f32 	%f131, %f529, %f130, %p13;
	mov.b32 	%r121, %f131;
	mov.b32 	%r122, 2;
	// begin inline asm
	shfl.sync.down.b32 %r120, %r121, %r122, %r138, %r139;
	// end inline asm
	setp.gt.s32 	%p14, %r114, 29;
	mov.b32 	%f132, %r120;
	add.f32 	%f133, %f131, %f132;
	selp.f32 	%f134, %f131, %f133, %p14;
	mov.b32 	%r126, %f134;
	mov.b32 	%r127, 4;
	// begin inline asm
	shfl.sync.down.b32 %r125, %r126, %r127, %r138, %r139;
	// end inline asm
	setp.gt.s32 	%p15, %r114, 27;
	mov.b32 	%f135, %r125;
	add.f32 	%f136, %f134, %f135;
	selp.f32 	%f137, %f134, %f136, %p15;
	mov.b32 	%r131, %f137;
	mov.b32 	%r132, 8;
	// begin inline asm
	shfl.sync.down.b32 %r130, %r131, %r132, %r138, %r139;
	// end inline asm
	setp.gt.s32 	%p16, %r114, 23;
	mov.b32 	%f138, %r130;
	add.f32 	%f139, %f137, %f138;
	selp.f32 	%f140, %f137, %f139, %p16;
	mov.b32 	%r136, %f140;
	mov.b32 	%r137, 16;
	// begin inline asm
	shfl.sync.down.b32 %r135, %r136, %r137, %r138, %r139;
	// end inline asm
	setp.gt.s32 	%p17, %r114, 15;
	mov.b32 	%f141, %r135;
	add.f32 	%f54, %f140, %f141;
	selp.f32 	%f530, %f140, %f54, %p17;
	setp.ne.s32 	%p18, %r114, 0;
	@%p18 bra 	$L__BB5_70;
	shr.u32 	%r140, %r46, 3;
	and.b32  	%r141, %r140, 124;
	mov.u32 	%r142, _ZZN3cub18CUB_300001_SM_10006detail6reduce28DeviceReduceSingleTileKernelINS2_10policy_hubIfjN4cuda3std3__44plusIfEEE10Policy1000EPfSC_iS9_ffNS7_10__identityEEEvT0_T1_T2_T3_T4_T6_E12temp_storage;
	add.s32 	%r143, %r142, %r141;
	st.shared.f32 	[%r143+16], %f54;
$L__BB5_70:
	bar.sync 	0;
	setp.ne.s32 	%p19, %r46, 0;
	@%p19 bra 	$L__BB5_72;
	ld.shared.f32 	%f142, [_ZZN3cub18CUB_300001_SM_10006detail6reduce28DeviceReduceSingleTileKernelINS2_10policy_hubIfjN4cuda3std3__44plusIfEEE10Policy1000EPfSC_iS9_ffNS7_10__identityEEEvT0_T1_T2_T3_T4_T6_E12temp_storage+20];
	add.f32 	%f143, %f530, %f142;
	ld.shared.f32 	%f144, [_ZZN3cub18CUB_300001_SM_10006detail6reduce28DeviceReduceSingleTileKernelINS2_10policy_hubIfjN4cuda3std3__44plusIfEEE10Policy1000EPfSC_iS9_ffNS7_10__identityEEEvT0_T1_T2_T3_T4_T6_E12temp_storage+24];
	add.f32 	%f145, %f143, %f144;
	ld.shared.f32 	%f146, [_ZZN3cub18CUB_300001_SM_10006detail6reduce28DeviceReduceSingleTileKernelINS2_10policy_hubIfjN4cuda3std3__44plusIfEEE10Policy1000EPfSC_iS9_ffNS7_10__identityEEEvT0_T1_T2_T3_T4_T6_E12temp_storage+28];
	add.f32 	%f147, %f145, %f146;
	ld.shared.f32 	%f148, [_ZZN3cub18CUB_300001_SM_10006detail6reduce28DeviceReduceSingleTileKernelINS2_10policy_hubIfjN4cuda3std3__44plusIfEEE10Policy1000EPfSC_iS9_ffNS7_10__identityEEEvT0_T1_T2_T3_T4_T6_E12temp_storage+32];
	add.f32 	%f149, %f147, %f148;
	ld.shared.f32 	%f150, [_ZZN3cub18CUB_300001_SM_10006detail6reduce28DeviceReduceSingleTileKernelINS2_10policy_hubIfjN4cuda3std3__44plusIfEEE10Policy1000EPfSC_iS9_ffNS7_10__identityEEEvT0_T1_T2_T3_T4_T6_E12temp_storage+36];
	add.f32 	%f151, %f149, %f150;
	ld.shared.f32 	%f152, [_ZZN3cub18CUB_300001_SM_10006detail6reduce28DeviceReduceSingleTileKernelINS2_10policy_hubIfjN4cuda3std3__44plusIfEEE10Policy1000EPfSC_iS9_ffNS7_10__identityEEEvT0_T1_T2_T3_T4_T6_E12temp_storage+40];
	add.f32 	%f153, %f151, %f152;
	ld.shared.f32 	%f154, [_ZZN3cub18CUB_300001_SM_10006detail6reduce28DeviceReduceSingleTileKernelINS2_10policy_hubIfjN4cuda3std3__44plusIfEEE10Policy1000EPfSC_iS9_ffNS7_10__identityEEEvT0_T1_T2_T3_T4_T6_E12temp_storage+44];
	add.f32 	%f155, %f153, %f154;
	ld.shared.f32 	%f156, [_ZZN3cub18CUB_300001_SM_10006detail6reduce28DeviceReduceSingleTileKernelINS2_10policy_hubIfjN4cuda3std3__44plusIfEEE10Policy1000EPfSC_iS9_ffNS7_10__identityEEEvT0_T1_T2_T3_T4_T6_E12temp_storage+48];
	add.f32 	%f157, %f155, %f156;
	ld.shared.f32 	%f158, [_ZZN3cub18CUB_300001_SM_10006detail6reduce28DeviceReduceSingleTileKernelINS2_10policy_hubIfjN4cuda3std3__44plusIfEEE10Policy1000EPfSC_iS9_ffNS7_10__identityEEEvT0_T1_T2_T3_T4_T6_E12temp_storage+52];
	add.f32 	%f159, %f157, %f158;
	ld.shared.f32 	%f160, [_ZZN3cub18CUB_300001_SM_10006detail6reduce28DeviceReduceSingleTileKernelINS2_10policy_hubIfjN4cuda3std3__44plusIfEEE10Policy1000EPfSC_iS9_ffNS7_10__identityEEEvT0_T1_T2_T3_T4_T6_E12temp_storage+56];
	add.f32 	%f161, %f159, %f160;
	ld.shared.f32 	%f162, [_ZZN3cub18CUB_300001_SM_10006detail6reduce28DeviceReduceSingleTileKernelINS2_10policy_hubIfjN4cuda3std3__44plusIfEEE10Policy1000EPfSC_iS9_ffNS7_10__identityEEEvT0_T1_T2_T3_T4_T6_E12temp_storage+60];
	add.f32 	%f163, %f161, %f162;
	ld.shared.f32 	%f164, [_ZZN3cub18CUB_300001_SM_10006detail6reduce28DeviceReduceSingleTileKernelINS2_10policy_hubIfjN4cuda3std3__44plusIfEEE10Policy1000EPfSC_iS9_ffNS7_10__identityEEEvT0_T1_T2_T3_T4_T6_E12temp_storage+64];
	add.f32 	%f165, %f163, %f164;
	ld.shared.f32 	%f166, [_ZZN3cub18CUB_300001_SM_10006detail6reduce28DeviceReduceSingleTileKernelINS2_10policy_hubIfjN4cuda3std3__44plusIfEEE10Policy1000EPfSC_iS9_ffNS7_10__identityEEEvT0_T1_T2_T3_T4_T6_E12temp_storage+68];
	add.f32 	%f167, %f165, %f166;
	ld.shared.f32 	%f168, [_ZZN3cub18CUB_300001_SM_10006detail6reduce28DeviceReduceSingleTileKernelINS2_10policy_hubIfjN4cuda3std3__44plusIfEEE10Policy1000EPfSC_iS9_ffNS7_10__identityEEEvT0_T1_T2_T3_T4_T6_E12temp_storage+72];
	add.f32 	%f169, %f167, %f168;
	ld.shared.f32 	%f170, [_ZZN3cub18CUB_300001_SM_10006detail6reduce28DeviceReduceSingleTileKernelINS2_10policy_hubIfjN4cuda3std3__44plusIfEEE10Policy1000EPfSC_iS9_ffNS7_10__identityEEEvT0_T1_T2_T3_T4_T6_E12temp_storage+76];
	add.f32 	%f530, %f169, %f170;
$L__BB5_72:
	mov.u32 	%r379, %tid.x;
	setp.ne.s32 	%p111, %r379, 0;
	@%p111 bra 	$L__BB5_74;
	add.f32 	%f503, %f58, %f530;
	st.global.f32 	[%rd1], %f503;
$L__BB5_74:
	ret;

}
	// .globl	_ZN3cub18CUB_300001_SM_10006detail6reduce28DeviceReduceSingleTileKernelINS2_10policy_hubIfyN4cuda3std3__44plusIfEEE10Policy1000EN6thrust24THRUST_300001_SM_1000_NS6detail15normal_iteratorINSD_10device_ptrIfEEEEPfyS9_ffNS7_10__identityEEEvT0_T1_T2_T3_T4_T6_
.visible .entry _ZN3cub18CUB_300001_SM_10006detail6reduce28DeviceReduceSingleTileKernelINS2_10policy_hubIfyN4cuda3std3__44plusIfEEE10Policy1000EN6thrust24THRUST_300001_SM_1000_NS6detail15normal_iteratorINSD_10device_ptrIfEEEEPfyS9_ffNS7_10__identityEEEvT0_T1_T2_T3_T4_T6_(
	.param .align 8 .b8 _ZN3cub18CUB_300001_SM_10006detail6reduce28DeviceReduceSingleTileKernelINS2_10policy_hubIfyN4cuda3std3__44plusIfEEE10Policy1000EN6thrust24THRUST_300001_SM_1000_NS6detail15normal_iteratorINSD_10device_ptrIfEEEEPfyS9_ffNS7_10__identityEEEvT0_T1_T2_T3_T4_T6__param_0[8],
	.param .u64 .ptr .align 1 _ZN3cub18CUB_300001_SM_10006detail6reduce28DeviceReduceSingleTileKernelINS2_10policy_hubIfyN4cuda3std3__44plusIfEEE10Policy1000EN6thrust24THRUST_300001_SM_1000_NS6detail15normal_iteratorINSD_10device_ptrIfEEEEPfyS9_ffNS7_10__identityEEEvT0_T1_T2_T3_T4_T6__param_1,
	.param .u64 _ZN3cub18CUB_300001_SM_10006detail6reduce28DeviceReduceSingleTileKernelINS2_10policy_hubIfyN4cuda3std3__44plusIfEEE10Policy1000EN6thrust24THRUST_300001_SM_1000_NS6detail15normal_iteratorINSD_10device_ptrIfEEEEPfyS9_ffNS7_10__identityEEEvT0_T1_T2_T3_T4_T6__param_2,
	.param .align 1 .b8 _ZN3cub18CUB_300001_SM_10006detail6reduce28DeviceReduceSingleTileKernelINS2_10policy_hubIfyN4cuda3std3__44plusIfEEE10Policy1000EN6thrust24THRUST_300001_SM_1000_NS6detail15normal_iteratorINSD_10device_ptrIfEEEEPfyS9_ffNS7_10__identityEEEvT0_T1_T2_T3_T4_T6__param_3[1],
	.param .f32 _ZN3cub18CUB_300001_SM_10006detail6reduce28DeviceReduceSingleTileKernelINS2_10policy_hubIfyN4cuda3std3__44plusIfEEE10Policy1000EN6thrust24THRUST_300001_SM_1000_NS6detail15normal_iteratorINSD_10device_ptrIfEEEEPfyS9_ffNS7_10__identityEEEvT0_T1_T2_T3_T4_T6__param_4,
	.param .align 1 .b8 _ZN3cub18CUB_300001_SM_10006detail6reduce28DeviceReduceSingleTileKernelINS2_10policy_hubIfyN4cuda3std3__44plusIfEEE10Policy1000EN6thrust24THRUST_300001_SM_1000_NS6detail15normal_iteratorINSD_10device_ptrIfEEEEPfyS9_ffNS7_10__identityEEEvT0_T1_T2_T3_T4_T6__param_5[1]
)
.maxntid 256
.minnctapersm 1
{
	.reg .pred 	%p<59>;
	.reg .b32 	%r<171>;
	.reg .b32 	%f<328>;
	.reg .b64 	%rd<56>;
	// demoted variable
	.shared .align 4 .b8 _ZZN3cub18CUB_300001_SM_10006detail6reduce28DeviceReduceSingleTileKernelINS2_10policy_hubIfyN4cuda3std3__44plusIfEEE10Policy1000EN6thrust24THRUST_300001_SM_1000_NS6detail15normal_iteratorINSD_10device_ptrIfEEEEPfyS9_ffNS7_10__identityEEEvT0_T1_T2_T3_T4_T6_E12temp_storage[44];
	ld.param.u64 	%rd18, [_ZN3cub18CUB_300001_SM_10006detail6reduce28DeviceReduceSingleTileKernelINS2_10policy_hubIfyN4cuda3std3__44plusIfEEE10Policy1000EN6thrust24THRUST_300001_SM_1000_NS6detail15normal_iteratorINSD_10device_ptrIfEEEEPfyS9_ffNS7_10__identityEEEvT0_T1_T2_T3_T4_T6__param_0];
	ld.param.u64 	%rd20, [_ZN3cub18CUB_300001_SM_10006detail6reduce28DeviceReduceSingleTileKernelINS2_10policy_hubIfyN4cuda3std3__44plusIfEEE10Policy1000EN6thrust24THRUST_300001_SM_1000_NS6detail15normal_iteratorINSD_10device_ptrIfEEEEPfyS9_ffNS7_10__identityEEEvT0_T1_T2_T3_T4_T6__param_1];
	ld.param.u64 	%rd19, [_ZN3cub18CUB_300001_SM_10006detail6reduce28DeviceReduceSingleTileKernelINS2_10policy_hubIfyN4cuda3std3__44plusIfEEE10Policy1000EN6thrust24THRUST_300001_SM_1000_NS6detail15normal_iteratorINSD_10device_ptrIfEEEEPfyS9_ffNS7_10__identityEEEvT0_T1_T2_T3_T4_T6__param_2];
	ld.param.f32 	%f42, [_ZN3cub18CUB_300001_SM_10006detail6reduce28DeviceReduceSingleTileKernelINS2_10policy_hubIfyN4cuda3std3__44plusIfEEE10Policy1000EN6thrust24THRUST_300001_SM_1000_NS6detail15normal_iteratorINSD_10device_ptrIfEEEEPfyS9_ffNS7_10__identityEEEvT0_T1_T2_T3_T4_T6__param_4];
	cvta.to.global.u64 	%rd1, %rd20;
	setp.ne.s64 	%p1, %rd19, 0;
	@%p1 bra 	$L__BB6_3;
	mov.u32 	%r156, %tid.x;
	setp.ne.s32 	%p58, %r156, 0;
	@%p58 bra 	$L__BB6_51;
	st.global.f32 	[%rd1], %f42;
	bra.uni 	$L__BB6_51;
$L__BB6_3:
	cvta.to.global.u64 	%rd2, %rd18;
	setp.gt.u64 	%p2, %rd19, 4095;
	@%p2 bra 	$L__BB6_28;
	cvt.u32.u64 	%r1, %rd19;
	mov.u32 	%r2, %tid.x;
	setp.ge.u32 	%p24, %r2, %r1;
	mov.f32 	%f315, 0f00000000;
	mov.u32 	%r160, %r2;
	@%p24 bra 	$L__BB6_6;
	mul.wide.u32 	%rd41, %r2, 4;
	add.s64 	%rd42, %rd2, %rd41;
	ld.global.f32 	%f315, [%rd42];
	add.s32 	%r160, %r2, 256;
$L__BB6_6:
	setp.ge.u32 	%p25, %r160, %r1;
	@%p25 bra 	$L__BB6_19;
	not.b32 	%r83, %r160;
	add.s32 	%r84, %r83, %r1;
	shr.u32 	%r85, %r84, 8;
	add.s32 	%r5, %r85, 1;
	and.b32  	%r6, %r5, 15;
	setp.lt.u32 	%p26, %r84, 3840;
	@%p26 bra 	$L__BB6_10;
	and.b32  	%r86, %r5, 33554416;
	neg.s32 	%r158, %r86;
	mul.wide.u32 	%rd43, %r160, 4;
	add.s64 	%rd44, %rd43, %rd2;
	add.s64 	%rd51, %rd44, 8192;
$L__BB6_9:
	.pragma "nounroll";
	ld.global.f32 	%f189, [%rd51+-8192];
	add.f32 	%f190, %f315, %f189;
	ld.global.f32 	%f191, [%rd51+-7168];
	add.f32 	%f192, %f190, %f191;
	ld.global.f32 	%f193, [%rd51+-6144];
	add.f32 	%f194, %f192, %f193;
	ld.global.f32 	%f195, [%rd51+-5120];
	add.f32 	%f196, %f194, %f195;
	ld.global.f32 	%f197, [%rd51+-4096];
	add.f32 	%f198, %f196, %f197;
	ld.global.f32 	%f199, [%rd51+-3072];
	add.f32 	%f200, %f198, %f199;
	ld.global.f32 	%f201, [%rd51+-2048];
	add.f32 	%f202, %f200, %f201;
	ld.global.f32 	%f203, [%rd51+-1024];
	add.f32 	%f204, %f202, %f203;
	ld.global.f32 	%f205, [%rd51];
	add.f32 	%f206, %f204, %f205;
	ld.global.f32 	%f207, [%rd51+1024];
	add.f32 	%f208, %f206, %f207;
	ld.global.f32 	%f209, [%rd51+2048];
	add.f32 	%f210, %f208, %f209;
	ld.global.f32 	%f211, [%rd51+3072];
	add.f32 	%f212, %f210, %f211;
	ld.global.f32 	%f213, [%rd51+4096];
	add.f32 	%f214, %f212, %f213;
	ld.global.f32 	%f215, [%rd51+5120];
	add.f32 	%f216, %f214, %f215;
	ld.global.f32 	%f217, [%rd51+6144];
	add.f32 	%f218, %f216, %f217;
	ld.global.f32 	%f219, [%rd51+7168];
	add.f32 	%f315, %f218, %f219;
	add.s32 	%r160, %r160, 4096;
	add.s32 	%r158, %r158, 16;
	add.s64 	%rd51, %rd51, 16384;
	setp.ne.s32 	%p27, %r158, 0;
	@%p27 bra 	$L__BB6_9;
$L__BB6_10:
	setp.eq.s32 	%p28, %r6, 0;
	@%p28 bra 	$L__BB6_19;
	and.b32  	%r13, %r5, 7;
	setp.lt.u32 	%p29, %r6, 8;
	@%p29 bra 	$L__BB6_13;
	mul.wide.s32 	%rd45, %r160, 4;
	add.s64 	%rd46, %rd2, %rd45;
	ld.global.f32 	%f221, [%rd46];
	add.f32 	%f222, %f315, %f221;
	ld.global.f32 	%f223, [%rd46+1024];
	add.f32 	%f224, %f222, %f223;
	ld.global.f32 	%f225, [%rd46+2048];
	add.f32 	%f226, %f224, %f225;
	ld.global.f32 	%f227, [%rd46+3072];
	add.f32 	%f228, %f226, %f227;
	ld.global.f32 	%f229, [%rd46+4096];
	add.f32 	%f230, %f228, %f229;
	ld.global.f32 	%f231, [%rd46+5120];
	add.f32 	%f232, %f230, %f231;
	ld.global.f32 	%f233, [%rd46+6144];
	add.f32 	%f234, %f232, %f233;
	ld.global.f32 	%f235, [%rd46+7168];
	add.f32 	%f315, %f234, %f235;
	add.s32 	%r160, %r160, 2048;
$L__BB6_13:
	setp.eq.s32 	%p30, %r13, 0;
	@%p30 bra 	$L__BB6_19;
	and.b32  	%r16, %r5, 3;
	setp.lt.u32 	%p31, %r13, 4;
	@%p31 bra 	$L__BB6_16;
	mul.wide.s32 	%rd47, %r160, 4;
	add.s64 	%rd48, %rd2, %rd47;
	ld.global.f32 	%f237, [%rd48];
	add.f32 	%f238, %f315, %f237;
	ld.global.f32 	%f239, [%rd48+1024];
	add.f32 	%f240, %f238, %f239;
	ld.global.f32 	%f241, [%rd48+2048];
	add.f32 	%f242, %f240, %f241;
	ld.global.f32 	%f243, [%rd48+3072];
	add.f32 	%f315, %f242, %f243;
	add.s32 	%r160, %r160, 1024;
$L__BB6_16:
	setp.eq.s32 	%p32, %r16, 0;
	@%p32 bra 	$L__BB6_19;
	neg.s32 	%r163, %r16;
$L__BB6_18:
	.pragma "nounroll";
	mul.wide.s32 	%rd49, %r160, 4;
	add.s64 	%rd50, %rd2, %rd49;
	ld.global.f32 	%f244, [%rd50];
	add.f32 	%f315, %f315, %f244;
	add.s32 	%r160, %r160, 256;
	add.s32 	%r163, %r163, 1;
	setp.ne.s32 	%p33, %r163, 0;
	@%p33 bra 	$L__BB6_18;
$L__BB6_19:
	setp.lt.u64 	%p34, %rd19, 256;
	@%p34 bra 	$L__BB6_24;
	// begin inline asm
	mov.u32 %r125, %laneid;
	// end inline asm
	mov.b32 	%r127, %f315;
	mov.b32 	%r128, 1;
	mov.b32 	%r149, 31;
	mov.b32 	%r150, -1;
	// begin inline asm
	shfl.sync.down.b32 %r126, %r127, %r128, %r149, %r150;
	// end inline asm
	setp.gt.s32 	%p50, %r125, 30;
	mov.b32 	%f279, %r126;
	add.f32 	%f280, %f315, %f279;
	selp.f32 	%f281, %f315, %f280, %p50;
	mov.b32 	%r132, %f281;
	mov.b32 	%r133, 2;
	// begin inline asm
	shfl.sync.down.b32 %r131, %r132, %r133, %r149, %r150;
	// end inline asm
	setp.gt.s32 	%p51, %r125, 29;
	mov.b32 	%f282, %r131;
	add.f32 	%f283, %f281, %f282;
	selp.f32 	%f284, %f281, %f283, %p51;
	mov.b32 	%r137, %f284;
	mov.b32 	%r138, 4;
	// begin inline asm
	shfl.sync.down.b32 %r136, %r137, %r138, %r149, %r150;
	// end inline asm
	setp.gt.s32 	%p52, %r125, 27;
	mov.b32 	%f285, %r136;
	add.f32 	%f286, %f284, %f285;
	selp.f32 	%f287, %f284, %f286, %p52;
	mov.b32 	%r142, %f287;
	mov.b32 	%r143, 8;
	// begin inline asm
	shfl.sync.down.b32 %r141, %r142, %r143, %r149, %r150;
	// end inline asm
	setp.gt.s32 	%p53, %r125, 23;
	mov.b32 	%f288, %r141;
	add.f32 	%f289, %f287, %f288;
	selp.f32 	%f290, %f287, %f289, %p53;
	mov.b32 	%r147, %f290;
	mov.b32 	%r148, 16;
	// begin inline asm
	shfl.sync.down.b32 %r146, %r147, %r148, %r149, %r150;
	// end inline asm
	setp.gt.s32 	%p54, %r125, 15;
	mov.b32 	%f291, %r146;
	add.f32 	%f16, %f290, %f291;
	selp.f32 	%f327, %f290, %f16, %p54;
	setp.ne.s32 	%p55, %r125, 0;
	@%p55 bra 	$L__BB6_22;
	shr.u32 	%r151, %r2, 3;
	and.b32  	%r152, %r151, 124;
	mov.u32 	%r153, _ZZN3cub18CUB_300001_SM_10006detail6reduce28DeviceReduceSingleTileKernelINS2_10policy_hubIfyN4cuda3std3__44plusIfEEE10Policy1000EN6thrust24THRUST_300001_SM_1000_NS6detail15normal_iteratorINSD_10device_ptrIfEEEEPfyS9_ffNS7_10__identityEEEvT0_T1_T2_T3_T4_T6_E12temp_storage;
	add.s32 	%r154, %r153, %r152;
	st.shared.f32 	[%r154+8], %f16;
$L__BB6_22:
	bar.sync 	0;
	setp.ne.s32 	%p56, %r2, 0;
	@%p56 bra 	$L__BB6_49;
	ld.shared.f32 	%f292, [_ZZN3cub18CUB_300001_SM_10006detail6reduce28DeviceReduceSingleTileKernelINS2_10policy_hubIfyN4cuda3std3__44plusIfEEE10Policy1000EN6thrust24THRUST_300001_SM_1000_NS6detail15normal_iteratorINSD_10device_ptrIfEEEEPfyS9_ffNS7_10__identityEEEvT0_T1_T2_T3_T4_T6_E12temp_storage+12];
	add.f32 	%f293, %f327, %f292;
	ld.shared.f32 	%f294, [_ZZN3cub18CUB_300001_SM_10006detail6reduce28DeviceReduceSingleTileKernelINS2_10policy_hubIfyN4cuda3std3__44plusIfEEE10Policy1000EN6thrust24THRUST_300001_SM_1000_NS6detail15normal_iteratorINSD_10device_ptrIfEEEEPfyS9_ffNS7_10__identityEEEvT0_T1_T2_T3_T4_T6_E12temp_storage+16];
	add.f32 	%f295, %f293, %f294;
	ld.shared.f32 	%f296, [_ZZN3cub18CUB_300001_SM_10006detail6reduce28DeviceReduceSingleTileKernelINS2_10policy_hubIfyN4cuda3std3__44plusIfEEE10Policy1000EN6thrust24THRUST_300001_SM_1000_NS6detail15normal_iteratorINSD_10device_ptrIfEEEEPfyS9_ffNS7_10__identityEEEvT0_T1_T2_T3_T4_T6_E12temp_storage+20];
	add.f32 	%f297, %f295, %f296;
	ld.shared.f32 	%f298, [_ZZN3cub18CUB_300001_SM_10006detail6reduce28DeviceReduceSingleTileKernelINS2_10policy_hubIfyN4cuda3std3__44plusIfEEE10Policy1000EN6thrust24THRUST_300001_SM_1000_NS6detail15normal_iteratorINSD_10device_ptrIfEEEEPfyS9_ffNS7_10__identityEEEvT0_T1_T2_T3_T4_T6_E12temp_storage+24];
	add.f32 	%f299, %f297, %f298;
	ld.shared.f32 	%f300, [_ZZN3cub18CUB_300001_SM_10006detail6reduce28DeviceReduceSingleTileKernelINS2_10policy_hubIfyN4cuda3std3__44plusIfEEE10Policy1000EN6thrust24THRUST_300001_SM_1000_NS6detail15normal_iteratorINSD_10device_ptrIfEEEEPfyS9_ffNS7_10__identityEEEvT0_T1_T2_T3_T4_T6_E12temp_storage+28];
	add.f32 	%f301, %f299, %f300;
	ld.shared.f32 	%f302, [_ZZN3cub18CUB_300001_SM_10006detail6reduce28DeviceReduceSingleTileKernelINS2_10policy_hubIfyN4cuda3std3__44plusIfEEE10Policy1000EN6thrust24THRUST_300001_SM_1000_NS6detail15normal_iteratorINSD_10device_ptrIfEEEEPfyS9_ffNS7_10__identityEEEvT0_T1_T2_T3_T4_T6_E12temp_storage+32];
	add.f32 	%f303, %f301, %f302;
	ld.shared.f32 	%f304, [_ZZN3cub18CUB_300001_SM_10006detail6reduce28DeviceReduceSingleTileKernelINS2_10policy_hubIfyN4cuda3std3__44plusIfEEE10Policy1000EN6thrust24THRUST_300001_SM_1000_NS6detail15normal_iteratorINSD_10device_ptrIfEEEEPfyS9_ffNS7_10__identityEEEvT0_T1_T2_T3_T4_T6_E12temp_storage+36];
	add.f32 	%f327, %f303, %f304;
	bra.uni 	$L__BB6_49;
$L__BB6_24:
	// begin inline asm
	mov.u32 %r87, %laneid;
	// end inline asm
	and.b32  	%r113, %r2, 992;
	add.s32 	%r114, %r113, 32;
	setp.gt.u32 	%p35, %r114, %r1;
	not.b32 	%r115, %r113;
	add.s32 	%r116, %r1, %r115;
	selp.b32 	%r111, %r116, 31, %p35;
	mov.b32 	%r89, %f315;
	mov.b32 	%r90, 1;
	mov.b32 	%r112, -1;
	// begin inline asm
	shfl.sync.down.b32 %r88, %r89, %r90, %r111, %r112;
	// end inline asm
	setp.lt.s32 	%p36, %r87, %r111;
	mov.b32 	%f245, %r88;
	add.f32 	%f246, %f315, %f245;
	selp.f32 	%f247, %f246, %f315, %p36;
	mov.b32 	%r94, %f247;
	mov.b32 	%r95, 2;
	// begin inline asm
	shfl.sync.down.b32 %r93, %r94, %r95, %r111, %r112;
	// end inline asm
	add.s32 	%r117, %r87, 2;
	setp.gt.s32 	%p37, %r117, %r111;
	mov.b32 	%f248, %r93;
	add.f32 	%f249, %f247, %f248;
	selp.f32 	%f250, %f247, %f249, %p37;
	mov.b32 	%r99, %f250;
	mov.b32 	%r100, 4;
	// begin inline asm
	shfl.sync.down.b32 %r98, %r99, %r100, %r111, %r112;
	// end inline asm
	add.s32 	%r118, %r87, 4;
	setp.gt.s32 	%p38, %r118, %r111;
	mov.b32 	%f251, %r98;
	add.f32 	%f252, %f250, %f251;
	selp.f32 	%f253, %f250, %f252, %p38;
	mov.b32 	%r104, %f253;
	mov.b32 	%r105, 8;
	// begin inline asm
	shfl.sync.down.b32 %r103, %r104, %r105, %r111, %r112;
	// end inline asm
	add.s32 	%r119, %r87, 8;
	setp.gt.s32 	%p39, %r119, %r111;
	mov.b32 	%f254, %r103;
	add.f32 	%f255, %f253, %f254;
	selp.f32 	%f256, %f253, %f255, %p39;
	mov.b32 	%r109, %f256;
	mov.b32 	%r110, 16;
	// begin inline asm
	shfl.sync.down.b32 %r108, %r109, %r110, %r111, %r112;
	// end inline asm
	add.s32 	%r120, %r87, 16;
	setp.gt.s32 	%p40, %r120, %r111;
	mov.b32 	%f257, %r108;
	add.f32 	%f258, %f256, %f257;
	selp.f32 	%f327, %f256, %f258, %p40;
	setp.ne.s32 	%p41, %r87, 0;
	@%p41 bra 	$L__BB6_26;
	shr.u32 	%r121, %r2, 3;
	and.b32  	%r122, %r121, 124;
	mov.u32 	%r123, _ZZN3cub18CUB_300001_SM_10006detail6reduce28DeviceReduceSingleTileKernelINS2_10policy_hubIfyN4cuda3std3__44plusIfEEE10Policy1000EN6thrust24THRUST_300001_SM_1000_NS6detail15normal_iteratorINSD_10device_ptrIfEEEEPfyS9_ffNS7_10__identityEEEvT0_T1_T2_T3_T4_T6_E12temp_storage;
	add.s32 	%r124, %r123, %r122;
	st.shared.f32 	[%r124+8], %f327;
$L__BB6_26:
	bar.sync 	0;
	setp.ne.s32 	%p42, %r2, 0;
	@%p42 bra 	$L__BB6_49;
	setp.gt.u64 	%p43, %rd19, 32;
	ld.shared.f32 	%f259, [_ZZN3cub18CUB_300001_SM_10006detail6reduce28DeviceReduceSingleTileKernelINS2_10policy_hubIfyN4cuda3std3__44plusIfEEE10Policy1000EN6thrust24THRUST_300001_SM_1000_NS6detail15normal_iteratorINSD_10device_ptrIfEEEEPfyS9_ffNS7_10__identityEEEvT0_T1_T2_T3_T4_T6_E12temp_storage+12];
	add.f32 	%f260, %f327, %f259;
	selp.f32 	%f261, %f260, %f327, %p43;
	setp.gt.u64 	%p44, %rd19, 64;
	ld.shared.f32 	%f262, [_ZZN3cub18CUB_300001_SM_10006detail6reduce28DeviceReduceSingleTileKernelINS2_10policy_hubIfyN4cuda3std3__44plusIfEEE10Policy1000EN6thrust24THRUST_300001_SM_1000_NS6detail15normal_iteratorINSD_10device_ptrIfEEEEPfyS9_ffNS7_10__identityEEEvT0_T1_T2_T3_T4_T6_E12temp_storage+16];
	add.f32 	%f263, %f262, %f261;
	selp.f32 	%f264, %f263, %f261, %p44;
	setp.gt.u64 	%p45, %rd19, 96;
	ld.shared.f32 	%f265, [_ZZN3cub18CUB_300001_SM_10006detail6reduce28DeviceReduceSingleTileKernelINS2_10policy_hubIfyN4cuda3std3__44plusIfEEE10Policy1000EN6thrust24THRUST_300001_SM_1000_NS6detail15normal_iteratorINSD_10device_ptrIfEEEEPfyS9_ffNS7_10__identityEEEvT0_T1_T2_T3_T4_T6_E12temp_storage+20];
	add.f32 	%f266, %f265, %f264;
	selp.f32 	%f267, %f266, %f264, %p45;
	setp.gt.u64 	%p46, %rd19, 128;
	ld.shared.f32 	%f268, [_ZZN3cub18CUB_300001_SM_10006detail6reduce28DeviceReduceSingleTileKernelINS2_10policy_hubIfyN4cuda3std3__44plusIfEEE10Policy1000EN6thrust24THRUST_300001_SM_1000_NS6detail15normal_iteratorINSD_10device_ptrIfEEEEPfyS9_ffNS7_10__identityEEEvT0_T1_T2_T3_T4_T6_E12temp_storage+24];
	add.f32 	%f269, %f268, %f267;
	selp.f32 	%f270, %f269, %f267, %p46;
	setp.gt.u64 	%p47, %rd19, 160;
	ld.shared.f32 	%f271, [_ZZN3cub18CUB_300001_SM_10006detail6reduce28DeviceReduceSingleTileKernelINS2_10policy_hubIfyN4cuda3std3__44plusIfEEE10Policy1000EN6thrust24THRUST_300001_SM_1000_NS6detail15normal_iteratorINSD_10device_ptrIfEEEEPfyS9_ffNS7_10__identityEEEvT0_T1_T2_T3_T4_T6_E12temp_storage+28];
	add.f32 	%f272, %f271, %f270;
	selp.f32 	%f273, %f272, %f270, %p47;
	setp.gt.u64 	%p48, %rd19, 192;
	ld.shared.f32 	%f274, [_ZZN3cub18CUB_300001_SM_10006detail6reduce28DeviceReduceSingleTileKernelINS2_10policy_hubIfyN4cuda3std3__44plusIfEEE10Policy1000EN6thrust24THRUST_300001_SM_1000_NS6detail15normal_iteratorINSD_10device_ptrIfEEEEPfyS9_ffNS7_10__identityEEEvT0_T1_T2_T3_T4_T6_E12temp_storage+32];
	add.f32 	%f275, %f274, %f273;
	selp.f32 	%f276, %f275, %f273, %p48;
	setp.gt.u64 	%p49, %rd19, 224;
	ld.shared.f32 	%f277, [_ZZN3cub18CUB_300001_SM_10006detail6reduce28DeviceReduceSingleTileKernelINS2_10policy_hubIfyN4cuda3std3__44plusIfEEE10Policy1000EN6thrust24THRUST_300001_SM_1000_NS6detail15normal_iteratorINSD_10device_ptrIfEEEEPfyS9_ffNS7_10__identityEEEvT0_T1_T2_T3_T4_T6_E12temp_storage+36];
	add.f32 	%f278, %f277, %f276;
	selp.f32 	%f327, %f278, %f276, %p49;
	bra.uni 	$L__BB6_49;
$L__BB6_28:
	mov.u32 	%r24, %tid.x;
	cvt.u64.u32 	%rd6, %r24;
	mul.wide.u32 	%rd22, %r24, 4;
	add.s64 	%rd7, %rd2, %rd22;
	ld.global.f32 	%f43, [%rd7];
	ld.global.f32 	%f44, [%rd7+1024];
	ld.global.f32 	%f45, [%rd7+2048];
	ld.global.f32 	%f46, [%rd7+3072];
	ld.global.f32 	%f47, [%rd7+4096];
	ld.global.f32 	%f48, [%rd7+5120];
	ld.global.f32 	%f49, [%rd7+6144];
	ld.global.f32 	%f50, [%rd7+7168];
	ld.global.f32 	%f51, [%rd7+8192];
	ld.global.f32 	%f52, [%rd7+9216];
	ld.global.f32 	%f53, [%rd7+10240];
	ld.global.f32 	%f54, [%rd7+11264];
	ld.global.f32 	%f55, [%rd7+12288];
	ld.global.f32 	%f56, [%rd7+13312];
	ld.global.f32 	%f57, [%rd7+14336];
	ld.global.f32 	%f58, [%rd7+15360];
	add.f32 	%f59, %f43, %f44;
	add.f32 	%f60, %f45, %f46;
	add.f32 	%f61, %f47, %f48;
	add.f32 	%f62, %f49, %f50;
	add.f32 	%f63, %f51, %f52;
	add.f32 	%f64, %f53, %f54;
	add.f32 	%f65, %f55, %f56;
	add.f32 	%f66, %f57, %f58;
	add.f32 	%f67, %f59, %f60;
	add.f32 	%f68, %f61, %f62;
	add.f32 	%f69, %f63, %f64;
	add.f32 	%f70, %f65, %f66;
	add.f32 	%f71, %f67, %f68;
	add.f32 	%f72, %f69, %f70;
	add.f32 	%f326, %f71, %f72;
	add.s64 	%rd8, %rd19, -4096;
	setp.lt.u64 	%p3, %rd8, 4096;
	mov.b64 	%rd53, 4096;
	@%p3 bra 	$L__BB6_32;
	mov.b64 	%rd53, 4096;
$L__BB6_30:
	shl.b64 	%rd24, %rd53, 2;
	add.s64 	%rd25, %rd7, %rd24;
	ld.global.f32 	%f73, [%rd25];
	ld.global.f32 	%f74, [%rd25+1024];
	ld.global.f32 	%f75, [%rd25+2048];
	ld.global.f32 	%f76, [%rd25+3072];
	ld.global.f32 	%f77, [%rd25+4096];
	ld.global.f32 	%f78, [%rd25+5120];
	ld.global.f32 	%f79, [%rd25+6144];
	ld.global.f32 	%f80, [%rd25+7168];
	ld.global.f32 	%f81, [%rd25+8192];
	ld.global.f32 	%f82, [%rd25+9216];
	ld.global.f32 	%f83, [%rd25+10240];
	ld.global.f32 	%f84, [%rd25+11264];
	ld.global.f32 	%f85, [%rd25+12288];
	ld.global.f32 	%f86, [%rd25+13312];
	ld.global.f32 	%f87, [%rd25+14336];
	ld.global.f32 	%f88, [%rd25+15360];
	add.f32 	%f89, %f326, %f73;
	add.f32 	%f90, %f74, %f75;
	add.f32 	%f91, %f76, %f77;
	add.f32 	%f92, %f78, %f79;
	add.f32 	%f93, %f80, %f81;
	add.f32 	%f94, %f82, %f83;
	add.f32 	%f95, %f84, %f85;
	add.f32 	%f96, %f86, %f87;
	add.f32 	%f97, %f89, %f90;
	add.f32 	%f98, %f91, %f92;
	add.f32 	%f99, %f93, %f94;
	add.f32 	%f100, %f95, %f96;
	add.f32 	%f101, %f97, %f98;
	add.f32 	%f102, %f99, %f100;
	add.f32 	%f103, %f101, %f102;
	add.f32 	%f326, %f103, %f88;
	sub.s64 	%rd26, %rd19, %rd53;
	setp.lt.u64 	%p4, %rd26, 4096;
	@%p4 bra 	$L__BB6_45;
	add.s64 	%rd53, %rd53, 4096;
	setp.le.u64 	%p5, %rd53, %rd8;
	@%p5 bra 	$L__BB6_30;
$L__BB6_32:
	setp.le.u64 	%p6, %rd19, %rd53;
	cvt.u32.u64 	%r42, %rd53;
	cvt.u32.u64 	%r43, %rd19;
	sub.s32 	%r44, %r43, %r42;
	setp.ge.s32 	%p7, %r24, %r44;
	or.pred  	%p8, %p6, %p7;
	@%p8 bra 	$L__BB6_45;
	not.b32 	%r47, %r24;
	add.s32 	%r48, %r47, %r43;
	sub.s32 	%r50, %r48, %r42;
	shr.u32 	%r51, %r50, 8;
	add.s32 	%r25, %r51, 1;
	and.b32  	%r26, %r25, 15;
	setp.lt.u32 	%p9, %r50, 3840;
	mov.u32 	%r167, %r24;
	@%p9 bra 	$L__BB6_36;
	and.b32  	%r52, %r25, 33554416;
	neg.s32 	%r165, %r52;
	add.s64 	%rd27, %rd53, %rd6;
	shl.b64 	%rd28, %rd27, 2;
	add.s64 	%rd29, %rd28, %rd2;
	add.s64 	%rd54, %rd29, 8192;
	mov.u32 	%r167, %r24;
$L__BB6_35:
	.pragma "nounroll";
	ld.global.f32 	%f105, [%rd54+-8192];
	add.f32 	%f106, %f326, %f105;
	ld.global.f32 	%f107, [%rd54+-7168];
	add.f32 	%f108, %f106, %f107;
	ld.global.f32 	%f109, [%rd54+-6144];
	add.f32 	%f110, %f108, %f109;
	ld.global.f32 	%f111, [%rd54+-5120];
	add.f32 	%f112, %f110, %f111;
	ld.global.f32 	%f113, [%rd54+-4096];
	add.f32 	%f114, %f112, %f113;
	ld.global.f32 	%f115, [%rd54+-3072];
	add.f32 	%f116, %f114, %f115;
	ld.global.f32 	%f117, [%rd54+-2048];
	add.f32 	%f118, %f116, %f117;
	ld.global.f32 	%f119, [%rd54+-1024];
	add.f32 	%f120, %f118, %f119;
	ld.global.f32 	%f121, [%rd54];
	add.f32 	%f122, %f120, %f121;
	ld.global.f32 	%f123, [%rd54+1024];
	add.f32 	%f124, %f122, %f123;
	ld.global.f32 	%f125, [%rd54+2048];
	add.f32 	%f126, %f124, %f125;
	ld.global.f32 	%f127, [%rd54+3072];
	add.f32 	%f128, %f126, %f127;
	ld.global.f32 	%f129, [%rd54+4096];
	add.f32 	%f130, %f128, %f129;
	ld.global.f32 	%f131, [%rd54+5120];
	add.f32 	%f132, %f130, %f131;
	ld.global.f32 	%f133, [%rd54+6144];
	add.f32 	%f134, %f132, %f133;
	ld.global.f32 	%f135, [%rd54+7168];
	add.f32 	%f326, %f134, %f135;
	add.s32 	%r167, %r167, 4096;
	add.s32 	%r165, %r165, 16;
	add.s64 	%rd54, %rd54, 16384;
	setp.ne.s32 	%p10, %r165, 0;
	@%p10 bra 	$L__BB6_35;
$L__BB6_36:
	setp.eq.s32 	%p11, %r26, 0;
	@%p11 bra 	$L__BB6_45;
	and.b32  	%r33, %r25, 7;
	setp.lt.u32 	%p12, %r26, 8;
	@%p12 bra 	$L__BB6_39;
	cvt.u64.u32 	%rd30, %r167;
	add.s64 	%rd31, %rd53, %rd30;
	shl.b64 	%rd32, %rd31, 2;
	add.s64 	%rd33, %rd2, %rd32;
	ld.global.f32 	%f137, [%rd33];
	add.f32 	%f138, %f326, %f137;
	ld.global.f32 	%f139, [%rd33+1024];
	add.f32 	%f140, %f138, %f139;
	ld.global.f32 	%f141, [%rd33+2048];
	add.f32 	%f142, %f140, %f141;
	ld.global.f32 	%f143, [%rd33+3072];
	add.f32 	%f144, %f142, %f143;
	ld.global.f32 	%f145, [%rd33+4096];
	add.f32 	%f146, %f144, %f145;
	ld.global.f32 	%f147, [%rd33+5120];
	add.f32 	%f148, %f146, %f147;
	ld.global.f32 	%f149, [%rd33+6144];
	add.f32 	%f150, %f148, %f149;
	ld.global.f32 	%f151, [%rd33+7168];
	add.f32 	%f326, %f150, %f151;
	add.s32 	%r167, %r167, 2048;
$L__BB6_39:
	setp.eq.s32 	%p13, %r33, 0;
	@%p13 bra 	$L__BB6_45;
	and.b32  	%r36, %r25, 3;
	setp.lt.u32 	%p14, %r33, 4;
	@%p14 bra 	$L__BB6_42;
	cvt.u64.u32 	%rd34, %r167;
	add.s64 	%rd35, %rd53, %rd34;
	shl.b64 	%rd36, %rd35, 2;
	add.s64 	%rd37, %rd2, %rd36;
	ld.global.f32 	%f153, [%rd37];
	add.f32 	%f154, %f326, %f153;
	ld.global.f32 	%f155, [%rd37+1024];
	add.f32 	%f156, %f154, %f155;
	ld.global.f32 	%f157, [%rd37+2048];
	add.f32 	%f158, %f156, %f157;
	ld.global.f32 	%f159, [%rd37+3072];
	add.f32 	%f326, %f158, %f159;
	add.s32 	%r167, %r167, 1024;
$L__BB6_42:
	setp.eq.s32 	%p15, %r36, 0;
	@%p15 bra 	$L__BB6_45;
	cvt.u64.u32 	%rd38, %r167;
	add.s64 	%rd39, %rd53, %rd38;
	shl.b64 	%rd40, %rd39, 2;
	add.s64 	%rd55, %rd2, %rd40;
	neg.s32 	%r170, %r36;
$L__BB6_44:
	.pragma "nounroll";
	ld.global.f32 	%f160, [%rd55];
	add.f32 	%f326, %f326, %f160;
	add.s64 	%rd55, %rd55, 1024;
	add.s32 	%r170, %r170, 1;
	setp.ne.s32 	%p16, %r170, 0;
	@%p16 bra 	$L__BB6_44;
$L__BB6_45:
	// begin inline asm
	mov.u32 %r53, %laneid;
	// end inline asm
	mov.b32 	%r55, %f326;
	mov.b32 	%r56, 1;
	mov.b32 	%r77, 31;
	mov.b32 	%r78, -1;
	// begin inline asm
	shfl.sync.down.b32 %r54, %r55, %r56, %r77, %r78;
	// end inline asm
	setp.gt.s32 	%p17, %r53, 30;
	mov.b32 	%f161, %r54;
	add.f32 	%f162, %f326, %f161;
	selp.f32 	%f163, %f326, %f162, %p17;
	mov.b32 	%r60, %f163;
	mov.b32 	%r61, 2;
	// begin inline asm
	shfl.sync.down.b32 %r59, %r60, %r61, %r77, %r78;
	// end inline asm
	setp.gt.s32 	%p18, %r53, 29;
	mov.b32 	%f164, %r59;
	add.f32 	%f165, %f163, %f164;
	selp.f32 	%f166, %f163, %f165, %p18;
	mov.b32 	%r65, %f166;
	mov.b32 	%r66, 4;
	// begin inline asm
	shfl.sync.down.b32 %r64, %r65, %r66, %r77, %r78;
	// end inline asm
	setp.gt.s32 	%p19, %r53, 27;
	mov.b32 	%f167, %r64;
	add.f32 	%f168, %f166, %f167;
	selp.f32 	%f169, %f166, %f168, %p19;
	mov.b32 	%r70, %f169;
	mov.b32 	%r71, 8;
	// begin inline asm
	shfl.sync.down.b32 %r69, %r70, %r71, %r77, %r78;
	// end inline asm
	setp.gt.s32 	%p20, %r53, 23;
	mov.b32 	%f170, %r69;
	add.f32 	%f171, %f169, %f170;
	selp.f32 	%f172, %f169, %f171, %p20;
	mov.b32 	%r75, %f172;
	mov.b32 	%r76, 16;
	// begin inline asm
	shfl.sync.down.b32 %r74, %r75, %r76, %r77, %r78;
	// end inline asm
	setp.gt.s32 	%p21, %r53, 15;
	mov.b32 	%f173, %r74;
	add.f32 	%f38, %f172, %f173;
	selp.f32 	%f327, %f172, %f38, %p21;
	setp.ne.s32 	%p22, %r53, 0;
	@%p22 bra 	$L__BB6_47;
	shr.u32 	%r79, %r24, 3;
	and.b32  	%r80, %r79, 124;
	mov.u32 	%r81, _ZZN3cub18CUB_300001_SM_10006detail6reduce28DeviceReduceSingleTileKernelINS2_10policy_hubIfyN4cuda3std3__44plusIfEEE10Policy1000EN6thrust24THRUST_300001_SM_1000_NS6detail15normal_iteratorINSD_10device_ptrIfEEEEPfyS9_ffNS7_10__identityEEEvT0_T1_T2_T3_T4_T6_E12temp_storage;
	add.s32 	%r82, %r81, %r80;
	st.shared.f32 	[%r82+8], %f38;
$L__BB6_47:
	bar.sync 	0;
	setp.ne.s32 	%p23, %r24, 0;
	@%p23 bra 	$L__BB6_49;
	ld.shared.f32 	%f174, [_ZZN3cub18CUB_300001_SM_10006detail6reduce28DeviceReduceSingleTileKernelINS2_10policy_hubIfyN4cuda3std3__44plusIfEEE10Policy1000EN6thrust24THRUST_300001_SM_1000_NS6detail15normal_iteratorINSD_10device_ptrIfEEEEPfyS9_ffNS7_10__identityEEEvT0_T1_T2_T3_T4_T6_E12temp_storage+12];
	add.f32 	%f175, %f327, %f174;
	ld.shared.f32 	%f176, [_ZZN3cub18CUB_300001_SM_10006detail6reduce28DeviceReduceSingleTileKernelINS2_10policy_hubIfyN4cuda3std3__44plusIfEEE10Policy1000EN6thrust24THRUST_300001_SM_1000_NS6detail15normal_iteratorINSD_10device_ptrIfEEEEPfyS9_ffNS7_10__identityEEEvT0_T1_T2_T3_T4_T6_E12temp_storage+16];
	add.f32 	%f177, %f175, %f176;
	ld.shared.f32 	%f178, [_ZZN3cub18CUB_300001_SM_10006detail6reduce28DeviceReduceSingleTileKernelINS2_10policy_hubIfyN4cuda3std3__44plusIfEEE10Policy1000EN6thrust24THRUST_300001_SM_1000_NS6detail15normal_iteratorINSD_10device_ptrIfEEEEPfyS9_ffNS7_10__identityEEEvT0_T1_T2_T3_T4_T6_E12temp_storage+20];
	add.f32 	%f179, %f177, %f178;
	ld.shared.f32 	%f180, [_ZZN3cub18CUB_300001_SM_10006detail6reduce28DeviceReduceSingleTileKernelINS2_10policy_hubIfyN4cuda3std3__44plusIfEEE10Policy1000EN6thrust24THRUST_300001_SM_1000_NS6detail15normal_iteratorINSD_10device_ptrIfEEEEPfyS9_ffNS7_10__identityEEEvT0_T1_T2_T3_T4_T6_E12temp_storage+24];
	add.f32 	%f181, %f179, %f180;
	ld.shared.f32 	%f182, [_ZZN3cub18CUB_300001_SM_10006detail6reduce28DeviceReduceSingleTileKernelINS2_10policy_hubIfyN4cuda3std3__44plusIfEEE10Policy1000EN6thrust24THRUST_300001_SM_1000_NS6detail15normal_iteratorINSD_10device_ptrIfEEEEPfyS9_ffNS7_10__identityEEEvT0_T1_T2_T3_T4_T6_E12temp_storage+28];
	add.f32 	%f183, %f181, %f182;
	ld.shared.f32 	%f184, [_ZZN3cub18CUB_300001_SM_10006detail6reduce28DeviceReduceSingleTileKernelINS2_10policy_hubIfyN4cuda3std3__44plusIfEEE10Policy1000EN6thrust24THRUST_300001_SM_1000_NS6detail15normal_iteratorINSD_10device_ptrIfEEEEPfyS9_ffNS7_10__identityEEEvT0_T1_T2_T3_T4_T6_E12temp_storage+32];
	add.f32 	%f185, %f183, %f184;
	ld.shared.f32 	%f186, [_ZZN3cub18CUB_300001_SM_10006detail6reduce28DeviceReduceSingleTileKernelINS2_10policy_hubIfyN4cuda3std3__44plusIfEEE10Policy1000EN6thrust24THRUST_300001_SM_1000_NS6detail15normal_iteratorINSD_10device_ptrIfEEEEPfyS9_ffNS7_10__identityEEEvT0_T1_T2_T3_T4_T6_E12temp_storage+36];
	add.f32 	%f327, %f185, %f186;
$L__BB6_49:
	mov.u32 	%r155, %tid.x;
	setp.ne.s32 	%p57, %r155, 0;
	@%p57 bra 	$L__BB6_51;
	add.f32 	%f305, %f42, %f327;
	st.global.f32 	[%rd1], %f305;
$L__BB6_51:
	ret;

}
	// .globl	_ZN3cub18CUB_300001_SM_10006detail6reduce18DeviceReduceKernelINS2_10policy_hubIfyN4cuda3std3__44plusIfEEE10Policy1000EN6thrust24THRUST_300001_SM_1000_NS6detail15normal_iteratorINSD_10device_ptrIfEEEEyS9_fNS7_10__identityEEEvT0_PT3_T1_NS0_13GridEvenShareISN_EET2_T4_
.visible .entry _ZN3cub18CUB_300001_SM_10006detail6reduce18DeviceReduceKernelINS2_10policy_hubIfyN4cuda3std3__44plusIfEEE10Policy1000EN6thrust24THRUST_300001_SM_1000_NS6detail15normal_iteratorINSD_10device_ptrIfEEEEyS9_fNS7_10__identityEEEvT0_PT3_T1_NS0_13GridEvenShareISN_EET2_T4_(
	.param .align 8 .b8 _ZN3cub18CUB_300001_SM_10006detail6reduce18DeviceReduceKernelINS2_10policy_hubIfyN4cuda3std3__44plusIfEEE10Policy1000EN6thrust24THRUST_300001_SM_1000_NS6detail15normal_iteratorINSD_10device_ptrIfEEEEyS9_fNS7_10__identityEEEvT0_PT3_T1_NS0_13GridEvenShareISN_EET2_T4__param_0[8],
	.param .u64 .ptr .align 1 _ZN3cub18CUB_300001_SM_10006detail6reduce18DeviceReduceKernelINS2_10policy_hubIfyN4cuda3std3__44plusIfEEE10Policy1000EN6thrust24THRUST_300001_SM_1000_NS6detail15normal_iteratorINSD_10device_ptrIfEEEEyS9_fNS7_10__identityEEEvT0_PT3_T1_NS0_13GridEvenShareISN_EET2_T4__param_1,
	.param .u64 _ZN3cub18CUB_300001_SM_10006detail6reduce18DeviceReduceKernelINS2_10policy_hubIfyN4cuda3std3__44plusIfEEE10Policy1000EN6thrust24THRUST_300001_SM_1000_NS6detail15normal_iteratorINSD_10device_ptrIfEEEEyS9_fNS7_10__identityEEEvT0_PT3_T1_NS0_13GridEvenShareISN_EET2_T4__param_2,
	.param .align 8 .b8 _ZN3cub18CUB_300001_SM_10006detail6reduce18DeviceReduceKernelINS2_10policy_hubIfyN4cuda3std3__44plusIfEEE10Policy1000EN6thrust24THRUST_300001_SM_1000_NS6detail15normal_iteratorINSD_10device_ptrIfEEEEyS9_fNS7_10__identityEEEvT0_PT3_T1_NS0_13GridEvenShareISN_EET2_T4__param_3[72],
	.param .align 1 .b8 _ZN3cub18CUB_300001_SM_10006detail6reduce18DeviceReduceKernelINS2_10policy_hubIfyN4cuda3std3__44plusIfEEE10Policy1000EN6thrust24THRUST_300001_SM_1000_NS6detail15normal_iteratorINSD_10device_ptrIfEEEEyS9_fNS7_10__identityEEEvT0_PT3_T1_NS0_13GridEvenShareISN_EET2_T4__param_4[1],
	.param .align 1 .b8 _ZN3cub18CUB_300001_SM_10006detail6reduce18DeviceReduceKernelINS2_10policy_hubIfyN4cuda3std3__44plusIfEEE10Policy1000EN6thrust24THRUST_300001_SM_1000_NS6detail15normal_iteratorINSD_10device_ptrIfEEEEyS9_fNS7_10__identityEEEvT0_PT3_T1_NS0_13GridEvenShareISN_EET2_T4__param_5[1]
)
.maxntid 256
{
	.reg .pred 	%p<57>;
	.reg .b16 	%rs<4>;
	.reg .b32 	%r<206>;
	.reg .b32 	%f<324>;
	.reg .b64 	%rd<78>;
	// demoted variable
	.shared .align 4 .b8 _ZZN3cub18CUB_300001_SM_10006detail6reduce18DeviceReduceKernelINS2_10policy_hubIfyN4cuda3std3__44plusIfEEE10Policy1000EN6thrust24THRUST_300001_SM_1000_NS6detail15normal_iteratorINSD_10device_ptrIfEEEEyS9_fNS7_10__identityEEEvT0_PT3_T1_NS0_13GridEvenShareISN_EET2_T4_E12temp_storage[44];
	ld.param.u64 	%rd1, [_ZN3cub18CUB_300001_SM_10006detail6reduce18DeviceReduceKernelINS2_10policy_hubIfyN4cuda3std3__44plusIfEEE10Policy1000EN6thrust24THRUST_300001_SM_1000_NS6detail15normal_iteratorINSD_10device_ptrIfEEEEyS9_fNS7_10__identityEEEvT0_PT3_T1_NS0_13GridEvenShareISN_EET2_T4__param_3+32];
	ld.param.u32 	%r1, [_ZN3cub18CUB_300001_SM_10006detail6reduce18DeviceReduceKernelINS2_10policy_hubIfyN4cuda3std3__44plusIfEEE10Policy1000EN6thrust24THRUST_300001_SM_1000_NS6detail15normal_iteratorINSD_10device_ptrIfEEEEyS9_fNS7_10__identityEEEvT0_PT3_T1_NS0_13GridEvenShareISN_EET2_T4__param_3+40];
	ld.param.u64 	%rd25, [_ZN3cub18CUB_300001_SM_10006detail6reduce18DeviceReduceKernelINS2_10policy_hubIfyN4cuda3std3__44plusIfEEE10Policy1000EN6thrust24THRUST_300001_SM_1000_NS6detail15normal_iteratorINSD_10device_ptrIfEEEEyS9_fNS7_10__identityEEEvT0_PT3_T1_NS0_13GridEvenShareISN_EET2_T4__param_0];
	cvta.to.global.u64 	%rd2, %rd25;
	mov.u32 	%r2, %ctaid.x;
	shl.b32 	%r50, %r1, 12;
	cvt.s64.s32 	%rd3, %r50;
	shl.b32 	%r51, %r2, 12;
	cvt.u64.u32 	%rd4, %r51;
	sub.s64 	%rd5, %rd1, %rd4;
	setp.gt.u64 	%p1, %rd5, 4095;
	@%p1 bra 	$L__BB7_25;
	cvt.u32.u64 	%r112, %rd4;
	cvt.u32.u64 	%r3, %rd1;
	sub.s32 	%r4, %r3, %r112;
	mov.u32 	%r5, %tid.x;
	setp.ge.s32 	%p23, %r5, %r4;
	mov.f32 	%f312, 0f00000000;
	mov.u32 	%r193, %r5;
	@%p23 bra 	$L__BB7_3;
	add.s32 	%r114, %r112, %r5;
	mul.wide.u32 	%rd51, %r114, 4;
	add.s64 	%rd52, %rd2, %rd51;
	ld.global.f32 	%f312, [%rd52];
	add.s32 	%r193, %r5, 256;
$L__BB7_3:
	setp.ge.s32 	%p24, %r193, %r4;
	@%p24 bra 	$L__BB7_16;
	not.b32 	%r116, %r193;
	add.s32 	%r117, %r116, %r3;
	sub.s32 	%r118, %r117, %r112;
	shr.u32 	%r119, %r118, 8;
	add.s32 	%r8, %r119, 1;
	and.b32  	%r9, %r8, 15;
	setp.lt.u32 	%p25, %r118, 3840;
	@%p25 bra 	$L__BB7_7;
	and.b32  	%r120, %r8, 33554416;
	neg.s32 	%r191, %r120;
	mul.wide.u32 	%rd53, %r2, 16384;
	mul.wide.u32 	%rd54, %r193, 4;
	or.b64  	%rd55, %rd53, %rd54;
	add.s64 	%rd56, %rd55, %rd2;
	add.s64 	%rd72, %rd56, 8192;
$L__BB7_6:
	.pragma "nounroll";
	ld.global.f32 	%f187, [%rd72+-8192];
	add.f32 	%f188, %f312, %f187;
	ld.global.f32 	%f189, [%rd72+-7168];
	add.f32 	%f190, %f188, %f189;
	ld.global.f32 	%f191, [%rd72+-6144];
	add.f32 	%f192, %f190, %f191;
	ld.global.f32 	%f193, [%rd72+-5120];
	add.f32 	%f194, %f192, %f193;
	ld.global.f32 	%f195, [%rd72+-4096];
	add.f32 	%f196, %f194, %f195;
	ld.global.f32 	%f197, [%rd72+-3072];
	add.f32 	%f198, %f196, %f197;
	ld.global.f32 	%f199, [%rd72+-2048];
	add.f32 	%f200, %f198, %f199;
	ld.global.f32 	%f201, [%rd72+-1024];
	add.f32 	%f202, %f200, %f201;
	ld.global.f32 	%f203, [%rd72];
	add.f32 	%f204, %f202, %f203;
	ld.global.f32 	%f205, [%rd72+1024];
	add.f32 	%f206, %f204, %f205;
	ld.global.f32 	%f207, [%rd72+2048];
	add.f32 	%f208, %f206, %f207;
	ld.global.f32 	%f209, [%rd72+3072];
	add.f32 	%f210, %f208, %f209;
	ld.global.f32 	%f211, [%rd72+4096];
	add.f32 	%f212, %f210, %f211;
	ld.global.f32 	%f213, [%rd72+5120];
	add.f32 	%f214, %f212, %f213;
	ld.global.f32 	%f215, [%rd72+6144];
	add.f32 	%f216, %f214, %f215;
	ld.global.f32 	%f217, [%rd72+7168];
	add.f32 	%f312, %f216, %f217;
	add.s32 	%r193, %r193, 4096;
	add.s32 	%r191, %r191, 16;
	add.s64 	%rd72, %rd72, 16384;
	setp.ne.s32 	%p26, %r191, 0;
	@%p26 bra 	$L__BB7_6;
$L__BB7_7:
	setp.eq.s32 	%p27, %r9, 0;
	@%p27 bra 	$L__BB7_16;
	and.b32  	%r16, %r8, 7;
	setp.lt.u32 	%p28, %r9, 8;
	@%p28 bra 	$L__BB7_10;
	cvt.s64.s32 	%rd57, %r193;
	add.s64 	%rd58, %rd57, %rd4;
	shl.b64 	%rd59, %rd58, 2;
	add.s64 	%rd60, %rd2, %rd59;
	ld.global.f32 	%f219, [%rd60];
	add.f32 	%f220, %f312, %f219;
	ld.global.f32 	%f221, [%rd60+1024];
	add.f32 	%f222, %f220, %f221;
	ld.global.f32 	%f223, [%rd60+2048];
	add.f32 	%f224, %f222, %f223;
	ld.global.f32 	%f225, [%rd60+3072];
	add.f32 	%f226, %f224, %f225;
	ld.global.f32 	%f227, [%rd60+4096];
	add.f32 	%f228, %f226, %f227;
	ld.global.f32 	%f229, [%rd60+5120];
	add.f32 	%f230, %f228, %f229;
	ld.global.f32 	%f231, [%rd60+6144];
	add.f32 	%f232, %f230, %f231;
	ld.global.f32 	%f233, [%rd60+7168];
	add.f32 	%f312, %f232, %f233;
	add.s32 	%r193, %r193, 2048;
$L__BB7_10:
	setp.eq.s32 	%p29, %r16, 0;
	@%p29 bra 	$L__BB7_16;
	and.b32  	%r19, %r8, 3;
	setp.lt.u32 	%p30, %r16, 4;
	@%p30 bra 	$L__BB7_13;
	cvt.s64.s32 	%rd61, %r193;
	add.s64 	%rd62, %rd61, %rd4;
	shl.b64 	%rd63, %rd62, 2;
	add.s64 	%rd64, %rd2, %rd63;
	ld.global.f32 	%f235, [%rd64];
	add.f32 	%f236, %f312, %f235;
	ld.global.f32 	%f237, [%rd64+1024];
	add.f32 	%f238, %f236, %f237;
	ld.global.f32 	%f239, [%rd64+2048];
	add.f32 	%f240, %f238, %f239;
	ld.global.f32 	%f241, [%rd64+3072];
	add.f32 	%f312, %f240, %f241;
	add.s32 	%r193, %r193, 1024;
$L__BB7_13:
	setp.eq.s32 	%p31, %r19, 0;
	@%p31 bra 	$L__BB7_16;
	mul.wide.u32 	%rd65, %r2, 16384;
	add.s64 	%rd9, %rd2, %rd65;
	neg.s32 	%r196, %r19;
$L__BB7_15:
	.pragma "nounroll";
	mul.wide.s32 	%rd66, %r193, 4;
	add.s64 	%rd67, %rd9, %rd66;
	ld.global.f32 	%f242, [%rd67];
	add.f32 	%f312, %f312, %f242;
	add.s32 	%r193, %r193, 256;
	add.s32 	%r196, %r196, 1;
	setp.ne.s32 	%p32, %r196, 0;
	@%p32 bra 	$L__BB7_15;
$L__BB7_16:
	setp.lt.s32 	%p33, %r4, 256;
	@%p33 bra 	$L__BB7_21;
	// begin inline asm
	mov.u32 %r159, %laneid;
	// end inline asm
	mov.b32 	%r161, %f312;
	mov.b32 	%r162, 1;
	mov.b32 	%r183, 31;
	mov.b32 	%r184, -1;
	// begin inline asm
	shfl.sync.down.b32 %r160, %r161, %r162, %r183, %r184;
	// end inline asm
	setp.gt.s32 	%p49, %r159, 30;
	mov.b32 	%f277, %r160;
	add.f32 	%f278, %f312, %f277;
	selp.f32 	%f279, %f312, %f278, %p49;
	mov.b32 	%r166, %f279;
	mov.b32 	%r167, 2;
	// begin inline asm
	shfl.sync.down.b32 %r165, %r166, %r167, %r183, %r184;
	// end inline asm
	setp.gt.s32 	%p50, %r159, 29;
	mov.b32 	%f280, %r165;
	add.f32 	%f281, %f279, %f280;
	selp.f32 	%f282, %f279, %f281, %p50;
	mov.b32 	%r171, %f282;
	mov.b32 	%r172, 4;
	// begin inline asm
	shfl.sync.down.b32 %r170, %r171, %r172, %r183, %r184;
	// end inline asm
	setp.gt.s32 	%p51, %r159, 27;
	mov.b32 	%f283, %r170;
	add.f32 	%f284, %f282, %f283;
	selp.f32 	%f285, %f282, %f284, %p51;
	mov.b32 	%r176, %f285;
	mov.b32 	%r177, 8;
	// begin inline asm
	shfl.sync.down.b32 %r175, %r176, %r177, %r183, %r184;
	// end inline asm
	setp.gt.s32 	%p52, %r159, 23;
	mov.b32 	%f286, %r175;
	add.f32 	%f287, %f285, %f286;
	selp.f32 	%f288, %f285, %f287, %p52;
	mov.b32 	%r181, %f288;
	mov.b32 	%r182, 16;
	// begin inline asm
	shfl.sync.down.b32 %r180, %r181, %r182, %r183, %r184;
	// end inline asm
	setp.gt.s32 	%p53, %r159, 15;
	mov.b32 	%f289, %r180;
	add.f32 	%f16, %f288, %f289;
	selp.f32 	%f323, %f288, %f16, %p53;
	setp.ne.s32 	%p54, %r159, 0;
	@%p54 bra 	$L__BB7_19;
	shr.u32 	%r185, %r5, 3;
	and.b32  	%r186, %r185, 124;
	mov.u32 	%r187, _ZZN3cub18CUB_300001_SM_10006detail6reduce18DeviceReduceKernelINS2_10policy_hubIfyN4cuda3std3__44plusIfEEE10Policy1000EN6thrust24THRUST_300001_SM_1000_NS6detail15normal_iteratorINSD_10device_ptrIfEEEEyS9_fNS7_10__identityEEEvT0_PT3_T1_NS0_13GridEvenShareISN_EET2_T4_E12temp_storage;
	add.s32 	%r188, %r187, %r186;
	st.shared.f32 	[%r188+8], %f16;
$L__BB7_19:
	bar.sync 	0;
	setp.ne.s32 	%p55, %r5, 0;
	@%p55 bra 	$L__BB7_46;
	ld.shared.f32 	%f290, [_ZZN3cub18CUB_300001_SM_10006detail6reduce18DeviceReduceKernelINS2_10policy_hubIfyN4cuda3std3__44plusIfEEE10Policy1000EN6thrust24THRUST_300001_SM_1000_NS6detail15normal_iteratorINSD_10device_ptrIfEEEEyS9_fNS7_10__identityEEEvT0_PT3_T1_NS0_13GridEvenShareISN_EET2_T4_E12temp_storage+12];
	add.f32 	%f291, %f323, %f290;
	ld.shared.f32 	%f292, [_ZZN3cub18CUB_300001_SM_10006detail6reduce18DeviceReduceKernelINS2_10policy_hubIfyN4cuda3std3__44plusIfEEE10Policy1000EN6thrust24THRUST_300001_SM_1000_NS6detail15normal_iteratorINSD_10device_ptrIfEEEEyS9_fNS7_10__identityEEEvT0_PT3_T1_NS0_13GridEvenShareISN_EET2_T4_E12temp_storage+16];
	add.f32 	%f293, %f291, %f292;
	ld.shared.f32 	%f294, [_ZZN3cub18CUB_300001_SM_10006detail6reduce18DeviceReduceKernelINS2_10policy_hubIfyN4cuda3std3__44plusIfEEE10Policy1000EN6thrust24THRUST_300001_SM_1000_NS6detail15normal_iteratorINSD_10device_ptrIfEEEEyS9_fNS7_10__identityEEEvT0_PT3_T1_NS0_13GridEvenShareISN_EET2_T4_E12temp_storage+20];
	add.f32 	%f295, %f293, %f294;
	ld.shared.f32 	%f296, [_ZZN3cub18CUB_300001_SM_10006detail6reduce18DeviceReduceKernelINS2_10policy_hubIfyN4cuda3std3__44plusIfEEE10Policy1000EN6thrust24THRUST_300001_SM_1000_NS6detail15normal_iteratorINSD_10device_ptrIfEEEEyS9_fNS7_10__identityEEEvT0_PT3_T1_NS0_13GridEvenShareISN_EET2_T4_E12temp_storage+24];
	add.f32 	%f297, %f295, %f296;
	ld.shared.f32 	%f298, [_ZZN3cub18CUB_300001_SM_10006detail6reduce18DeviceReduceKernelINS2_10policy_hubIfyN4cuda3std3__44plusIfEEE10Policy1000EN6thrust24THRUST_300001_SM_1000_NS6detail15normal_iteratorINSD_10device_ptrIfEEEEyS9_fNS7_10__identityEEEvT0_PT3_T1_NS0_13GridEvenShareISN_EET2_T4_E12temp_storage+28];
	add.f32 	%f299, %f297, %f298;
	ld.shared.f32 	%f300, [_ZZN3cub18CUB_300001_SM_10006detail6reduce18DeviceReduceKernelINS2_10policy_hubIfyN4cuda3std3__44plusIfEEE10Policy1000EN6thrust24THRUST_300001_SM_1000_NS6detail15normal_iteratorINSD_10device_ptrIfEEEEyS9_fNS7_10__identityEEEvT0_PT3_T1_NS0_13GridEvenShareISN_EET2_T4_E12temp_storage+32];
	add.f32 	%f301, %f299, %f300;
	ld.shared.f32 	%f302, [_ZZN3cub18CUB_300001_SM_10006detail6reduce18DeviceReduceKernelINS2_10policy_hubIfyN4cuda3std3__44plusIfEEE10Policy1000EN6thrust24THRUST_300001_SM_1000_NS6detail15normal_iteratorINSD_10device_ptrIfEEEEyS9_fNS7_10__identityEEEvT0_PT3_T1_NS0_13GridEvenShareISN_EET2_T4_E12temp_storage+36];
	add.f32 	%f323, %f301, %f302;
	bra.uni 	$L__BB7_46;
$L__BB7_21:
	// begin inline asm
	mov.u32 %r121, %laneid;
	// end inline asm
	and.b32  	%r147, %r5, 992;
	add.s32 	%r148, %r147, 32;
	setp.gt.s32 	%p34, %r148, %r4;
	not.b32 	%r149, %r147;
	add.s32 	%r150, %r4, %r149;
	selp.b32 	%r145, %r150, 31, %p34;
	mov.b32 	%r123, %f312;
	mov.b32 	%r124, 1;
	mov.b32 	%r146, -1;
	// begin inline asm
	shfl.sync.down.b32 %r122, %r123, %r124, %r145, %r146;
	// end inline asm
	setp.lt.s32 	%p35, %r121, %r145;
	mov.b32 	%f243, %r122;
	add.f32 	%f244, %f312, %f243;
	selp.f32 	%f245, %f244, %f312, %p35;
	mov.b32 	%r128, %f245;
	mov.b32 	%r129, 2;
	// begin inline asm
	shfl.sync.down.b32 %r127, %r128, %r129, %r145, %r146;
	// end inline asm
	add.s32 	%r151, %r121, 2;
	setp.gt.s32 	%p36, %r151, %r145;
	mov.b32 	%f246, %r127;
	add.f32 	%f247, %f245, %f246;
	selp.f32 	%f248, %f245, %f247, %p36;
	mov.b32 	%r133, %f248;
	mov.b32 	%r134, 4;
	// begin inline asm
	shfl.sync.down.b32 %r132, %r133, %r134, %r145, %r146;
	// end inline asm
	add.s32 	%r152, %r121, 4;
	setp.gt.s32 	%p37, %r152, %r145;
	mov.b32 	%f249, %r132;
	add.f32 	%f250, %f248, %f249;
	selp.f32 	%f251, %f248, %f250, %p37;
	mov.b32 	%r138, %f251;
	mov.b32 	%r139, 8;
	// begin inline asm
	shfl.sync.down.b32 %r137, %r138, %r139, %r145, %r146;
	// end inline asm
	add.s32 	%r153, %r121, 8;
	setp.gt.s32 	%p38, %r153, %r145;
	mov.b32 	%f252, %r137;
	add.f32 	%f253, %f251, %f252;
	selp.f32 	%f254, %f251, %f253, %p38;
	mov.b32 	%r143, %f254;
	mov.b32 	%r144, 16;
	// begin inline asm
	shfl.sync.down.b32 %r142, %r143, %r144, %r145, %r146;
	// end inline asm
	add.s32 	%r154, %r121, 16;
	setp.gt.s32 	%p39, %r154, %r145;
	mov.b32 	%f255, %r142;
	add.f32 	%f256, %f254, %f255;
	selp.f32 	%f323, %f254, %f256, %p39;
	setp.ne.s32 	%p40, %r121, 0;
	@%p40 bra 	$L__BB7_23;
	shr.u32 	%r155, %r5, 3;
	and.b32  	%r156, %r155, 124;
	mov.u32 	%r157, _ZZN3cub18CUB_300001_SM_10006detail6reduce18DeviceReduceKernelINS2_10policy_hubIfyN4cuda3std3__44plusIfEEE10Policy1000EN6thrust24THRUST_300001_SM_1000_NS6detail15normal_iteratorINSD_10device_ptrIfEEEEyS9_fNS7_10__identityEEEvT0_PT3_T1_NS0_13GridEvenShareISN_EET2_T4_E12temp_storage;
	add.s32 	%r158, %r157, %r156;
	st.shared.f32 	[%r158+8], %f323;
$L__BB7_23:
	bar.sync 	0;
	setp.ne.s32 	%p41, %r5, 0;
	@%p41 bra 	$L__BB7_46;
	setp.gt.s32 	%p42, %r4, 32;
	ld.shared.f32 	%f257, [_ZZN3cub18CUB_300001_SM_10006detail6reduce18DeviceReduceKernelINS2_10policy_hubIfyN4cuda3std3__44plusIfEEE10Policy1000EN6thrust24THRUST_300001_SM_1000_NS6detail15normal_iteratorINSD_10device_ptrIfEEEEyS9_fNS7_10__identityEEEvT0_PT3_T1_NS0_13GridEvenShareISN_EET2_T4_E12temp_storage+12];
	add.f32 	%f258, %f323, %f257;
	selp.f32 	%f259, %f258, %f323, %p42;
	setp.gt.s32 	%p43, %r4, 64;
	ld.shared.f32 	%f260, [_ZZN3cub18CUB_300001_SM_10006detail6reduce18DeviceReduceKernelINS2_10policy_hubIfyN4cuda3std3__44plusIfEEE10Policy1000EN6thrust24THRUST_300001_SM_1000_NS6detail15normal_iteratorINSD_10device_ptrIfEEEEyS9_fNS7_10__identityEEEvT0_PT3_T1_NS0_13GridEvenShareISN_EET2_T4_E12temp_storage+16];
	add.f32 	%f261, %f260, %f259;
	selp.f32 	%f262, %f261, %f259, %p43;
	setp.gt.s32 	%p44, %r4, 96;
	ld.shared.f32 	%f263, [_ZZN3cub18CUB_300001_SM_10006detail6reduce18DeviceReduceKernelINS2_10policy_hubIfyN4cuda3std3__44plusIfEEE10Policy1000EN6thrust24THRUST_300001_SM_1000_NS6detail15normal_iteratorINSD_10device_ptrIfEEEEyS9_fNS7_10__identityEEEvT0_PT3_T1_NS0_13GridEvenShareISN_EET2_T4_E12temp_storage+20];
	add.f32 	%f264, %f263, %f262;
	selp.f32 	%f265, %f264, %f262, %p44;
	setp.gt.s32 	%p45, %r4, 128;
	ld.shared.f32 	%f266, [_ZZN3cub18CUB_300001_SM_10006detail6reduce18DeviceReduceKernelINS2_10policy_hubIfyN4cuda3std3__44plusIfEEE10Policy1000EN6thrust24THRUST_300001_SM_1000_NS6detail15normal_iteratorINSD_10device_ptrIfEEEEyS9_fNS7_10__identityEEEvT0_PT3_T1_NS0_13GridEvenShareISN_EET2_T4_E12temp_storage+24];
	add.f32 	%f267, %f266, %f265;
	selp.f32 	%f268, %f267, %f265, %p45;
	setp.gt.s32 	%p46, %r4, 160;
	ld.shared.f32 	%f269, [_ZZN3cub18CUB_300001_SM_10006detail6reduce18DeviceReduceKernelINS2_10policy_hubIfyN4cuda3std3__44plusIfEEE10Policy1000EN6thrust24THRUST_300001_SM_1000_NS6detail15normal_iteratorINSD_10device_ptrIfEEEEyS9_fNS7_10__identityEEEvT0_PT3_T1_NS0_13GridEvenShareISN_EET2_T4_E12temp_storage+28];
	add.f32 	%f270, %f269, %f268;
	selp.f32 	%f271, %f270, %f268, %p46;
	setp.gt.s32 	%p47, %r4, 192;
	ld.shared.f32 	%f272, [_ZZN3cub18CUB_300001_SM_10006detail6reduce18DeviceReduceKernelINS2_10policy_hubIfyN4cuda3std3__44plusIfEEE10Policy1000EN6thrust24THRUST_300001_SM_1000_NS6detail15normal_iteratorINSD_10device_ptrIfEEEEyS9_fNS7_10__identityEEEvT0_PT3_T1_NS0_13GridEvenShareISN_EET2_T4_E12temp_storage+32];
	add.f32 	%f273, %f272, %f271;
	selp.f32 	%f274, %f273, %f271, %p47;
	setp.gt.s32 	%p48, %r4, 224;
	ld.shared.f32 	%f275, [_ZZN3cub18CUB_300001_SM_10006detail6reduce18DeviceReduceKernelINS2_10policy_hubIfyN4cuda3std3__44plusIfEEE10Policy1000EN6thrust24THRUST_300001_SM_1000_NS6detail15normal_iteratorINSD_10device_ptrIfEEEEyS9_fNS7_10__identityEEEvT0_PT3_T1_NS0_13GridEvenShareISN_EET2_T4_E12temp_storage+36];
	add.f32 	%f276, %f275, %f274;
	selp.f32 	%f323, %f276, %f274, %p48;
	bra.uni 	$L__BB7_46;
$L__BB7_25:
	cvt.u32.u64 	%r52, %rd4;
	mov.u32 	%r27, %tid.x;
	add.s32 	%r53, %r27, %r52;
	mul.wide.u32 	%rd26, %r53, 4;
	add.s64 	%rd27, %rd2, %rd26;
	ld.global.f32 	%f41, [%rd27];
	ld.global.f32 	%f42, [%rd27+1024];
	ld.global.f32 	%f43, [%rd27+2048];
	ld.global.f32 	%f44, [%rd27+3072];
	ld.global.f32 	%f45, [%rd27+4096];
	ld.global.f32 	%f46, [%rd27+5120];
	ld.global.f32 	%f47, [%rd27+6144];
	ld.global.f32 	%f48, [%rd27+7168];
	ld.global.f32 	%f49, [%rd27+8192];
	ld.global.f32 	%f50, [%rd27+9216];
	ld.global.f32 	%f51, [%rd27+10240];
	ld.global.f32 	%f52, [%rd27+11264];
	ld.global.f32 	%f53, [%rd27+12288];
	ld.global.f32 	%f54, [%rd27+13312];
	ld.global.f32 	%f55, [%rd27+14336];
	ld.global.f32 	%f56, [%rd27+15360];
	add.f32 	%f57, %f41, %f42;
	add.f32 	%f58, %f43, %f44;
	add.f32 	%f59, %f45, %f46;
	add.f32 	%f60, %f47, %f48;
	add.f32 	%f61, %f49, %f50;
	add.f32 	%f62, %f51, %f52;
	add.f32 	%f63, %f53, %f54;
	add.f32 	%f64, %f55, %f56;
	add.f32 	%f65, %f57, %f58;
	add.f32 	%f66, %f59, %f60;
	add.f32 	%f67, %f61, %f62;
	add.f32 	%f68, %f63, %f64;
	add.f32 	%f69, %f65, %f66;
	add.f32 	%f70, %f67, %f68;
	add.f32 	%f322, %f69, %f70;
	setp.lt.u64 	%p2, %rd5, %rd3;
	@%p2 bra 	$L__BB7_42;
	cvt.u32.u64 	%r55, %rd3;
	cvt.u64.u32 	%rd28, %r27;
	add.s64 	%rd74, %rd4, %rd3;
	cvt.u32.u64 	%r28, %rd1;
	not.b32 	%r57, %r27;
	add.s32 	%r58, %r57, %r28;
	sub.s32 	%r59, %r58, %r55;
	sub.s32 	%r198, %r59, %r52;
	add.s64 	%rd29, %rd74, %rd28;
	shl.b64 	%rd30, %rd29, 2;
	add.s64 	%rd31, %rd30, %rd2;
	add.s64 	%rd73, %rd31, 8192;
	mov.b32 	%r199, 0;
	shl.b32 	%r60, %r1, 12;
	mov.u64 	%rd75, %rd4;
$L__BB7_27:
	cvt.s64.s32 	%rd15, %r60;
	add.s64 	%rd75, %rd75, %rd15;
	add.s64 	%rd32, %rd1, -4096;
	setp.gt.u64 	%p3, %rd75, %rd32;
	@%p3 bra 	$L__BB7_29;
	shl.b32 	%r61, %r1, 12;
	cvt.s64.s32 	%rd33, %r61;
	cvt.u64.u32 	%rd34, %r27;
	add.s64 	%rd35, %rd75, %rd34;
	shl.b64 	%rd36, %rd35, 2;
	add.s64 	%rd37, %rd2, %rd36;
	ld.global.f32 	%f71, [%rd37];
	ld.global.f32 	%f72, [%rd37+1024];
	ld.global.f32 	%f73, [%rd37+2048];
	ld.global.f32 	%f74, [%rd37+3072];
	ld.global.f32 	%f75, [%rd37+4096];
	ld.global.f32 	%f76, [%rd37+5120];
	ld.global.f32 	%f77, [%rd37+6144];
	ld.global.f32 	%f78, [%rd37+7168];
	ld.global.f32 	%f79, [%rd37+8192];
	ld.global.f32 	%f80, [%rd37+9216];
	ld.global.f32 	%f81, [%rd37+10240];
	ld.global.f32 	%f82, [%rd37+11264];
	ld.global.f32 	%f83, [%rd37+12288];
	ld.global.f32 	%f84, [%rd37+13312];
	ld.global.f32 	%f85, [%rd37+14336];
	ld.global.f32 	%f86, [%rd37+15360];
	add.f32 	%f87, %f322, %f71;
	add.f32 	%f88, %f72, %f73;
	add.f32 	%f89, %f74, %f75;
	add.f32 	%f90, %f76, %f77;
	add.f32 	%f91, %f78, %f79;
	add.f32 	%f92, %f80, %f81;
	add.f32 	%f93, %f82, %f83;
	add.f32 	%f94, %f84, %f85;
	add.f32 	%f95, %f87, %f88;
	add.f32 	%f96, %f89, %f90;
	add.f32 	%f97, %f91, %f92;
	add.f32 	%f98, %f93, %f94;
	add.f32 	%f99, %f95, %f96;
	add.f32 	%f100, %f97, %f98;
	add.f32 	%f101, %f99, %f100;
	add.f32 	%f322, %f101, %f86;
	sub.s64 	%rd38, %rd1, %rd75;
	setp.lt.u64 	%p4, %rd38, %rd33;
	add.s32 	%r199, %r199, 1;
	add.s64 	%rd74, %rd74, %rd33;
	sub.s32 	%r198, %r198, %r61;
	mul.wide.s32 	%rd39, %r61, 4;
	add.s64 	%rd73, %rd73, %rd39;
	@%p4 bra 	$L__BB7_42;
	bra.uni 	$L__BB7_27;
$L__BB7_29:
	setp.le.u64 	%p5, %rd1, %rd75;
	cvt.u32.u64 	%r62, %rd75;
	cvt.u32.u64 	%r63, %rd1;
	sub.s32 	%r64, %r63, %r62;
	setp.ge.s32 	%p6, %r27, %r64;
	or.pred  	%p7, %p5, %p6;
	@%p7 bra 	$L__BB7_42;
	cvt.u32.u64 	%r66, %rd15;
	cvt.u32.u64 	%r67, %rd4;
	not.b32 	%r68, %r27;
	add.s32 	%r69, %r68, %r28;
	add.s32 	%r70, %r66, %r67;
	sub.s32 	%r71, %r69, %r70;
	mul.lo.s32 	%r72, %r1, %r199;
	shl.b32 	%r73, %r72, 12;
	sub.s32 	%r74, %r71, %r73;
	shr.u32 	%r75, %r74, 8;
	add.s32 	%r34, %r75, 1;
	and.b32  	%r35, %r34, 15;
	setp.lt.u32 	%p8, %r74, 3840;
	mov.u32 	%r202, %r27;
	@%p8 bra 	$L__BB7_33;
	shr.u32 	%r76, %r198, 8;
	add.s32 	%r77, %r76, 1;
	and.b32  	%r78, %r77, 33554416;
	neg.s32 	%r200, %r78;
	mov.u32 	%r202, %r27;
$L__BB7_32:
	.pragma "nounroll";
	ld.global.f32 	%f103, [%rd73+-8192];
	add.f32 	%f104, %f322, %f103;
	ld.global.f32 	%f105, [%rd73+-7168];
	add.f32 	%f106, %f104, %f105;
	ld.global.f32 	%f107, [%rd73+-6144];
	add.f32 	%f108, %f106, %f107;
	ld.global.f32 	%f109, [%rd73+-5120];
	add.f32 	%f110, %f108, %f109;
	ld.global.f32 	%f111, [%rd73+-4096];
	add.f32 	%f112, %f110, %f111;
	ld.global.f32 	%f113, [%rd73+-3072];
	add.f32 	%f114, %f112, %f113;
	ld.global.f32 	%f115, [%rd73+-2048];
	add.f32 	%f116, %f114, %f115;
	ld.global.f32 	%f117, [%rd73+-1024];
	add.f32 	%f118, %f116, %f117;
	ld.global.f32 	%f119, [%rd73];
	add.f32 	%f120, %f118, %f119;
	ld.global.f32 	%f121, [%rd73+1024];
	add.f32 	%f122, %f120, %f121;
	ld.global.f32 	%f123, [%rd73+2048];
	add.f32 	%f124, %f122, %f123;
	ld.global.f32 	%f125, [%rd73+3072];
	add.f32 	%f126, %f124, %f125;
	ld.global.f32 	%f127, [%rd73+4096];
	add.f32 	%f128, %f126, %f127;
	ld.global.f32 	%f129, [%rd73+5120];
	add.f32 	%f130, %f128, %f129;
	ld.global.f32 	%f131, [%rd73+6144];
	add.f32 	%f132, %f130, %f131;
	ld.global.f32 	%f133, [%rd73+7168];
	add.f32 	%f322, %f132, %f133;
	add.s32 	%r202, %r202, 4096;
	add.s32 	%r200, %r200, 16;
	add.s64 	%rd73, %rd73, 16384;
	setp.ne.s32 	%p9, %r200, 0;
	@%p9 bra 	$L__BB7_32;
$L__BB7_33:
	setp.eq.s32 	%p10, %r35, 0;
	@%p10 bra 	$L__BB7_42;
	and.b32  	%r42, %r34, 7;
	setp.lt.u32 	%p11, %r35, 8;
	@%p11 bra 	$L__BB7_36;
	cvt.u64.u32 	%rd40, %r202;
	add.s64 	%rd41, %rd75, %rd40;
	shl.b64 	%rd42, %rd41, 2;
	add.s64 	%rd43, %rd2, %rd42;
	ld.global.f32 	%f135, [%rd43];
	add.f32 	%f136, %f322, %f135;
	ld.global.f32 	%f137, [%rd43+1024];
	add.f32 	%f138, %f136, %f137;
	ld.global.f32 	%f139, [%rd43+2048];
	add.f32 	%f140, %f138, %f139;
	ld.global.f32 	%f141, [%rd43+3072];
	add.f32 	%f142, %f140, %f141;
	ld.global.f32 	%f143, [%rd43+4096];
	add.f32 	%f144, %f142, %f143;
	ld.global.f32 	%f145, [%rd43+5120];
	add.f32 	%f146, %f144, %f145;
	ld.global.f32 	%f147, [%rd43+6144];
	add.f32 	%f148, %f146, %f147;
	ld.global.f32 	%f149, [%rd43+7168];
	add.f32 	%f322, %f148, %f149;
	add.s32 	%r202, %r202, 2048;
$L__BB7_36:
	setp.eq.s32 	%p12, %r42, 0;
	@%p12 bra 	$L__BB7_42;
	setp.lt.u32 	%p13, %r42, 4;
	@%p13 bra 	$L__BB7_39;
	cvt.u64.u32 	%rd44, %r202;
	add.s64 	%rd45, %rd75, %rd44;
	shl.b64 	%rd46, %rd45, 2;
	add.s64 	%rd47, %rd2, %rd46;
	ld.global.f32 	%f151, [%rd47];
	add.f32 	%f152, %f322, %f151;
	ld.global.f32 	%f153, [%rd47+1024];
	add.f32 	%f154, %f152, %f153;
	ld.global.f32 	%f155, [%rd47+2048];
	add.f32 	%f156, %f154, %f155;
	ld.global.f32 	%f157, [%rd47+3072];
	add.f32 	%f322, %f156, %f157;
	add.s32 	%r202, %r202, 1024;
$L__BB7_39:
	and.b32  	%r79, %r34, 3;
	setp.eq.s32 	%p14, %r79, 0;
	@%p14 bra 	$L__BB7_42;
	cvt.u64.u32 	%rd48, %r202;
	add.s64 	%rd49, %rd48, %rd74;
	shl.b64 	%rd50, %rd49, 2;
	add.s64 	%rd77, %rd2, %rd50;
	cvt.u16.u32 	%rs1, %r198;
	shr.u16 	%rs2, %rs1, 8;
	add.s16 	%rs3, %rs2, 1;
	cvt.u32.u16 	%r80, %rs3;
	and.b32  	%r81, %r80, 3;
	neg.s32 	%r205, %r81;
$L__BB7_41:
	.pragma "nounroll";
	ld.global.f32 	%f158, [%rd77];
	add.f32 	%f322, %f322, %f158;
	add.s64 	%rd77, %rd77, 1024;
	add.s32 	%r205, %r205, 1;
	setp.ne.s32 	%p15, %r205, 0;
	@%p15 bra 	$L__BB7_41;
$L__BB7_42:
	// begin inline asm
	mov.u32 %r82, %laneid;
	// end inline asm
	mov.b32 	%r84, %f322;
	mov.b32 	%r85, 1;
	mov.b32 	%r106, 31;
	mov.b32 	%r107, -1;
	// begin inline asm
	shfl.sync.down.b32 %r83, %r84, %r85, %r106, %r107;
	// end inline asm
	setp.gt.s32 	%p16, %r82, 30;
	mov.b32 	%f159, %r83;
	add.f32 	%f160, %f322, %f159;
	selp.f32 	%f161, %f322, %f160, %p16;
	mov.b32 	%r89, %f161;
	mov.b32 	%r90, 2;
	// begin inline asm
	shfl.sync.down.b32 %r88, %r89, %r90, %r106, %r107;
	// end inline asm
	setp.gt.s32 	%p17, %r82, 29;
	mov.b32 	%f162, %r88;
	add.f32 	%f163, %f161, %f162;
	selp.f32 	%f164, %f161, %f163, %p17;
	mov.b32 	%r94, %f164;
	mov.b32 	%r95, 4;
	// begin inline asm
	shfl.sync.down.b32 %r93, %r94, %r95, %r106, %r107;
	// end inline asm
	setp.gt.s32 	%p18, %r82, 27;
	mov.b32 	%f165, %r93;
	add.f32 	%f166, %f164, %f165;
	selp.f32 	%f167, %f164, %f166, %p18;
	mov.b32 	%r99, %f167;
	mov.b32 	%r100, 8;
	// begin inline asm
	shfl.sync.down.b32 %r98, %r99, %r100, %r106, %r107;
	// end inline asm
	setp.gt.s32 	%p19, %r82, 23;
	mov.b32 	%f168, %r98;
	add.f32 	%f169, %f167, %f168;
	selp.f32 	%f170, %f167, %f169, %p19;
	mov.b32 	%r104, %f170;
	mov.b32 	%r105, 16;
	// begin inline asm
	shfl.sync.down.b32 %r103, %r104, %r105, %r106, %r107;
	// end inline asm
	setp.gt.s32 	%p20, %r82, 15;
	mov.b32 	%f171, %r103;
	add.f32 	%f37, %f170, %f171;
	selp.f32 	%f323, %f170, %f37, %p20;
	setp.ne.s32 	%p21, %r82, 0;
	@%p21 bra 	$L__BB7_44;
	shr.u32 	%r108, %r27, 3;
	and.b32  	%r109, %r108, 124;
	mov.u32 	%r110, _ZZN3cub18CUB_300001_SM_10006detail6reduce18DeviceReduceKernelINS2_10policy_hubIfyN4cuda3std3__44plusIfEEE10Policy1000EN6thrust24THRUST_300001_SM_1000_NS6detail15normal_iteratorINSD_10device_ptrIfEEEEyS9_fNS7_10__identityEEEvT0_PT3_T1_NS0_13GridEvenShareISN_EET2_T4_E12temp_storage;
	add.s32 	%r111, %r110, %r109;
	st.shared.f32 	[%r111+8], %f37;
$L__BB7_44:
	bar.sync 	0;
	setp.ne.s32 	%p22, %r27, 0;
	@%p22 bra 	$L__BB7_46;
	ld.shared.f32 	%f172, [_ZZN3cub18CUB_300001_SM_10006detail6reduce18DeviceReduceKernelINS2_10policy_hubIfyN4cuda3std3__44plusIfEEE10Policy1000EN6thrust24THRUST_300001_SM_1000_NS6detail15normal_iteratorINSD_10device_ptrIfEEEEyS9_fNS7_10__identityEEEvT0_PT3_T1_NS0_13GridEvenShareISN_EET2_T4_E12temp_storage+12];
	add.f32 	%f173, %f323, %f172;
	ld.shared.f32 	%f174, [_ZZN3cub18CUB_300001_SM_10006detail6reduce18DeviceReduceKernelINS2_10policy_hubIfyN4cuda3std3__44plusIfEEE10Policy1000EN6thrust24THRUST_300001_SM_1000_NS6detail15normal_iteratorINSD_10device_ptrIfEEEEyS9_fNS7_10__identityEEEvT0_PT3_T1_NS0_13GridEvenShareISN_EET2_T4_E12temp_storage+16];
	add.f32 	%f175, %f173, %f174;
	ld.shared.f32 	%f176, [_ZZN3cub18CUB_300001_SM_10006detail6reduce18DeviceReduceKernelINS2_10policy_hubIfyN4cuda3std3__44plusIfEEE10Policy1000EN6thrust24THRUST_300001_SM_1000_NS6detail15normal_iteratorINSD_10device_ptrIfEEEEyS9_fNS7_10__identityEEEvT0_PT3_T1_NS0_13GridEvenShareISN_EET2_T4_E12temp_storage+20];
	add.f32 	%f177, %f175, %f176;
	ld.shared.f32 	%f178, [_ZZN3cub18CUB_300001_SM_10006detail6reduce18DeviceReduceKernelINS2_10policy_hubIfyN4cuda3std3__44plusIfEEE10Policy1000EN6thrust24THRUST_300001_SM_1000_NS6detail15normal_iteratorINSD_10device_ptrIfEEEEyS9_fNS7_10__identityEEEvT0_PT3_T1_NS0_13GridEvenShareISN_EET2_T4_E12temp_storage+24];
	add.f32 	%f179, %f177, %f178;
	ld.shared.f32 	%f180, [_ZZN3cub18CUB_300001_SM_10006detail6reduce18DeviceReduceKernelINS2_10policy_hubIfyN4cuda3std3__44plusIfEEE10Policy1000EN6thrust24THRUST_300001_SM_1000_NS6detail15normal_iteratorINSD_10device_ptrIfEEEEyS9_fNS7_10__identityEEEvT0_PT3_T1_NS0_13GridEvenShareISN_EET2_T4_E12temp_storage+28];
	add.f32 	%f181, %f179, %f180;
	ld.shared.f32 	%f182, [_ZZN3cub18CUB_300001_SM_10006detail6reduce18DeviceReduceKernelINS2_10policy_hubIfyN4cuda3std3__44plusIfEEE10Policy1000EN6thrust24THRUST_300001_SM_1000_NS6detail15normal_iteratorINSD_10device_ptrIfEEEEyS9_fNS7_10__identityEEEvT0_PT3_T1_NS0_13GridEvenShareISN_EET2_T4_E12temp_storage+32];
	add.f32 	%f183, %f181, %f182;
	ld.shared.f32 	%f184, [_ZZN3cub18CUB_300001_SM_10006detail6reduce18DeviceReduceKernelINS2_10policy_hubIfyN4cuda3std3__44plusIfEEE10Policy1000EN6thrust24THRUST_300001_SM_1000_NS6detail15normal_iteratorINSD_10device_ptrIfEEEEyS9_fNS7_10__identityEEEvT0_PT3_T1_NS0_13GridEvenShareISN_EET2_T4_E12temp_storage+36];
	add.f32 	%f323, %f183, %f184;
$L__BB7_46:
	mov.u32 	%r189, %tid.x;
	setp.ne.s32 	%p56, %r189, 0;
	@%p56 bra 	$L__BB7_48;
	ld.param.u64 	%rd71, [_ZN3cub18CUB_300001_SM_10006detail6reduce18DeviceReduceKernelINS2_10policy_hubIfyN4cuda3std3__44plusIfEEE10Policy1000EN6thrust24THRUST_300001_SM_1000_NS6detail15normal_iteratorINSD_10device_ptrIfEEEEyS9_fNS7_10__identityEEEvT0_PT3_T1_NS0_13GridEvenShareISN_EET2_T4__param_1];
	cvta.to.global.u64 	%rd68, %rd71;
	mul.wide.u32 	%rd69, %r2, 4;
	add.s64 	%rd70, %rd68, %rd69;
	st.global.f32 	[%rd70], %f323;
$L__BB7_48:
	ret;

}
	// .globl	_ZN3cub18CUB_300001_SM_10006detail6reduce28DeviceReduceSingleTileKernelINS2_10policy_hubIfyN4cuda3std3__44plusIfEEE10Policy1000EPfSC_iS9_ffNS7_10__identityEEEvT0_T1_T2_T3_T4_T6_
.visible .entry _ZN3cub18CUB_300001_SM_10006detail6reduce28DeviceReduceSingleTileKernelINS2_10policy_hubIfyN4cuda3std3__44plusIfEEE10Policy1000EPfSC_iS9_ffNS7_10__identityEEEvT0_T1_T2_T3_T4_T6_(
	.param .u64 .ptr .align 1 _ZN3cub18CUB_300001_SM_10006detail6reduce28DeviceReduceSingleTileKernelINS2_10policy_hubIfyN4cuda3std3__44plusIfEEE10Policy1000EPfSC_iS9_ffNS7_10__identityEEEvT0_T1_T2_T3_T4_T6__param_0,
	.param .u64 .ptr .align 1 _ZN3cub18CUB_300001_SM_10006detail6reduce28DeviceReduceSingleTileKernelINS2_10policy_hubIfyN4cuda3std3__44plusIfEEE10Policy1000EPfSC_iS9_ffNS7_10__identityEEEvT0_T1_T2_T3_T4_T6__param_1,
	.param .u32 _ZN3cub18CUB_300001_SM_10006detail6reduce28DeviceReduceSingleTileKernelINS2_10policy_hubIfyN4cuda3std3__44plusIfEEE10Policy1000EPfSC_iS9_ffNS7_10__identityEEEvT0_T1_T2_T3_T4_T6__param_2,
	.param .align 1 .b8 _ZN3cub18CUB_300001_SM_10006detail6reduce28DeviceReduceSingleTileKernelINS2_10policy_hubIfyN4cuda3std3__44plusIfEEE10Policy1000EPfSC_iS9_ffNS7_10__identityEEEvT0_T1_T2_T3_T4_T6__param_3[1],
	.param .f32 _ZN3cub18CUB_300001_SM_10006detail6reduce28DeviceReduceSingleTileKernelINS2_10policy_hubIfyN4cuda3std3__44plusIfEEE10Policy1000EPfSC_iS9_ffNS7_10__identityEEEvT0_T1_T2_T3_T4_T6__param_4,
	.param .align 1 .b8 _ZN3cub18CUB_300001_SM_10006detail6reduce28DeviceReduceSingleTileKernelINS2_10policy_hubIfyN4cuda3std3__44plusIfEEE10Policy1000EPfSC_iS9_ffNS7_10__identityEEEvT0_T1_T2_T3_T4_T6__param_5[1]
)
.maxntid 256
.minnctapersm 1
{
	.reg .pred 	%p<97>;
	.reg .b32 	%r<407>;
	.reg .b32 	%f<419>;
	.reg .b64 	%rd<125>;
	// demoted variable
	.shared .align 4 .b8 _ZZN3cub18CUB_300001_SM_10006detail6reduce28DeviceReduceSingleTileKernelINS2_10policy_hubIfyN4cuda3std3__44plusIfEEE10Policy1000EPfSC_iS9_ffNS7_10__identityEEEvT0_T1_T2_T3_T4_T6_E12temp_storage[44];
	ld.param.u64 	%rd16, [_ZN3cub18CUB_300001_SM_10006detail6reduce28DeviceReduceSingleTileKernelINS2_10policy_hubIfyN4cuda3std3__44plusIfEEE10Policy1000EPfSC_iS9_ffNS7_10__identityEEEvT0_T1_T2_T3_T4_T6__param_0];
	ld.param.u64 	%rd17, [_ZN3cub18CUB_300001_SM_10006detail6reduce28DeviceReduceSingleTileKernelINS2_10policy_hubIfyN4cuda3std3__44plusIfEEE10Policy1000EPfSC_iS9_ffNS7_10__identityEEEvT0_T1_T2_T3_T4_T6__param_1];
	ld.param.u32 	%r67, [_ZN3cub18CUB_300001_SM_10006detail6reduce28DeviceReduceSingleTileKernelINS2_10policy_hubIfyN4cuda3std3__44plusIfEEE10Policy1000EPfSC_iS9_ffNS7_10__identityEEEvT0_T1_T2_T3_T4_T6__param_2];
	ld.param.f32 	%f58, [_ZN3cub18CUB_300001_SM_10006detail6reduce28DeviceReduceSingleTileKernelINS2_10policy_hubIfyN4cuda3std3__44plusIfEEE10Policy1000EPfSC_iS9_ffNS7_10__identityEEEvT0_T1_T2_T3_T4_T6__param_4];
	cvta.to.global.u64 	%rd1, %rd17;
	setp.ne.s32 	%p1, %r67, 0;
	@%p1 bra 	$L__BB8_3;
	mov.u32 	%r380, %tid.x;
	setp.ne.s32 	%p96, %r380, 0;
	@%p96 bra 	$L__BB8_74;
	st.global.f32 	[%rd1], %f58;
	bra.uni 	$L__BB8_74;
$L__BB8_3:
	and.b64  	%rd18, %rd16, 15;
	setp.ne.s64 	%p2, %rd18, 0;
	@%p2 bra 	$L__BB8_38;
	setp.gt.s32 	%p49, %r67, 4095;
	@%p49 bra 	$L__BB8_22;
	mov.u32 	%r1, %tid.x;
	setp.ge.s32 	%p66, %r1, %r67;
	mov.f32 	%f397, 0f00000000;
	mov.u32 	%r384, %r1;
	@%p66 bra 	$L__BB8_7;
	mul.wide.u32 	%rd113, %r1, 4;
	add.s64 	%rd112, %rd16, %rd113;
	// begin inline asm
	ld.global.nc.u32 %r300, [%rd112];
	// end inline asm
	mov.b32 	%f397, %r300;
	add.s32 	%r384, %r1, 256;
$L__BB8_7:
	setp.ge.s32 	%p67, %r384, %r67;
	@%p67 bra 	$L__BB8_13;
	not.b32 	%r301, %r384;
	add.s32 	%r4, %r67, %r301;
	and.b32  	%r302, %r4, 768;
	setp.eq.s32 	%p68, %r302, 768;
	@%p68 bra 	$L__BB8_11;
	mul.wide.u32 	%rd114, %r384, 4;
	add.s64 	%rd121, %rd16, %rd114;
	shr.u32 	%r303, %r4, 8;
	add.s32 	%r304, %r303, 1;
	and.b32  	%r305, %r304, 3;
	neg.s32 	%r382, %r305;
$L__BB8_10:
	.pragma "nounroll";
	// begin inline asm
	ld.global.nc.u32 %r306, [%rd121];
	// end inline asm
	mov.b32 	%f323, %r306;
	add.f32 	%f397, %f397, %f323;
	add.s32 	%r384, %r384, 256;
	add.s64 	%rd121, %rd121, 1024;
	add.s32 	%r382, %r382, 1;
	setp.ne.s32 	%p69, %r382, 0;
	@%p69 bra 	$L__BB8_10;
$L__BB8_11:
	setp.lt.u32 	%p70, %r4, 768;
	@%p70 bra 	$L__BB8_13;
$L__BB8_12:
	mul.wide.s32 	%rd120, %r384, 4;
	add.s64 	%rd116, %rd16, %rd120;
	// begin inline asm
	ld.global.nc.u32 %r307, [%rd116];
	// end inline asm
	mov.b32 	%f324, %r307;
	add.f32 	%f325, %f397, %f324;
	add.s64 	%rd117, %rd116, 1024;
	// begin inline asm
	ld.global.nc.u32 %r308, [%rd117];
	// end inline asm
	mov.b32 	%f326, %r308;
	add.f32 	%f327, %f325, %f326;
	add.s64 	%rd118, %rd116, 2048;
	// begin inline asm
	ld.global.nc.u32 %r309, [%rd118];
	// end inline asm
	mov.b32 	%f328, %r309;
	add.f32 	%f329, %f327, %f328;
	add.s64 	%rd119, %rd116, 3072;
	// begin inline asm
	ld.global.nc.u32 %r310, [%rd119];
	// end inline asm
	mov.b32 	%f330, %r310;
	add.f32 	%f397, %f329, %f330;
	add.s32 	%r384, %r384, 1024;
	setp.lt.s32 	%p71, %r384, %r67;
	@%p71 bra 	$L__BB8_12;
$L__BB8_13:
	setp.lt.s32 	%p72, %r67, 256;
	@%p72 bra 	$L__BB8_18;
	// begin inline asm
	mov.u32 %r349, %laneid;
	// end inline asm
	mov.b32 	%r351, %f397;
	mov.b32 	%r352, 1;
	mov.b32 	%r373, 31;
	mov.b32 	%r374, -1;
	// begin inline asm
	shfl.sync.down.b32 %r350, %r351, %r352, %r373, %r374;
	// end inline asm
	setp.gt.s32 	%p88, %r349, 30;
	mov.b32 	%f365, %r350;
	add.f32 	%f366, %f397, %f365;
	selp.f32 	%f367, %f397, %f366, %p88;
	mov.b32 	%r356, %f367;
	mov.b32 	%r357, 2;
	// begin inline asm
	shfl.sync.down.b32 %r355, %r356, %r357, %r373, %r374;
	// end inline asm
	setp.gt.s32 	%p89, %r349, 29;
	mov.b32 	%f368, %r355;
	add.f32 	%f369, %f367, %f368;
	selp.f32 	%f370, %f367, %f369, %p89;
	mov.b32 	%r361, %f370;
	mov.b32 	%r362, 4;
	// begin inline asm
	shfl.sync.down.b32 %r360, %r361, %r362, %r373, %r374;
	// end inline asm
	setp.gt.s32 	%p90, %r349, 27;
	mov.b32 	%f371, %r360;
	add.f32 	%f372, %f370, %f371;
	selp.f32 	%f373, %f370, %f372, %p90;
	mov.b32 	%r366, %f373;
	mov.b32 	%r367, 8;
	// begin inline asm
	shfl.sync.down.b32 %r365, %r366, %r367, %r373, %r374;
	// end inline asm
	setp.gt.s32 	%p91, %r349, 23;
	mov.b32 	%f374, %r365;
	add.f32 	%f375, %f373, %f374;
	selp.f32 	%f376, %f373, %f375, %p91;
	mov.b32 	%r371, %f376;
	mov.b32 	%r372, 16;
	// begin inline asm
	shfl.sync.down.b32 %r370, %r371, %r372, %r373, %r374;
	// end inline asm
	setp.gt.s32 	%p92, %r349, 15;
	mov.b32 	%f377, %r370;
	add.f32 	%f10, %f376, %f377;
	selp.f32 	%f418, %f376, %f10, %p92;
	setp.ne.s32 	%p93, %r349, 0;
	@%p93 bra 	$L__BB8_16;
	shr.u32 	%r375, %r1, 3;
	and.b32  	%r376, %r375, 124;
	mov.u32 	%r377, _ZZN3cub18CUB_300001_SM_10006detail6reduce28DeviceReduceSingleTileKernelINS2_10policy_hubIfyN4cuda3std3__44plusIfEEE10Policy1000EPfSC_iS9_ffNS7_10__identityEEEvT0_T1_T2_T3_T4_T6_E12temp_storage;
	add.s32 	%r378, %r377, %r376;
	st.shared.f32 	[%r378+8], %f10;
$L__BB8_16:
	bar.sync 	0;
	setp.ne.s32 	%p94, %r1, 0;
	@%p94 bra 	$L__BB8_72;
	ld.shared.f32 	%f378, [_ZZN3cub18CUB_300001_SM_10006detail6reduce28DeviceReduceSingleTileKernelINS2_10policy_hubIfyN4cuda3std3__44plusIfEEE10Policy1000EPfSC_iS9_ffNS7_10__identityEEEvT0_T1_T2_T3_T4_T6_E12temp_storage+12];
	add.f32 	%f379, %f418, %f378;
	ld.shared.f32 	%f380, [_ZZN3cub18CUB_300001_SM_10006detail6reduce28DeviceReduceSingleTileKernelINS2_10policy_hubIfyN4cuda3std3__44plusIfEEE10Policy1000EPfSC_iS9_ffNS7_10__identityEEEvT0_T1_T2_T3_T4_T6_E12temp_storage+16];
	add.f32 	%f381, %f379, %f380;
	ld.shared.f32 	%f382, [_ZZN3cub18CUB_300001_SM_10006detail6reduce28DeviceReduceSingleTileKernelINS2_10policy_hubIfyN4cuda3std3__44plusIfEEE10Policy1000EPfSC_iS9_ffNS7_10__identityEEEvT0_T1_T2_T3_T4_T6_E12temp_storage+20];
	add.f32 	%f383, %f381, %f382;
	ld.shared.f32 	%f384, [_ZZN3cub18CUB_300001_SM_10006detail6reduce28DeviceReduceSingleTileKernelINS2_10policy_hubIfyN4cuda3std3__44plusIfEEE10Policy1000EPfSC_iS9_ffNS7_10__identityEEEvT0_T1_T2_T3_T4_T6_E12temp_storage+24];
	add.f32 	%f385, %f383, %f384;
	ld.shared.f32 	%f386, [_ZZN3cub18CUB_300001_SM_10006detail6reduce28DeviceReduceSingleTileKernelINS2_10policy_hubIfyN4cuda3std3__44plusIfEEE10Policy1000EPfSC_iS9_ffNS7_10__identityEEEvT0_T1_T2_T3_T4_T6_E12temp_storage+28];
	add.f32 	%f387, %f385, %f386;
	ld.shared.f32 	%f388, [_ZZN3cub18CUB_300001_SM_10006detail6reduce28DeviceReduceSingleTileKernelINS2_10policy_hubIfyN4cuda3std3__44plusIfEEE10Policy1000EPfSC_iS9_ffNS7_10__identityEEEvT0_T1_T2_T3_T4_T6_E12temp_storage+32];
	add.f32 	%f389, %f387, %f388;
	ld.shared.f32 	%f390, [_ZZN3cub18CUB_300001_SM_10006detail6reduce28DeviceReduceSingleTileKernelINS2_10policy_hubIfyN4cuda3std3__44plusIfEEE10Policy1000EPfSC_iS9_ffNS7_10__identityEEEvT0_T1_T2_T3_T4_T6_E12temp_storage+36];
	add.f32 	%f418, %f389, %f390;
	bra.uni 	$L__BB8_72;
$L__BB8_18:
	// begin inline asm
	mov.u32 %r311, %laneid;
	// end inline asm
	and.b32  	%r337, %r1, 992;
	add.s32 	%r338, %r337, 32;
	setp.gt.s32 	%p73, %r338, %r67;
	not.b32 	%r339, %r337;
	add.s32 	%r340, %r67, %r339;
	selp.b32 	%r335, %r340, 31, %p73;
	mov.b32 	%r313, %f397;
	mov.b32 	%r314, 1;
	mov.b32 	%r336, -1;
	// begin inline asm
	shfl.sync.down.b32 %r312, %r313, %r314, %r335, %r336;
	// end inline asm
	setp.lt.s32 	%p74, %r311, %r335;
	mov.b32 	%f331, %r312;
	add.f32 	%f332, %f397, %f331;
	selp.f32 	%f333, %f332, %f397, %p74;
	mov.b32 	%r318, %f333;
	mov.b32 	%r319, 2;
	// begin inline asm
	shfl.sync.down.b32 %r317, %r318, %r319, %r335, %r336;
	// end inline asm
	add.s32 	%r341, %r311, 2;
	setp.gt.s32 	%p75, %r341, %r335;
	mov.b32 	%f334, %r317;
	add.f32 	%f335, %f333, %f334;
	selp.f32 	%f336, %f333, %f335, %p75;
	mov.b32 	%r323, %f336;
	mov.b32 	%r324, 4;
	// begin inline asm
	shfl.sync.down.b32 %r322, %r323, %r324, %r335, %r336;
	// end inline asm
	add.s32 	%r342, %r311, 4;
	setp.gt.s32 	%p76, %r342, %r335;
	mov.b32 	%f337, %r322;
	add.f32 	%f338, %f336, %f337;
	selp.f32 	%f339, %f336, %f338, %p76;
	mov.b32 	%r328, %f339;
	mov.b32 	%r329, 8;
	// begin inline asm
	shfl.sync.down.b32 %r327, %r328, %r329, %r335, %r336;
	// end inline asm
	add.s32 	%r343, %r311, 8;
	setp.gt.s32 	%p77, %r343, %r335;
	mov.b32 	%f340, %r327;
	add.f32 	%f341, %f339, %f340;
	selp.f32 	%f342, %f339, %f341, %p77;
	mov.b32 	%r333, %f342;
	mov.b32 	%r334, 16;
	// begin inline asm
	shfl.sync.down.b32 %r332, %r333, %r334, %r335, %r336;
	// end inline asm
	add.s32 	%r344, %r311, 16;
	setp.gt.s32 	%p78, %r344, %r335;
	mov.b32 	%f343, %r332;
	add.f32 	%f344, %f342, %f343;
	selp.f32 	%f418, %f342, %f344, %p78;
	setp.ne.s32 	%p79, %r311, 0;
	@%p79 bra 	$L__BB8_20;
	shr.u32 	%r345, %r1, 3;
	and.b32  	%r346, %r345, 124;
	mov.u32 	%r347, _ZZN3cub18CUB_300001_SM_10006detail6reduce28DeviceReduceSingleTileKernelINS2_10policy_hubIfyN4cuda3std3__44plusIfEEE10Policy1000EPfSC_iS9_ffNS7_10__identityEEEvT0_T1_T2_T3_T4_T6_E12temp_storage;
	add.s32 	%r348, %r347, %r346;
	st.shared.f32 	[%r348+8], %f418;
$L__BB8_20:
	bar.sync 	0;
	setp.ne.s32 	%p80, %r1, 0;
	@%p80 bra 	$L__BB8_72;
	setp.gt.s32 	%p81, %r67, 32;
	ld.shared.f32 	%f345, [_ZZN3cub18CUB_300001_SM_10006detail6reduce28DeviceReduceSingleTileKernelINS2_10policy_hubIfyN4cuda3std3__44plusIfEEE10Policy1000EPfSC_iS9_ffNS7_10__identityEEEvT0_T1_T2_T3_T4_T6_E12temp_storage+12];
	add.f32 	%f346, %f418, %f345;
	selp.f32 	%f347, %f346, %f418, %p81;
	setp.gt.s32 	%p82, %r67, 64;
	ld.shared.f32 	%f348, [_ZZN3cub18CUB_300001_SM_10006detail6reduce28DeviceReduceSingleTileKernelINS2_10policy_hubIfyN4cuda3std3__44plusIfEEE10Policy1000EPfSC_iS9_ffNS7_10__identityEEEvT0_T1_T2_T3_T4_T6_E12temp_storage+16];
	add.f32 	%f349, %f348, %f347;
	selp.f32 	%f350, %f349, %f347, %p82;
	setp.gt.s32 	%p83, %r67, 96;
	ld.shared.f32 	%f351, [_ZZN3cub18CUB_300001_SM_10006detail6reduce28DeviceReduceSingleTileKernelINS2_10policy_hubIfyN4cuda3std3__44plusIfEEE10Policy1000EPfSC_iS9_ffNS7_10__identityEEEvT0_T1_T2_T3_T4_T6_E12temp_storage+20];
	add.f32 	%f352, %f351, %f350;
	selp.f32 	%f353, %f352, %f350, %p83;
	setp.gt.s32 	%p84, %r67, 128;
	ld.shared.f32 	%f354, [_ZZN3cub18CUB_300001_SM_10006detail6reduce28DeviceReduceSingleTileKernelINS2_10policy_hubIfyN4cuda3std3__44plusIfEEE10Policy1000EPfSC_iS9_ffNS7_10__identityEEEvT0_T1_T2_T3_T4_T6_E12temp_storage+24];
	add.f32 	%f355, %f354, %f353;
	selp.f32 	%f356, %f355, %f353, %p84;
	setp.gt.s32 	%p85, %r67, 160;
	ld.shared.f32 	%f357, [_ZZN3cub18CUB_300001_SM_10006detail6reduce28DeviceReduceSingleTileKernelINS2_10policy_hubIfyN4cuda3std3__44plusIfEEE10Policy1000EPfSC_iS9_ffNS7_10__identityEEEvT0_T1_T2_T3_T4_T6_E12temp_storage+28];
	add.f32 	%f358, %f357, %f356;
	selp.f32 	%f359, %f358, %f356, %p85;
	setp.gt.s32 	%p86, %r67, 192;
	ld.shared.f32 	%f360, [_ZZN3cub18CUB_300001_SM_10006detail6reduce28DeviceReduceSingleTileKernelINS2_10policy_hubIfyN4cuda3std3__44plusIfEEE10Policy1000EPfSC_iS9_ffNS7_10__identityEEEvT0_T1_T2_T3_T4_T6_E12temp_storage+32];
	add.f32 	%f361, %f360, %f359;
	selp.f32 	%f362, %f361, %f359, %p86;
	setp.gt.s32 	%p87, %r67, 224;
	ld.shared.f32 	%f363, [_ZZN3cub18CUB_300001_SM_10006detail6reduce28DeviceReduceSingleTileKernelINS2_10policy_hubIfyN4cuda3std3__44plusIfEEE10Policy1000EPfSC_iS9_ffNS7_10__identityEEEvT0_T1_T2_T3_T4_T6_E12temp_storage+36];
	add.f32 	%f364, %f363, %f362;
	selp.f32 	%f418, %f364, %f362, %p87;
	bra.uni 	$L__BB8_72;
$L__BB8_22:
	mov.u32 	%r13, %tid.x;
	shl.b32 	%r224, %r13, 2;
	mul.wide.u32 	%rd86, %r224, 4;
	add.s64 	%rd76, %rd16, %rd86;
	// begin inline asm
	ld.global.nc.v2.u64 {%rd74, %rd75}, [%rd76];
	// end inline asm
	mov.b64 	{%r225, %r226}, %rd75;
	mov.b64 	{%r227, %r228}, %rd74;
	mov.b32 	%f225, %r228;
	mov.b32 	%f226, %r227;
	mov.b32 	%f227, %r226;
	mov.b32 	%f228, %r225;
	add.s64 	%rd79, %rd76, 4096;
	// begin inline asm
	ld.global.nc.v2.u64 {%rd77, %rd78}, [%rd79];
	// end inline asm
	mov.b64 	{%r229, %r230}, %rd78;
	mov.b64 	{%r231, %r232}, %rd77;
	mov.b32 	%f229, %r232;
	mov.b32 	%f230, %r231;
	mov.b32 	%f231, %r230;
	mov.b32 	%f232, %r229;
	add.s64 	%rd82, %rd76, 8192;
	// begin inline asm
	ld.global.nc.v2.u64 {%rd80, %rd81}, [%rd82];
	// end inline asm
	mov.b64 	{%r233, %r234}, %rd81;
	mov.b64 	{%r235, %r236}, %rd80;
	mov.b32 	%f233, %r236;
	mov.b32 	%f234, %r235;
	mov.b32 	%f235, %r234;
	mov.b32 	%f236, %r233;
	add.s64 	%rd85, %rd76, 12288;
	// begin inline asm
	ld.global.nc.v2.u64 {%rd83, %rd84}, [%rd85];
	// end inline asm
	mov.b64 	{%r237, %r238}, %rd84;
	mov.b64 	{%r239, %r240}, %rd83;
	mov.b32 	%f237, %r240;
	mov.b32 	%f238, %r239;
	mov.b32 	%f239, %r238;
	mov.b32 	%f240, %r237;
	add.f32 	%f241, %f226, %f225;
	add.f32 	%f242, %f228, %f227;
	add.f32 	%f243, %f230, %f229;
	add.f32 	%f244, %f232, %f231;
	add.f32 	%f245, %f234, %f233;
	add.f32 	%f246, %f236, %f235;
	add.f32 	%f247, %f238, %f237;
	add.f32 	%f248, %f240, %f239;
	add.f32 	%f249, %f241, %f242;
	add.f32 	%f250, %f243, %f244;
	add.f32 	%f251, %f245, %f246;
	add.f32 	%f252, %f247, %f248;
	add.f32 	%f253, %f249, %f250;
	add.f32 	%f254, %f251, %f252;
	add.f32 	%f404, %f253, %f254;
	setp.lt.u32 	%p50, %r67, 8192;
	mov.b32 	%r387, 4096;
	@%p50 bra 	$L__BB8_26;
	add.s32 	%r14, %r67, -4096;
	mov.b32 	%r387, 4096;
$L__BB8_24:
	mul.wide.s32 	%rd99, %r387, 4;
	add.s64 	%rd89, %rd76, %rd99;
	// begin inline asm
	ld.global.nc.v2.u64 {%rd87, %rd88}, [%rd89];
	// end inline asm
	mov.b64 	{%r242, %r243}, %rd88;
	mov.b64 	{%r244, %r245}, %rd87;
	mov.b32 	%f255, %r245;
	mov.b32 	%f256, %r244;
	mov.b32 	%f257, %r243;
	mov.b32 	%f258, %r242;
	add.s64 	%rd92, %rd89, 4096;
	// begin inline asm
	ld.global.nc.v2.u64 {%rd90, %rd91}, [%rd92];
	// end inline asm
	mov.b64 	{%r246, %r247}, %rd91;
	mov.b64 	{%r248, %r249}, %rd90;
	mov.b32 	%f259, %r249;
	mov.b32 	%f260, %r248;
	mov.b32 	%f261, %r247;
	mov.b32 	%f262, %r246;
	add.s64 	%rd95, %rd89, 8192;
	// begin inline asm
	ld.global.nc.v2.u64 {%rd93, %rd94}, [%rd95];
	// end inline asm
	mov.b64 	{%r250, %r251}, %rd94;
	mov.b64 	{%r252, %r253}, %rd93;
	mov.b32 	%f263, %r253;
	mov.b32 	%f264, %r252;
	mov.b32 	%f265, %r251;
	mov.b32 	%f266, %r250;
	add.s64 	%rd98, %rd89, 12288;
	// begin inline asm
	ld.global.nc.v2.u64 {%rd96, %rd97}, [%rd98];
	// end inline asm
	mov.b64 	{%r254, %r255}, %rd97;
	mov.b64 	{%r256, %r257}, %rd96;
	mov.b32 	%f267, %r257;
	mov.b32 	%f268, %r256;
	mov.b32 	%f269, %r255;
	mov.b32 	%f270, %r254;
	add.f32 	%f271, %f404, %f256;
	add.f32 	%f272, %f255, %f258;
	add.f32 	%f273, %f257, %f260;
	add.f32 	%f274, %f259, %f262;
	add.f32 	%f275, %f261, %f264;
	add.f32 	%f276, %f263, %f266;
	add.f32 	%f277, %f265, %f268;
	add.f32 	%f278, %f267, %f270;
	add.f32 	%f279, %f271, %f272;
	add.f32 	%f280, %f273, %f274;
	add.f32 	%f281, %f275, %f276;
	add.f32 	%f282, %f277, %f278;
	add.f32 	%f283, %f279, %f280;
	add.f32 	%f284, %f281, %f282;
	add.f32 	%f285, %f283, %f284;
	add.f32 	%f404, %f285, %f269;
	sub.s32 	%r258, %r67, %r387;
	setp.lt.s32 	%p51, %r258, 4096;
	@%p51 bra 	$L__BB8_34;
	add.s32 	%r387, %r387, 4096;
	setp.le.s32 	%p52, %r387, %r14;
	@%p52 bra 	$L__BB8_24;
$L__BB8_26:
	setp.le.s32 	%p53, %r67, %r387;
	@%p53 bra 	$L__BB8_34;
	sub.s32 	%r18, %r67, %r387;
	setp.ge.s32 	%p54, %r13, %r18;
	@%p54 bra 	$L__BB8_34;
	not.b32 	%r259, %r13;
	add.s32 	%r260, %r67, %r259;
	sub.s32 	%r19, %r260, %r387;
	and.b32  	%r261, %r19, 768;
	setp.eq.s32 	%p55, %r261, 768;
	mov.u32 	%r391, %r13;
	@%p55 bra 	$L__BB8_31;
	add.s32 	%r389, %r13, %r387;
	shr.u32 	%r262, %r19, 8;
	add.s32 	%r263, %r262, 1;
	and.b32  	%r264, %r263, 3;
	neg.s32 	%r388, %r264;
	mov.u32 	%r391, %r13;
$L__BB8_30:
	.pragma "nounroll";
	mul.wide.u32 	%rd101, %r389, 4;
	add.s64 	%rd100, %rd16, %rd101;
	// begin inline asm
	ld.global.nc.u32 %r265, [%rd100];
	// end inline asm
	mov.b32 	%f287, %r265;
	add.f32 	%f404, %f404, %f287;
	add.s32 	%r391, %r391, 256;
	add.s32 	%r389, %r389, 256;
	add.s32 	%r388, %r388, 1;
	setp.ne.s32 	%p56, %r388, 0;
	@%p56 bra 	$L__BB8_30;
$L__BB8_31:
	setp.lt.u32 	%p57, %r19, 768;
	@%p57 bra 	$L__BB8_34;
	cvt.u64.u32 	%rd102, %r391;
	cvt.u64.u32 	%rd103, %r387;
	add.s64 	%rd104, %rd102, %rd103;
	shl.b64 	%rd105, %rd104, 2;
	add.s64 	%rd106, %rd105, %rd16;
	add.s64 	%rd122, %rd106, 2048;
	add.s32 	%r392, %r391, %r387;
$L__BB8_33:
	mul.wide.u32 	%rd111, %r392, 4;
	add.s64 	%rd107, %rd16, %rd111;
	// begin inline asm
	ld.global.nc.u32 %r266, [%rd107];
	// end inline asm
	mov.b32 	%f288, %r266;
	add.f32 	%f289, %f404, %f288;
	add.s64 	%rd108, %rd122, -1024;
	// begin inline asm
	ld.global.nc.u32 %r267, [%rd108];
	// end inline asm
	mov.b32 	%f290, %r267;
	add.f32 	%f291, %f289, %f290;
	// begin inline asm
	ld.global.nc.u32 %r268, [%rd122];
	// end inline asm
	mov.b32 	%f292, %r268;
	add.f32 	%f293, %f291, %f292;
	add.s64 	%rd110, %rd122, 1024;
	// begin inline asm
	ld.global.nc.u32 %r269, [%rd110];
	// end inline asm
	mov.b32 	%f294, %r269;
	add.f32 	%f404, %f293, %f294;
	add.s32 	%r391, %r391, 1024;
	add.s64 	%rd122, %rd122, 4096;
	add.s32 	%r392, %r392, 1024;
	setp.lt.s32 	%p58, %r391, %r18;
	@%p58 bra 	$L__BB8_33;
$L__BB8_34:
	// begin inline asm
	mov.u32 %r270, %laneid;
	// end inline asm
	mov.b32 	%r272, %f404;
	mov.b32 	%r273, 1;
	mov.b32 	%r294, 31;
	mov.b32 	%r295, -1;
	// begin inline asm
	shfl.sync.down.b32 %r271, %r272, %r273, %r294, %r295;
	// end inline asm
	setp.gt.s32 	%p59, %r270, 30;
	mov.b32 	%f295, %r271;
	add.f32 	%f296, %f404, %f295;
	selp.f32 	%f297, %f404, %f296, %p59;
	mov.b32 	%r277, %f297;
	mov.b32 	%r278, 2;
	// begin inline asm
	shfl.sync.down.b32 %r276, %r277, %r278, %r294, %r295;
	// end inline asm
	setp.gt.s32 	%p60, %r270, 29;
	mov.b32 	%f298, %r276;
	add.f32 	%f299, %f297, %f298;
	selp.f32 	%f300, %f297, %f299, %p60;
	mov.b32 	%r282, %f300;
	mov.b32 	%r283, 4;
	// begin inline asm
	shfl.sync.down.b32 %r281, %r282, %r283, %r294, %r295;
	// end inline asm
	setp.gt.s32 	%p61, %r270, 27;
	mov.b32 	%f301, %r281;
	add.f32 	%f302, %f300, %f301;
	selp.f32 	%f303, %f300, %f302, %p61;
	mov.b32 	%r287, %f303;
	mov.b32 	%r288, 8;
	// begin inline asm
	shfl.sync.down.b32 %r286, %r287, %r288, %r294, %r295;
	// end inline asm
	setp.gt.s32 	%p62, %r270, 23;
	mov.b32 	%f304, %r286;
	add.f32 	%f305, %f303, %f304;
	selp.f32 	%f306, %f303, %f305, %p62;
	mov.b32 	%r292, %f306;
	mov.b32 	%r293, 16;
	// begin inline asm
	shfl.sync.down.b32 %r291, %r292, %r293, %r294, %r295;
	// end inline asm
	setp.gt.s32 	%p63, %r270, 15;
	mov.b32 	%f307, %r291;
	add.f32 	%f26, %f306, %f307;
	selp.f32 	%f418, %f306, %f26, %p63;
	setp.ne.s32 	%p64, %r270, 0;
	@%p64 bra 	$L__BB8_36;
	shr.u32 	%r296, %r13, 3;
	and.b32  	%r297, %r296, 124;
	mov.u32 	%r298, _ZZN3cub18CUB_300001_SM_10006detail6reduce28DeviceReduceSingleTileKernelINS2_10policy_hubIfyN4cuda3std3__44plusIfEEE10Policy1000EPfSC_iS9_ffNS7_10__identityEEEvT0_T1_T2_T3_T4_T6_E12temp_storage;
	add.s32 	%r299, %r298, %r297;
	st.shared.f32 	[%r299+8], %f26;
$L__BB8_36:
	bar.sync 	0;
	setp.ne.s32 	%p65, %r13, 0;
	@%p65 bra 	$L__BB8_72;
	ld.shared.f32 	%f308, [_ZZN3cub18CUB_300001_SM_10006detail6reduce28DeviceReduceSingleTileKernelINS2_10policy_hubIfyN4cuda3std3__44plusIfEEE10Policy1000EPfSC_iS9_ffNS7_10__identityEEEvT0_T1_T2_T3_T4_T6_E12temp_storage+12];
	add.f32 	%f309, %f418, %f308;
	ld.shared.f32 	%f310, [_ZZN3cub18CUB_300001_SM_10006detail6reduce28DeviceReduceSingleTileKernelINS2_10policy_hubIfyN4cuda3std3__44plusIfEEE10Policy1000EPfSC_iS9_ffNS7_10__identityEEEvT0_T1_T2_T3_T4_T6_E12temp_storage+16];
	add.f32 	%f311, %f309, %f310;
	ld.shared.f32 	%f312, [_ZZN3cub18CUB_300001_SM_10006detail6reduce28DeviceReduceSingleTileKernelINS2_10policy_hubIfyN4cuda3std3__44plusIfEEE10Policy1000EPfSC_iS9_ffNS7_10__identityEEEvT0_T1_T2_T3_T4_T6_E12temp_storage+20];
	add.f32 	%f313, %f311, %f312;
	ld.shared.f32 	%f314, [_ZZN3cub18CUB_300001_SM_10006detail6reduce28DeviceReduceSingleTileKernelINS2_10policy_hubIfyN4cuda3std3__44plusIfEEE10Policy1000EPfSC_iS9_ffNS7_10__identityEEEvT0_T1_T2_T3_T4_T6_E12temp_storage+24];
	add.f32 	%f315, %f313, %f314;
	ld.shared.f32 	%f316, [_ZZN3cub18CUB_300001_SM_10006detail6reduce28DeviceReduceSingleTileKernelINS2_10policy_hubIfyN4cuda3std3__44plusIfEEE10Policy1000EPfSC_iS9_ffNS7_10__identityEEEvT0_T1_T2_T3_T4_T6_E12temp_storage+28];
	add.f32 	%f317, %f315, %f316;
	ld.shared.f32 	%f318, [_ZZN3cub18CUB_300001_SM_10006detail6reduce28DeviceReduceSingleTileKernelINS2_10policy_hubIfyN4cuda3std3__44plusIfEEE10Policy1000EPfSC_iS9_ffNS7_10__identityEEEvT0_T1_T2_T3_T4_T6_E12temp_storage+32];
	add.f32 	%f319, %f317, %f318;
	ld.shared.f32 	%f320, [_ZZN3cub18CUB_300001_SM_10006detail6reduce28DeviceReduceSingleTileKernelINS2_10policy_hubIfyN4cuda3std3__44plusIfEEE10Policy1000EPfSC_iS9_ffNS7_10__identityEEEvT0_T1_T2_T3_T4_T6_E12temp_storage+36];
	add.f32 	%f418, %f319, %f320;
	bra.uni 	$L__BB8_72;
$L__BB8_38:
	setp.gt.s32 	%p3, %r67, 4095;
	@%p3 bra 	$L__BB8_56;
	mov.u32 	%r34, %tid.x;
	setp.ge.s32 	%p20, %r34, %r67;
	mov.f32 	%f410, 0f00000000;
	mov.u32 	%r397, %r34;
	@%p20 bra 	$L__BB8_41;
	mul.wide.u32 	%rd66, %r34, 4;
	add.s64 	%rd65, %rd16, %rd66;
	// begin inline asm
	ld.global.nc.u32 %r144, [%rd65];
	// end inline asm
	mov.b32 	%f410, %r144;
	add.s32 	%r397, %r34, 256;
$L__BB8_41:
	setp.ge.s32 	%p21, %r397, %r67;
	@%p21 bra 	$L__BB8_47;
	not.b32 	%r145, %r397;
	add.s32 	%r37, %r67, %r145;
	and.b32  	%r146, %r37, 768;
	setp.eq.s32 	%p22, %r146, 768;
	@%p22 bra 	$L__BB8_45;
	mul.wide.u32 	%rd67, %r397, 4;
	add.s64 	%rd123, %rd16, %rd67;
	shr.u32 	%r147, %r37, 8;
	add.s32 	%r148, %r147, 1;
	and.b32  	%r149, %r148, 3;
	neg.s32 	%r395, %r149;
$L__BB8_44:
	.pragma "nounroll";
	// begin inline asm
	ld.global.nc.u32 %r150, [%rd123];
	// end inline asm
	mov.b32 	%f157, %r150;
	add.f32 	%f410, %f410, %f157;
	add.s32 	%r397, %r397, 256;
	add.s64 	%rd123, %rd123, 1024;
	add.s32 	%r395, %r395, 1;
	setp.ne.s32 	%p23, %r395, 0;
	@%p23 bra 	$L__BB8_44;
$L__BB8_45:
	setp.lt.u32 	%p24, %r37, 768;
	@%p24 bra 	$L__BB8_47;
$L__BB8_46:
	mul.wide.s32 	%rd73, %r397, 4;
	add.s64 	%rd69, %rd16, %rd73;
	// begin inline asm
	ld.global.nc.u32 %r151, [%rd69];
	// end inline asm
	mov.b32 	%f158, %r151;
	add.f32 	%f159, %f410, %f158;
	add.s64 	%rd70, %rd69, 1024;
	// begin inline asm
	ld.global.nc.u32 %r152, [%rd70];
	// end inline asm
	mov.b32 	%f160, %r152;
	add.f32 	%f161, %f159, %f160;
	add.s64 	%rd71, %rd69, 2048;
	// begin inline asm
	ld.global.nc.u32 %r153, [%rd71];
	// end inline asm
	mov.b32 	%f162, %r153;
	add.f32 	%f163, %f161, %f162;
	add.s64 	%rd72, %rd69, 3072;
	// begin inline asm
	ld.global.nc.u32 %r154, [%rd72];
	// end inline asm
	mov.b32 	%f164, %r154;
	add.f32 	%f410, %f163, %f164;
	add.s32 	%r397, %r397, 1024;
	setp.lt.s32 	%p25, %r397, %r67;
	@%p25 bra 	$L__BB8_46;
$L__BB8_47:
	setp.lt.s32 	%p26, %r67, 256;
	@%p26 bra 	$L__BB8_52;
	// begin inline asm
	mov.u32 %r193, %laneid;
	// end inline asm
	mov.b32 	%r195, %f410;
	mov.b32 	%r196, 1;
	mov.b32 	%r217, 31;
	mov.b32 	%r218, -1;
	// begin inline asm
	shfl.sync.down.b32 %r194, %r195, %r196, %r217, %r218;
	// end inline asm
	setp.gt.s32 	%p42, %r193, 30;
	mov.b32 	%f199, %r194;
	add.f32 	%f200, %f410, %f199;
	selp.f32 	%f201, %f410, %f200, %p42;
	mov.b32 	%r200, %f201;
	mov.b32 	%r201, 2;
	// begin inline asm
	shfl.sync.down.b32 %r199, %r200, %r201, %r217, %r218;
	// end inline asm
	setp.gt.s32 	%p43, %r193, 29;
	mov.b32 	%f202, %r199;
	add.f32 	%f203, %f201, %f202;
	selp.f32 	%f204, %f201, %f203, %p43;
	mov.b32 	%r205, %f204;
	mov.b32 	%r206, 4;
	// begin inline asm
	shfl.sync.down.b32 %r204, %r205, %r206, %r217, %r218;
	// end inline asm
	setp.gt.s32 	%p44, %r193, 27;
	mov.b32 	%f205, %r204;
	add.f32 	%f206, %f204, %f205;
	selp.f32 	%f207, %f204, %f206, %p44;
	mov.b32 	%r210, %f207;
	mov.b32 	%r211, 8;
	// begin inline asm
	shfl.sync.down.b32 %r209, %r210, %r211, %r217, %r218;
	// end inline asm
	setp.gt.s32 	%p45, %r193, 23;
	mov.b32 	%f208, %r209;
	add.f32 	%f209, %f207, %f208;
	selp.f32 	%f210, %f207, %f209, %p45;
	mov.b32 	%r215, %f210;
	mov.b32 	%r216, 16;
	// begin inline asm
	shfl.sync.down.b32 %r214, %r215, %r216, %r217, %r218;
	// end inline asm
	setp.gt.s32 	%p46, %r193, 15;
	mov.b32 	%f211, %r214;
	add.f32 	%f38, %f210, %f211;
	selp.f32 	%f418, %f210, %f38, %p46;
	setp.ne.s32 	%p47, %r193, 0;
	@%p47 bra 	$L__BB8_50;
	shr.u32 	%r219, %r34, 3;
	and.b32  	%r220, %r219, 124;
	mov.u32 	%r221, _ZZN3cub18CUB_300001_SM_10006detail6reduce28DeviceReduceSingleTileKernelINS2_10policy_hubIfyN4cuda3std3__44plusIfEEE10Policy1000EPfSC_iS9_ffNS7_10__identityEEEvT0_T1_T2_T3_T4_T6_E12temp_storage;
	add.s32 	%r222, %r221, %r220;
	st.shared.f32 	[%r222+8], %f38;
$L__BB8_50:
	bar.sync 	0;
	setp.ne.s32 	%p48, %r34, 0;
	@%p48 bra 	$L__BB8_72;
	ld.shared.f32 	%f212, [_ZZN3cub18CUB_300001_SM_10006detail6reduce28DeviceReduceSingleTileKernelINS2_10policy_hubIfyN4cuda3std3__44plusIfEEE10Policy1000EPfSC_iS9_ffNS7_10__identityEEEvT0_T1_T2_T3_T4_T6_E12temp_storage+12];
	add.f32 	%f213, %f418, %f212;
	ld.shared.f32 	%f214, [_ZZN3cub18CUB_300001_SM_10006detail6reduce28DeviceReduceSingleTileKernelINS2_10policy_hubIfyN4cuda3std3__44plusIfEEE10Policy1000EPfSC_iS9_ffNS7_10__identityEEEvT0_T1_T2_T3_T4_T6_E12temp_storage+16];
	add.f32 	%f215, %f213, %f214;
	ld.shared.f32 	%f216, [_ZZN3cub18CUB_300001_SM_10006detail6reduce28DeviceReduceSingleTileKernelINS2_10policy_hubIfyN4cuda3std3__44plusIfEEE10Policy1000EPfSC_iS9_ffNS7_10__identityEEEvT0_T1_T2_T3_T4_T6_E12temp_storage+20];
	add.f32 	%f217, %f215, %f216;
	ld.shared.f32 	%f218, [_ZZN3cub18CUB_300001_SM_10006detail6reduce28DeviceReduceSingleTileKernelINS2_10policy_hubIfyN4cuda3std3__44plusIfEEE10Policy1000EPfSC_iS9_ffNS7_10__identityEEEvT0_T1_T2_T3_T4_T6_E12temp_storage+24];
	add.f32 	%f219, %f217, %f218;
	ld.shared.f32 	%f220, [_ZZN3cub18CUB_300001_SM_10006detail6reduce28DeviceReduceSingleTileKernelINS2_10policy_hubIfyN4cuda3std3__44plusIfEEE10Policy1000EPfSC_iS9_ffNS7_10__identityEEEvT0_T1_T2_T3_T4_T6_E12temp_storage+28];
	add.f32 	%f221, %f219, %f220;
	ld.shared.f32 	%f222, [_ZZN3cub18CUB_300001_SM_10006detail6reduce28DeviceReduceSingleTileKernelINS2_10policy_hubIfyN4cuda3std3__44plusIfEEE10Policy1000EPfSC_iS9_ffNS7_10__identityEEEvT0_T1_T2_T3_T4_T6_E12temp_storage+32];
	add.f32 	%f223, %f221, %f222;
	ld.shared.f32 	%f224, [_ZZN3cub18CUB_300001_SM_10006detail6reduce28DeviceReduceSingleTileKernelINS2_10policy_hubIfyN4cuda3std3__44plusIfEEE10Policy1000EPfSC_iS9_ffNS7_10__identityEEEvT0_T1_T2_T3_T4_T6_E12temp_storage+36];
	add.f32 	%f418, %f223, %f224;
	bra.uni 	$L__BB8_72;
$L__BB8_52:
	// begin inline asm
	mov.u32 %r155, %laneid;
	// end inline asm
	and.b32  	%r181, %r34, 992;
	add.s32 	%r182, %r181, 32;
	setp.gt.s32 	%p27, %r182, %r67;
	not.b32 	%r183, %r181;
	add.s32 	%r184, %r67, %r183;
	selp.b32 	%r179, %r184, 31, %p27;
	mov.b32 	%r157, %f410;
	mov.b32 	%r158, 1;
	mov.b32 	%r180, -1;
	// begin inline asm
	shfl.sync.down.b32 %r156, %r157, %r158, %r179, %r180;
	// end inline asm
	setp.lt.s32 	%p28, %r155, %r179;
	mov.b32 	%f165, %r156;
	add.f32 	%f166, %f410, %f165;
	selp.f32 	%f167, %f166, %f410, %p28;
	mov.b32 	%r162, %f167;
	mov.b32 	%r163, 2;
	// begin inline asm
	shfl.sync.down.b32 %r161, %r162, %r163, %r179, %r180;
	// end inline asm
	add.s32 	%r185, %r155, 2;
	setp.gt.s32 	%p29, %r185, %r179;
	mov.b32 	%f168, %r161;
	add.f32 	%f169, %f167, %f168;
	selp.f32 	%f170, %f167, %f169, %p29;
	mov.b32 	%r167, %f170;
	mov.b32 	%r168, 4;
	// begin inline asm
	shfl.sync.down.b32 %r166, %r167, %r168, %r179, %r180;
	// end inline asm
	add.s32 	%r186, %r155, 4;
	setp.gt.s32 	%p30, %r186, %r179;
	mov.b32 	%f171, %r166;
	add.f32 	%f172, %f170, %f171;
	selp.f32 	%f173, %f170, %f172, %p30;
	mov.b32 	%r172, %f173;
	mov.b32 	%r173, 8;
	// begin inline asm
	shfl.sync.down.b32 %r171, %r172, %r173, %r179, %r180;
	// end inline asm
	add.s32 	%r187, %r155, 8;
	setp.gt.s32 	%p31, %r187, %r179;
	mov.b32 	%f174, %r171;
	add.f32 	%f175, %f173, %f174;
	selp.f32 	%f176, %f173, %f175, %p31;
	mov.b32 	%r177, %f176;
	mov.b32 	%r178, 16;
	// begin inline asm
	shfl.sync.down.b32 %r176, %r177, %r178, %r179, %r180;
	// end inline asm
	add.s32 	%r188, %r155, 16;
	setp.gt.s32 	%p32, %r188, %r179;
	mov.b32 	%f177, %r176;
	add.f32 	%f178, %f176, %f177;
	selp.f32 	%f418, %f176, %f178, %p32;
	setp.ne.s32 	%p33, %r155, 0;
	@%p33 bra 	$L__BB8_54;
	shr.u32 	%r189, %r34, 3;
	and.b32  	%r190, %r189, 124;
	mov.u32 	%r191, _ZZN3cub18CUB_300001_SM_10006detail6reduce28DeviceReduceSingleTileKernelINS2_10policy_hubIfyN4cuda3std3__44plusIfEEE10Policy1000EPfSC_iS9_ffNS7_10__identityEEEvT0_T1_T2_T3_T4_T6_E12temp_storage;
	add.s32 	%r192, %r191, %r190;
	st.shared.f32 	[%r192+8], %f418;
$L__BB8_54:
	bar.sync 	0;
	setp.ne.s32 	%p34, %r34, 0;
	@%p34 bra 	$L__BB8_72;
	setp.gt.s32 	%p35, %r67, 32;
	ld.shared.f32 	%f179, [_ZZN3cub18CUB_300001_SM_10006detail6reduce28DeviceReduceSingleTileKernelINS2_10policy_hubIfyN4cuda3std3__44plusIfEEE10Policy1000EPfSC_iS9_ffNS7_10__identityEEEvT0_T1_T2_T3_T4_T6_E12temp_storage+12];
	add.f32 	%f180, %f418, %f179;
	selp.f32 	%f181, %f180, %f418, %p35;
	setp.gt.s32 	%p36, %r67, 64;
	ld.shared.f32 	%f182, [_ZZN3cub18CUB_300001_SM_10006detail6reduce28DeviceReduceSingleTileKernelINS2_10policy_hubIfyN4cuda3std3__44plusIfEEE10Policy1000EPfSC_iS9_ffNS7_10__identityEEEvT0_T1_T2_T3_T4_T6_E12temp_storage+16];
	add.f32 	%f183, %f182, %f181;
	selp.f32 	%f184, %f183, %f181, %p36;
	setp.gt.s32 	%p37, %r67, 96;
	ld.shared.f32 	%f185, [_ZZN3cub18CUB_300001_SM_10006detail6reduce28DeviceReduceSingleTileKernelINS2_10policy_hubIfyN4cuda3std3__44plusIfEEE10Policy1000EPfSC_iS9_ffNS7_10__identityEEEvT0_T1_T2_T3_T4_T6_E12temp_storage+20];
	add.f32 	%f186, %f185, %f184;
	selp.f32 	%f187, %f186, %f184, %p37;
	setp.gt.s32 	%p38, %r67, 128;
	ld.shared.f32 	%f188, [_ZZN3cub18CUB_300001_SM_10006detail6reduce28DeviceReduceSingleTileKernelINS2_10policy_hubIfyN4cuda3std3__44plusIfEEE10Policy1000EPfSC_iS9_ffNS7_10__identityEEEvT0_T1_T2_T3_T4_T6_E12temp_storage+24];
	add.f32 	%f189, %f188, %f187;
	selp.f32 	%f190, %f189, %f187, %p38;
	setp.gt.s32 	%p39, %r67, 160;
	ld.shared.f32 	%f191, [_ZZN3cub18CUB_300001_SM_10006detail6reduce28DeviceReduceSingleTileKernelINS2_10policy_hubIfyN4cuda3std3__44plusIfEEE10Policy1000EPfSC_iS9_ffNS7_10__identityEEEvT0_T1_T2_T3_T4_T6_E12temp_storage+28];
	add.f32 	%f192, %f191, %f190;
	selp.f32 	%f193, %f192, %f190, %p39;
	setp.gt.s32 	%p40, %r67, 192;
	ld.shared.f32 	%f194, [_ZZN3cub18CUB_300001_SM_10006detail6reduce28DeviceReduceSingleTileKernelINS2_10policy_hubIfyN4cuda3std3__44plusIfEEE10Policy1000EPfSC_iS9_ffNS7_10__identityEEEvT0_T1_T2_T3_T4_T6_E12temp_storage+32];
	add.f32 	%f195, %f194, %f193;
	selp.f32 	%f196, %f195, %f193, %p40;
	setp.gt.s32 	%p41, %r67, 224;
	ld.shared.f32 	%f197, [_ZZN3cub18CUB_300001_SM_10006detail6reduce28DeviceReduceSingleTileKernelINS2_10policy_hubIfyN4cuda3std3__44plusIfEEE10Policy1000EPfSC_iS9_ffNS7_10__identityEEEvT0_T1_T2_T3_T4_T6_E12temp_storage+36];
	add.f32 	%f198, %f197, %f196;
	selp.f32 	%f418, %f198, %f196, %p41;
	bra.uni 	$L__BB8_72;
$L__BB8_56:
	mov.u32 	%r46, %tid.x;
	mul.wide.u32 	%rd35, %r46, 4;
	add.s64 	%rd19, %rd16, %rd35;
	// begin inline asm
	ld.global.nc.u32 %r68, [%rd19];
	// end inline asm
	mov.b32 	%f59, %r68;
	add.s64 	%rd20, %rd19, 1024;
	// begin inline asm
	ld.global.nc.u32 %r69, [%rd20];
	// end inline asm
	mov.b32 	%f60, %r69;
	add.s64 	%rd21, %rd19, 2048;
	// begin inline asm
	ld.global.nc.u32 %r70, [%rd21];
	// end inline asm
	mov.b32 	%f61, %r70;
	add.s64 	%rd22, %rd19, 3072;
	// begin inline asm
	ld.global.nc.u32 %r71, [%rd22];
	// end inline asm
	mov.b32 	%f62, %r71;
	add.s64 	%rd23, %rd19, 4096;
	// begin inline asm
	ld.global.nc.u32 %r72, [%rd23];
	// end inline asm
	mov.b32 	%f63, %r72;
	add.s64 	%rd24, %rd19, 5120;
	// begin inline asm
	ld.global.nc.u32 %r73, [%rd24];
	// end inline asm
	mov.b32 	%f64, %r73;
	add.s64 	%rd25, %rd19, 6144;
	// begin inline asm
	ld.global.nc.u32 %r74, [%rd25];
	// end inline asm
	mov.b32 	%f65, %r74;
	add.s64 	%rd26, %rd19, 7168;
	// begin inline asm
	ld.global.nc.u32 %r75, [%rd26];
	// end inline asm
	mov.b32 	%f66, %r75;
	add.s64 	%rd27, %rd19, 8192;
	// begin inline asm
	ld.global.nc.u32 %r76, [%rd27];
	// end inline asm
	mov.b32 	%f67, %r76;
	add.s64 	%rd28, %rd19, 9216;
	// begin inline asm
	ld.global.nc.u32 %r77, [%rd28];
	// end inline asm
	mov.b32 	%f68, %r77;
	add.s64 	%rd29, %rd19, 10240;
	// begin inline asm
	ld.global.nc.u32 %r78, [%rd29];
	// end inline asm
	mov.b32 	%f69, %r78;
	add.s64 	%rd30, %rd19, 11264;
	// begin inline asm
	ld.global.nc.u32 %r79, [%rd30];
	// end inline asm
	mov.b32 	%f70, %r79;
	add.s64 	%rd31, %rd19, 12288;
	// begin inline asm
	ld.global.nc.u32 %r80, [%rd31];
	// end inline asm
	mov.b32 	%f71, %r80;
	add.s64 	%rd32, %rd19, 13312;
	// begin inline asm
	ld.global.nc.u32 %r81, [%rd32];
	// end inline asm
	mov.b32 	%f72, %r81;
	add.s64 	%rd33, %rd19, 14336;
	// begin inline asm
	ld.global.nc.u32 %r82, [%rd33];
	// end inline asm
	mov.b32 	%f73, %r82;
	add.s64 	%rd34, %rd19, 15360;
	// begin inline asm
	ld.global.nc.u32 %r83, [%rd34];
	// end inline asm
	mov.b32 	%f74, %r83;
	add.f32 	%f75, %f59, %f60;
	add.f32 	%f76, %f61, %f62;
	add.f32 	%f77, %f63, %f64;
	add.f32 	%f78, %f65, %f66;
	add.f32 	%f79, %f67, %f68;
	add.f32 	%f80, %f69, %f70;
	add.f32 	%f81, %f71, %f72;
	add.f32 	%f82, %f73, %f74;
	add.f32 	%f83, %f75, %f76;
	add.f32 	%f84, %f77, %f78;
	add.f32 	%f85, %f79, %f80;
	add.f32 	%f86, %f81, %f82;
	add.f32 	%f87, %f83, %f84;
	add.f32 	%f88, %f85, %f86;
	add.f32 	%f417, %f87, %f88;
	setp.lt.u32 	%p4, %r67, 8192;
	mov.b32 	%r400, 4096;
	@%p4 bra 	$L__BB8_60;
	add.s32 	%r47, %r67, -4096;
	mov.b32 	%r400, 4096;
$L__BB8_58:
	mul.wide.s32 	%rd52, %r400, 4;
	add.s64 	%rd36, %rd19, %rd52;
	// begin inline asm
	ld.global.nc.u32 %r86, [%rd36];
	// end inline asm
	mov.b32 	%f89, %r86;
	add.s64 	%rd37, %rd36, 1024;
	// begin inline asm
	ld.global.nc.u32 %r87, [%rd37];
	// end inline asm
	mov.b32 	%f90, %r87;
	add.s64 	%rd38, %rd36, 2048;
	// begin inline asm
	ld.global.nc.u32 %r88, [%rd38];
	// end inline asm
	mov.b32 	%f91, %r88;
	add.s64 	%rd39, %rd36, 3072;
	// begin inline asm
	ld.global.nc.u32 %r89, [%rd39];
	// end inline asm
	mov.b32 	%f92, %r89;
	add.s64 	%rd40, %rd36, 4096;
	// begin inline asm
	ld.global.nc.u32 %r90, [%rd40];
	// end inline asm
	mov.b32 	%f93, %r90;
	add.s64 	%rd41, %rd36, 5120;
	// begin inline asm
	ld.global.nc.u32 %r91, [%rd41];
	// end inline asm
	mov.b32 	%f94, %r91;
	add.s64 	%rd42, %rd36, 6144;
	// begin inline asm
	ld.global.nc.u32 %r92, [%rd42];
	// end inline asm
	mov.b32 	%f95, %r92;
	add.s64 	%rd43, %rd36, 7168;
	// begin inline asm
	ld.global.nc.u32 %r93, [%rd43];
	// end inline asm
	mov.b32 	%f96, %r93;
	add.s64 	%rd44, %rd36, 8192;
	// begin inline asm
	ld.global.nc.u32 %r94, [%rd44];
	// end inline asm
	mov.b32 	%f97, %r94;
	add.s64 	%rd45, %rd36, 9216;
	// begin inline asm
	ld.global.nc.u32 %r95, [%rd45];
	// end inline asm
	mov.b32 	%f98, %r95;
	add.s64 	%rd46, %rd36, 10240;
	// begin inline asm
	ld.global.nc.u32 %r96, [%rd46];
	// end inline asm
	mov.b32 	%f99, %r96;
	add.s64 	%rd47, %rd36, 11264;
	// begin inline asm
	ld.global.nc.u32 %r97, [%rd47];
	// end inline asm
	mov.b32 	%f100, %r97;
	add.s64 	%rd48, %rd36, 12288;
	// begin inline asm
	ld.global.nc.u32 %r98, [%rd48];
	// end inline asm
	mov.b32 	%f101, %r98;
	add.s64 	%rd49, %rd36, 13312;
	// begin inline asm
	ld.global.nc.u32 %r99, [%rd49];
	// end inline asm
	mov.b32 	%f102, %r99;
	add.s64 	%rd50, %rd36, 14336;
	// begin inline asm
	ld.global.nc.u32 %r100, [%rd50];
	// end inline asm
	mov.b32 	%f103, %r100;
	add.s64 	%rd51, %rd36, 15360;
	// begin inline asm
	ld.global.nc.u32 %r101, [%rd51];
	// end inline asm
	mov.b32 	%f104, %r101;
	add.f32 	%f105, %f417, %f89;
	add.f32 	%f106, %f90, %f91;
	add.f32 	%f107, %f92, %f93;
	add.f32 	%f108, %f94, %f95;
	add.f32 	%f109, %f96, %f97;
	add.f32 	%f110, %f98, %f99;
	add.f32 	%f111, %f100, %f101;
	add.f32 	%f112, %f102, %f103;
	add.f32 	%f113, %f105, %f106;
	add.f32 	%f114, %f107, %f108;
	add.f32 	%f115, %f109, %f110;
	add.f32 	%f116, %f111, %f112;
	add.f32 	%f117, %f113, %f114;
	add.f32 	%f118, %f115, %f116;
	add.f32 	%f119, %f117, %f118;
	add.f32 	%f417, %f119, %f104;
	sub.s32 	%r102, %r67, %r400;
	setp.lt.s32 	%p5, %r102, 4096;
	@%p5 bra 	$L__BB8_68;
	add.s32 	%r400, %r400, 4096;
	setp.le.s32 	%p6, %r400, %r47;
	@%p6 bra 	$L__BB8_58;
$L__BB8_60:
	setp.le.s32 	%p7, %r67, %r400;
	@%p7 bra 	$L__BB8_68;
	sub.s32 	%r51, %r67, %r400;
	setp.ge.s32 	%p8, %r46, %r51;
	@%p8 bra 	$L__BB8_68;
	not.b32 	%r103, %r46;
	add.s32 	%r104, %r67, %r103;
	sub.s32 	%r52, %r104, %r400;
	and.b32  	%r105, %r52, 768;
	setp.eq.s32 	%p9, %r105, 768;
	mov.u32 	%r404, %r46;
	@%p9 bra 	$L__BB8_65;
	add.s32 	%r402, %r46, %r400;
	shr.u32 	%r106, %r52, 8;
	add.s32 	%r107, %r106, 1;
	and.b32  	%r108, %r107, 3;
	neg.s32 	%r401, %r108;
	mov.u32 	%r404, %r46;
$L__BB8_64:
	.pragma "nounroll";
	mul.wide.u32 	%rd54, %r402, 4;
	add.s64 	%rd53, %rd16, %rd54;
	// begin inline asm
	ld.global.nc.u32 %r109, [%rd53];
	// end inline asm
	mov.b32 	%f121, %r109;
	add.f32 	%f417, %f417, %f121;
	add.s32 	%r404, %r404, 256;
	add.s32 	%r402, %r402, 256;
	add.s32 	%r401, %r401, 1;
	setp.ne.s32 	%p10, %r401, 0;
	@%p10 bra 	$L__BB8_64;
$L__BB8_65:
	setp.lt.u32 	%p11, %r52, 768;
	@%p11 bra 	$L__BB8_68;
	cvt.u64.u32 	%rd55, %r404;
	cvt.u64.u32 	%rd56, %r400;
	add.s64 	%rd57, %rd55, %rd56;
	shl.b64 	%rd58, %rd57, 2;
	add.s64 	%rd59, %rd58, %rd16;
	add.s64 	%rd124, %rd59, 2048;
	add.s32 	%r405, %r404, %r400;
$L__BB8_67:
	mul.wide.u32 	%rd64, %r405, 4;
	add.s64 	%rd60, %rd16, %rd64;
	// begin inline asm
	ld.global.nc.u32 %r110, [%rd60];
	// end inline asm
	mov.b32 	%f122, %r110;
	add.f32 	%f123, %f417, %f122;
	add.s64 	%rd61, %rd124, -1024;
	// begin inline asm
	ld.global.nc.u32 %r111, [%rd61];
	// end inline asm
	mov.b32 	%f124, %r111;
	add.f32 	%f125, %f123, %f124;
	// begin inline asm
	ld.global.nc.u32 %r112, [%rd124];
	// end inline asm
	mov.b32 	%f126, %r112;
	add.f32 	%f127, %f125, %f126;
	add.s64 	%rd63, %rd124, 1024;
	// begin inline asm
	ld.global.nc.u32 %r113, [%rd63];
	// end inline asm
	mov.b32 	%f128, %r113;
	add.f32 	%f417, %f127, %f128;
	add.s32 	%r404, %r404, 1024;
	add.s64 	%rd124, %rd124, 4096;
	add.s32 	%r405, %r405, 1024;
	setp.lt.s32 	%p12, %r404, %r51;
	@%p12 bra 	$L__BB8_67;
$L__BB8_68:
	// begin inline asm
	mov.u32 %r114, %laneid;
	// end inline asm
	mov.b32 	%r116, %f417;
	mov.b32 	%r117, 1;
	mov.b32 	%r138, 31;
	mov.b32 	%r139, -1;
	// begin inline asm
	shfl.sync.down.b32 %r115, %r116, %r117, %r138, %r139;
	// end inline asm
	setp.gt.s32 	%p13, %r114, 30;
	mov.b32 	%f129, %r115;
	add.f32 	%f130, %f417, %f129;
	selp.f32 	%f131, %f417, %f130, %p13;
	mov.b32 	%r121, %f131;
	mov.b32 	%r122, 2;
	// begin inline asm
	shfl.sync.down.b32 %r120, %r121, %r122, %r138, %r139;
	// end inline asm
	setp.gt.s32 	%p14, %r114, 29;
	mov.b32 	%f132, %r120;
	add.f32 	%f133, %f131, %f132;
	selp.f32 	%f134, %f131, %f133, %p14;
	mov.b32 	%r126, %f134;
	mov.b32 	%r127, 4;
	// begin inline asm
	shfl.sync.down.b32 %r125, %r126, %r127, %r138, %r139;
	// end inline asm
	setp.gt.s32 	%p15, %r114, 27;
	mov.b32 	%f135, %r125;
	add.f32 	%f136, %f134, %f135;
	selp.f32 	%f137, %f134, %f136, %p15;
	mov.b32 	%r131, %f137;
	mov.b32 	%r132, 8;
	// begin inline asm
	shfl.sync.down.b32 %r130, %r131, %r132, %r138, %r139;
	// end inline asm
	setp.gt.s32 	%p16, %r114, 23;
	mov.b32 	%f138, %r130;
	add.f32 	%f139, %f137, %f138;
	selp.f32 	%f140, %f137, %f139, %p16;
	mov.b32 	%r136, %f140;
	mov.b32 	%r137, 16;
	// begin inline asm
	shfl.sync.down.b32 %r135, %r136, %r137, %r138, %r139;
	// end inline asm
	setp.gt.s32 	%p17, %r114, 15;
	mov.b32 	%f141, %r135;
	add.f32 	%f54, %f140, %f141;
	selp.f32 	%f418, %f140, %f54, %p17;
	setp.ne.s32 	%p18, %r114, 0;
	@%p18 bra 	$L__BB8_70;
	shr.u32 	%r140, %r46, 3;
	and.b32  	%r141, %r140, 124;
	mov.u32 	%r142, _ZZN3cub18CUB_300001_SM_10006detail6reduce28DeviceReduceSingleTileKernelINS2_10policy_hubIfyN4cuda3std3__44plusIfEEE10Policy1000EPfSC_iS9_ffNS7_10__identityEEEvT0_T1_T2_T3_T4_T6_E12temp_storage;
	add.s32 	%r143, %r142, %r141;
	st.shared.f32 	[%r143+8], %f54;
$L__BB8_70:
	bar.sync 	0;
	setp.ne.s32 	%p19, %r46, 0;
	@%p19 bra 	$L__BB8_72;
	ld.shared.f32 	%f142, [_ZZN3cub18CUB_300001_SM_10006detail6reduce28DeviceReduceSingleTileKernelINS2_10policy_hubIfyN4cuda3std3__44plusIfEEE10Policy1000EPfSC_iS9_ffNS7_10__identityEEEvT0_T1_T2_T3_T4_T6_E12temp_storage+12];
	add.f32 	%f143, %f418, %f142;
	ld.shared.f32 	%f144, [_ZZN3cub18CUB_300001_SM_10006detail6reduce28DeviceReduceSingleTileKernelINS2_10policy_hubIfyN4cuda3std3__44plusIfEEE10Policy1000EPfSC_iS9_ffNS7_10__identityEEEvT0_T1_T2_T3_T4_T6_E12temp_storage+16];
	add.f32 	%f145, %f143, %f144;
	ld.shared.f32 	%f146, [_ZZN3cub18CUB_300001_SM_10006detail6reduce28DeviceReduceSingleTileKernelINS2_10policy_hubIfyN4cuda3std3__44plusIfEEE10Policy1000EPfSC_iS9_ffNS7_10__identityEEEvT0_T1_T2_T3_T4_T6_E12temp_storage+20];
	add.f32 	%f147, %f145, %f146;
	ld.shared.f32 	%f148, [_ZZN3cub18CUB_300001_SM_10006detail6reduce28DeviceReduceSingleTileKernelINS2_10policy_hubIfyN4cuda3std3__44plusIfEEE10Policy1000EPfSC_iS9_ffNS7_10__identityEEEvT0_T1_T2_T3_T4_T6_E12temp_storage+24];
	add.f32 	%f149, %f147, %f148;
	ld.shared.f32 	%f150, [_ZZN3cub18CUB_300001_SM_10006detail6reduce28DeviceReduceSingleTileKernelINS2_10policy_hubIfyN4cuda3std3__44plusIfEEE10Policy1000EPfSC_iS9_ffNS7_10__identityEEEvT0_T1_T2_T3_T4_T6_E12temp_storage+28];
	add.f32 	%f151, %f149, %f150;
	ld.shared.f32 	%f152, [_ZZN3cub18CUB_300001_SM_10006detail6reduce28DeviceReduceSingleTileKernelINS2_10policy_hubIfyN4cuda3std3__44plusIfEEE10Policy1000EPfSC_iS9_ffNS7_10__identityEEEvT0_T1_T2_T3_T4_T6_E12temp_storage+32];
	add.f32 	%f153, %f151, %f152;
	ld.shared.f32 	%f154, [_ZZN3cub18CUB_300001_SM_10006detail6reduce28DeviceReduceSingleTileKernelINS2_10policy_hubIfyN4cuda3std3__44plusIfEEE10Policy1000EPfSC_iS9_ffNS7_10__identityEEEvT0_T1_T2_T3_T4_T6_E12temp_storage+36];
	add.f32 	%f418, %f153, %f154;
$L__BB8_72:
	mov.u32 	%r379, %tid.x;
	setp.ne.s32 	%p95, %r379, 0;
	@%p95 bra 	$L__BB8_74;
	add.f32 	%f391, %f58, %f418;
	st.global.f32 	[%rd1], %f391;
$L__BB8_74:
	ret;

}


// ===== COMPILED SASS (sm_100) =====

	.target	sm_100

	.elftype	@"ET_EXEC"


//--------------------- .note.nv.tkinfo           --------------------------
	.section	.note.nv.tkinfo,"",@"SHT_NOTE"
	.sectionflags	@"SHF_NOTE_NV_TKINFO"
	.tkinfo
        /*0018*/ 	.word	0x00000002
        /*0030*/ 	.string	""
        /*0030*/ 	.string	"ptxas"
        /*0030*/ 	.string	"Cuda compilation tools, release 13.0, V13.0.88"
        /*0030*/ 	.string	"Build cuda_13.0.r13.0/compiler.36424714_0"
        /*0030*/ 	.string	"-arch sm_100 -m 64 "



//--------------------- .note.nv.cuinfo           --------------------------
	.section	.note.nv.cuinfo,"",@"SHT_NOTE"
	.sectionflags	@"SHF_NOTE_NV_CUINFO"
        /*0018*/ 	.short	0x0002
        /*001a*/ 	.short	0x0064
        /*001c*/ 	.short	0x0082
	.zero		2


//--------------------- .nv.info                  --------------------------
	.section	.nv.info,"",@"SHT_CUDA_INFO"
	.align	4


	//----- nvinfo : EIATTR_REGCOUNT
	.align		4
        /*0000*/ 	.byte	0x04, 0x2f
        /*0002*/ 	.short	(.L_44 - .L_43)
	.align		4
.L_43:
        /*0004*/ 	.word	index@(_ZN3cub18CUB_300001_SM_10006detail11EmptyKernelIvEEvv)
        /*0008*/ 	.word	0x00000004


	//----- nvinfo : EIATTR_FRAME_SIZE
	.align		4
.L_44:
        /*000c*/ 	.byte	0x04, 0x11
        /*000e*/ 	.short	(.L_46 - .L_45)
	.align		4
.L_45:
        /*0010*/ 	.word	index@(_ZN3cub18CUB_300001_SM_10006detail11EmptyKernelIvEEvv)
        /*0014*/ 	.word	0x00000000


	//----- nvinfo : EIATTR_REGCOUNT
	.align		4
.L_46:
        /*0018*/ 	.byte	0x04, 0x2f
        /*001a*/ 	.short	(.L_48 - .L_47)
	.align		4
.L_47:
        /*001c*/ 	.word	index@(_ZN3cub18CUB_300001_SM_10006detail9transform16transform_kernelINS2_10policy_hubILb1EN4cuda3std3__45tupleIJN6thrust24THRUST_300001_SM_1000_NS6detail15normal_iteratorINSA_10device_ptrIfEEEEEEEE10policy1000Ei6squareSF_JPfEEEvT0_iT1_T2_DpNS2_10kernel_argIT3_EE)
        /*0020*/ 	.word	0x0000001c


	//----- nvinfo : EIATTR_FRAME_SIZE
	.align		4
.L_48:
        /*0024*/ 	.byte	0x04, 0x11
        /*0026*/ 	.short	(.L_50 - .L_49)
	.align		4
.L_49:
        /*0028*/ 	.word	index@(_ZN3cub18CUB_300001_SM_10006detail9transform16transform_kernelINS2_10policy_hubILb1EN4cuda3std3__45tupleIJN6thrust24THRUST_300001_SM_1000_NS6detail15normal_iteratorINSA_10device_ptrIfEEEEEEEE10policy1000Ei6squareSF_JPfEEEvT0_iT1_T2_DpNS2_10kernel_argIT3_EE)
        /*002c*/ 	.word	0x00000000


	//----- nvinfo : EIATTR_REGCOUNT
	.align		4
.L_50:
        /*0030*/ 	.byte	0x04, 0x2f
        /*0032*/ 	.short	(.L_52 - .L_51)
	.align		4
.L_51:
        /*0034*/ 	.word	index@(_ZN3cub18CUB_300001_SM_10006detail9transform16transform_kernelINS2_10policy_hubILb1EN4cuda3std3__45tupleIJN6thrust24THRUST_300001_SM_1000_NS6detail15normal_iteratorINSA_10device_ptrIfEEEEEEEE10policy1000El6squareSF_JPfEEEvT0_iT1_T2_DpNS2_10kernel_argIT3_EE)
        /*0038*/ 	.word	0x0000001c


	//----- nvinfo : EIATTR_FRAME_SIZE
	.align		4
.L_52:
        /*003c*/ 	.byte	0x04, 0x11
        /*003e*/ 	.short	(.L_54 - .L_53)
	.align		4
.L_53:
        /*0040*/ 	.word	index@(_ZN3cub18CUB_300001_SM_10006detail9transform16transform_kernelINS2_10policy_hubILb1EN4cuda3std3__45tupleIJN6thrust24THRUST_300001_SM_1000_NS6detail15normal_iteratorINSA_10device_ptrIfEEEEEEEE10policy1000El6squareSF_JPfEEEvT0_iT1_T2_DpNS2_10kernel_argIT3_EE)
        /*0044*/ 	.word	0x00000000


	//----- nvinfo : EIATTR_REGCOUNT
	.align		4
.L_54:
        /*0048*/ 	.byte	0x04, 0x2f
        /*004a*/ 	.short	(.L_56 - .L_55)
	.align		4
.L_55:
        /*004c*/ 	.word	index@(_ZN3cub18CUB_300001_SM_10006detail6reduce28DeviceReduceSingleTileKernelINS2_10policy_hubIfjN4cuda3std3__44plusIfEEE10Policy1000EN6thrust24THRUST_300001_SM_1000_NS6detail15normal_iteratorINSD_10device_ptrIfEEEEPfjS9_ffNS7_10__identityEEEvT0_T1_T2_T3_T4_T6_)
        /*0050*/ 	.word	0x00000020


	//----- nvinfo : EIATTR_FRAME_SIZE
	.align		4
.L_56:
        /*0054*/ 	.byte	0x04, 0x11
        /*0056*/ 	.short	(.L_58 - .L_57)
	.align		4
.L_57:
        /*0058*/ 	.word	index@(_ZN3cub18CUB_300001_SM_10006detail6reduce28DeviceReduceSingleTileKernelINS2_10policy_hubIfjN4cuda3std3__44plusIfEEE10Policy1000EN6thrust24THRUST_300001_SM_1000_NS6detail15normal_iteratorINSD_10device_ptrIfEEEEPfjS9_ffNS7_10__identityEEEvT0_T1_T2_T3_T4_T6_)
        /*005c*/ 	.word	0x00000000


	//----- nvinfo : EIATTR_REGCOUNT
	.align		4
.L_58:
        /*0060*/ 	.byte	0x04, 0x2f
        /*0062*/ 	.short	(.L_60 - .L_59)
	.align		4
.L_59:
        /*0064*/ 	.word	index@(_ZN3cub18CUB_300001_SM_10006detail6reduce18DeviceReduceKernelINS2_10policy_hubIfjN4cuda3std3__44plusIfEEE10Policy1000EN6thrust24THRUST_300001_SM_1000_NS6detail15normal_iteratorINSD_10device_ptrIfEEEEjS9_fNS7_10__identityEEEvT0_PT3_T1_NS0_13GridEvenShareISN_EET2_T4_)
        /*0068*/ 	.word	0x00000020


	//----- nvinfo : EIATTR_FRAME_SIZE
	.align		4
.L_60:
        /*006c*/ 	.byte	0x04, 0x11
        /*006e*/ 	.short	(.L_62 - .L_61)
	.align		4
.L_61:
        /*0070*/ 	.word	index@(_ZN3cub18CUB_300001_SM_10006detail6reduce18DeviceReduceKernelINS2_10policy_hubIfjN4cuda3std3__44plusIfEEE10Policy1000EN6thrust24THRUST_300001_SM_1000_NS6detail15normal_iteratorINSD_10device_ptrIfEEEEjS9_fNS7_10__identityEEEvT0_PT3_T1_NS0_13GridEvenShareISN_EET2_T4_)
        /*0074*/ 	.word	0x00000000


	//----- nvinfo : EIATTR_REGCOUNT
	.align		4
.L_62:
        /*0078*/ 	.byte	0x04, 0x2f
        /*007a*/ 	.short	(.L_64 - .L_63)
	.align		4
.L_63:
        /*007c*/ 	.word	index@(_ZN3cub18CUB_300001_SM_10006detail6reduce28DeviceReduceSingleTileKernelINS2_10policy_hubIfjN4cuda3std3__44plusIfEEE10Policy1000EPfSC_iS9_ffNS7_10__identityEEEvT0_T1_T2_T3_T4_T6_)
        /*0080*/ 	.word	0x0000001e


	//----- nvinfo : EIATTR_FRAME_SIZE
	.align		4
.L_64:
        /*0084*/ 	.byte	0x04, 0x11
        /*0086*/ 	.short	(.L_66 - .L_65)
	.align		4
.L_65:
        /*0088*/ 	.word	index@(_ZN3cub18CUB_300001_SM_10006detail6reduce28DeviceReduceSingleTileKernelINS2_10policy_hubIfjN4cuda3std3__44plusIfEEE10Policy1000EPfSC_iS9_ffNS7_10__identityEEEvT0_T1_T2_T3_T4_T6_)
        /*008c*/ 	.word	0x00000000


	//----- nvinfo : EIATTR_REGCOUNT
	.align		4
.L_66:
        /*0090*/ 	.byte	0x04, 0x2f
        /*0092*/ 	.short	(.L_68 - .L_67)
	.align		4
.L_67:
        /*0094*/ 	.word	index@(_ZN3cub18CUB_300001_SM_10006detail6reduce28DeviceReduceSingleTileKernelINS2_10policy_hubIfyN4cuda3std3__44plusIfEEE10Policy1000EN6thrust24THRUST_300001_SM_1000_NS6detail15normal_iteratorINSD_10device_ptrIfEEEEPfyS9_ffNS7_10__identityEEEvT0_T1_T2_T3_T4_T6_)
        /*0098*/ 	.word	0x00000020


	//----- nvinfo : EIATTR_FRAME_SIZE
	.align		4
.L_68:
        /*009c*/ 	.byte	0x04, 0x11
        /*009e*/ 	.short	(.L_70 - .L_69)
	.align		4
.L_69:
        /*00a0*/ 	.word	index@(_ZN3cub18CUB_300001_SM_10006detail6reduce28DeviceReduceSingleTileKernelINS2_10policy_hubIfyN4cuda3std3__44plusIfEEE10Policy1000EN6thrust24THRUST_300001_SM_1000_NS6detail15normal_iteratorINSD_10device_ptrIfEEEEPfyS9_ffNS7_10__identityEEEvT0_T1_T2_T3_T4_T6_)
        /*00a4*/ 	.word	0x00000000


	//----- nvinfo : EIATTR_REGCOUNT
	.align		4
.L_70:
        /*00a8*/ 	.byte	0x04, 0x2f
        /*00aa*/ 	.short	(.L_72 - .L_71)
	.align		4
.L_71:
        /*00ac*/ 	.word	index@(_ZN3cub18CUB_300001_SM_10006detail6reduce18DeviceReduceKernelINS2_10policy_hubIfyN4cuda3std3__44plusIfEEE10Policy1000EN6thrust24THRUST_300001_SM_1000_NS6detail15normal_iteratorINSD_10device_ptrIfEEEEyS9_fNS7_10__identityEEEvT0_PT3_T1_NS0_13GridEvenShareISN_EET2_T4_)
        /*00b0*/ 	.word	0x0000001e


	//----- nvinfo : EIATTR_FRAME_SIZE
	.align		4
.L_72:
        /*00b4*/ 	.byte	0x04, 0x11
        /*00b6*/ 	.short	(.L_74 - .L_73)
	.align		4
.L_73:
        /*00b8*/ 	.word	index@(_ZN3cub18CUB_300001_SM_10006detail6reduce18DeviceReduceKernelINS2_10policy_hubIfyN4cuda3std3__44plusIfEEE10Policy1000EN6thrust24THRUST_300001_SM_1000_NS6detail15normal_iteratorINSD_10device_ptrIfEEEEyS9_fNS7_10__identityEEEvT0_PT3_T1_NS0_13GridEvenShareISN_EET2_T4_)
        /*00bc*/ 	.word	0x00000000


	//----- nvinfo : EIATTR_REGCOUNT
	.align		4
.L_74:
        /*00c0*/ 	.byte	0x04, 0x2f
        /*00c2*/ 	.short	(.L_76 - .L_75)
	.align		4
.L_75:
        /*00c4*/ 	.word	index@(_ZN3cub18CUB_300001_SM_10006detail6reduce28DeviceReduceSingleTileKernelINS2_10policy_hubIfyN4cuda3std3__44plusIfEEE10Policy1000EPfSC_iS9_ffNS7_10__identityEEEvT0_T1_T2_T3_T4_T6_)
        /*00c8*/ 	.word	0x0000001e


	//----- nvinfo : EIATTR_FRAME_SIZE
	.align		4
.L_76:
        /*00cc*/ 	.byte	0x04, 0x11
        /*00ce*/ 	.short	(.L_78 - .L_77)
	.align		4
.L_77:
        /*00d0*/ 	.word	index@(_ZN3cub18CUB_300001_SM_10006detail6reduce28DeviceReduceSingleTileKernelINS2_10policy_hubIfyN4cuda3std3__44plusIfEEE10Policy1000EPfSC_iS9_ffNS7_10__identityEEEvT0_T1_T2_T3_T4_T6_)
        /*00d4*/ 	.word	0x00000000


	//----- nvinfo : EIATTR_MIN_STACK_SIZE
	.align		4
.L_78:
        /*00d8*/ 	.byte	0x04, 0x12
        /*00da*/ 	.short	(.L_80 - .L_79)
	.align		4
.L_79:
        /*00dc*/ 	.word	index@(_ZN3cub18CUB_300001_SM_10006detail6reduce28DeviceReduceSingleTileKernelINS2_10policy_hubIfyN4cuda3std3__44plusIfEEE10Policy1000EPfSC_iS9_ffNS7_10__identityEEEvT0_T1_T2_T3_T4_T6_)
        /*00e0*/ 	.word	0x00000000


	//----- nvinfo : EIATTR_MIN_STACK_SIZE
	.align		4
.L_80:
        /*00e4*/ 	.byte	0x04, 0x12
        /*00e6*/ 	.short	(.L_82 - .L_81)
	.align		4
.L_81:
        /*00e8*/ 	.word	index@(_ZN3cub18CUB_300001_SM_10006detail6reduce18DeviceReduceKernelINS2_10policy_hubIfyN4cuda3std3__44plusIfEEE10Policy1000EN6thrust24THRUST_300001_SM_1000_NS6detail15normal_iteratorINSD_10device_ptrIfEEEEyS9_fNS7_10__identityEEEvT0_PT3_T1_NS0_13GridEvenShareISN_EET2_T4_)
        /*00ec*/ 	.word	0x00000000


	//----- nvinfo : EIATTR_MIN_STACK_SIZE
	.align		4
.L_82:
        /*00f0*/ 	.byte	0x04, 0x12
        /*00f2*/ 	.short	(.L_84 - .L_83)
	.align		4
.L_83:
        /*00f4*/ 	.word	index@(_ZN3cub18CUB_300001_SM_10006detail6reduce28DeviceReduceSingleTileKernelINS2_10policy_hubIfyN4cuda3std3__44plusIfEEE10Policy1000EN6thrust24THRUST_300001_SM_1000_NS6detail15normal_iteratorINSD_10device_ptrIfEEEEPfyS9_ffNS7_10__identityEEEvT0_T1_T2_T3_T4_T6_)
        /*00f8*/ 	.word	0x00000000


	//----- nvinfo : EIATTR_MIN_STACK_SIZE
	.align		4
.L_84:
        /*00fc*/ 	.byte	0x04, 0x12
        /*00fe*/ 	.short	(.L_86 - .L_85)
	.align		4
.L_85:
        /*0100*/ 	.word	index@(_ZN3cub18CUB_300001_SM_10006detail6reduce28DeviceReduceSingleTileKernelINS2_10policy_hubIfjN4cuda3std3__44plusIfEEE10Policy1000EPfSC_iS9_ffNS7_10__identityEEEvT0_T1_T2_T3_T4_T6_)
        /*0104*/ 	.word	0x00000000


	//----- nvinfo : EIATTR_MIN_STACK_SIZE
	.align		4
.L_86:
        /*0108*/ 	.byte	0x04, 0x12
        /*010a*/ 	.short	(.L_88 - .L_87)
	.align		4
.L_87:
        /*010c*/ 	.word	index@(_ZN3cub18CUB_300001_SM_10006detail6reduce18DeviceReduceKernelINS2_10policy_hubIfjN4cuda3std3__44plusIfEEE10Policy1000EN6thrust24THRUST_300001_SM_1000_NS6detail15normal_iteratorINSD_10device_ptrIfEEEEjS9_fNS7_10__identityEEEvT0_PT3_T1_NS0_13GridEvenShareISN_EET2_T4_)
        /*0110*/ 	.word	0x00000000


	//----- nvinfo : EIATTR_MIN_STACK_SIZE
	.align		4
.L_88:
        /*0114*/ 	.byte	0x04, 0x12
        /*0116*/ 	.short	(.L_90 - .L_89)
	.align		4
.L_89:
        /*0118*/ 	.word	index@(_ZN3cub18CUB_300001_SM_10006detail6reduce28DeviceReduceSingleTileKernelINS2_10policy_hubIfjN4cuda3std3__44plusIfEEE10Policy1000EN6thrust24THRUST_300001_SM_1000_NS6detail15normal_iteratorINSD_10device_ptrIfEEEEPfjS9_ffNS7_10__identityEEEvT0_T1_T2_T3_T4_T6_)
        /*011c*/ 	.word	0x00000000


	//----- nvinfo : EIATTR_MIN_STACK_SIZE
	.align		4
.L_90:
        /*0120*/ 	.byte	0x04, 0x12
        /*0122*/ 	.short	(.L_92 - .L_91)
	.align		4
.L_91:
        /*0124*/ 	.word	index@(_ZN3cub18CUB_300001_SM_10006detail9transform16transform_kernelINS2_10policy_hubILb1EN4cuda3std3__45tupleIJN6thrust24THRUST_300001_SM_1000_NS6detail15normal_iteratorINSA_10device_ptrIfEEEEEEEE10policy1000El6squareSF_JPfEEEvT0_iT1_T2_DpNS2_10kernel_argIT3_EE)
        /*0128*/ 	.word	0x00000000


	//----- nvinfo : EIATTR_MIN_STACK_SIZE
	.align		4
.L_92:
        /*012c*/ 	.byte	0x04, 0x12
        /*012e*/ 	.short	(.L_94 - .L_93)
	.align		4
.L_93:
        /*0130*/ 	.word	index@(_ZN3cub18CUB_300001_SM_10006detail9transform16transform_kernelINS2_10policy_hubILb1EN4cuda3std3__45tupleIJN6thrust24THRUST_300001_SM_1000_NS6detail15normal_iteratorINSA_10device_ptrIfEEEEEEEE10policy1000Ei6squareSF_JPfEEEvT0_iT1_T2_DpNS2_10kernel_argIT3_EE)
        /*0134*/ 	.word	0x00000000


	//----- nvinfo : EIATTR_MIN_STACK_SIZE
	.align		4
.L_94:
        /*0138*/ 	.byte	0x04, 0x12
        /*013a*/ 	.short	(.L_96 - .L_95)
	.align		4
.L_95:
        /*013c*/ 	.word	index@(_ZN3cub18CUB_300001_SM_10006detail11EmptyKernelIvEEvv)
        /*0140*/ 	.word	0x00000000
.L_96:


//--------------------- .nv.compat                --------------------------
	.section	.nv.compat,"",@"SHT_CUDA_COMPAT_INFO"
	.align	4
        /*0000*/ 	.byte	0x02, 0x09, 0x00, 0x00, 0x02, 0x02, 0x01, 0x00, 0x02, 0x05, 0x05, 0x00, 0x03, 0x07, 0x01, 0x01
        /*0010*/ 	.byte	0x02, 0x03, 0x00, 0x00, 0x02, 0x06, 0x01, 0x00, 0x04, 0x0b, 0x08, 0x00, 0x09, 0x00, 0x00, 0x00
        /*0020*/ 	.byte	0x00, 0x00, 0x00, 0x00


//--------------------- .nv.info._ZN3cub18CUB_300001_SM_10006detail6reduce28DeviceReduceSingleTileKernelINS2_10policy_hubIfyN4cuda3std3__44plusIfEEE10Policy1000EPfSC_iS9_ffNS7_10__identityEEEvT0_T1_T2_T3_T4_T6_ --------------------------
	.section	.nv.info._ZN3cub18CUB_300001_SM_10006detail6reduce28DeviceReduceSingleTileKernelINS2_10policy_hubIfyN4cuda3std3__44plusIfEEE10Policy1000EPfSC_iS9_ffNS7_10__identityEEEvT0_T1_T2_T3_T4_T6_,"",@"SHT_CUDA_INFO"
	.sectionflags	@""
	.align	4


	//----- nvinfo : EIATTR_CUDA_API_VERSION
	.align		4
        /*0000*/ 	.byte	0x04, 0x37
        /*0002*/ 	.short	(.L_98 - .L_97)
.L_97:
        /*0004*/ 	.word	0x00000082


	//----- nvinfo : EIATTR_KPARAM_INFO
	.align		4
.L_98:
        /*0008*/ 	.byte	0x04, 0x17
        /*000a*/ 	.short	(.L_100 - .L_99)
.L_99:
        /*000c*/ 	.word	0x00000000
        /*0010*/ 	.short	0x0005
        /*0012*/ 	.short	0x001c
        /*0014*/ 	.byte	0x00, 0xf0, 0x05, 0x00


	//----- nvinfo : EIATTR_KPARAM_INFO
	.align		4
.L_100:
        /*0018*/ 	.byte	0x04, 0x17
        /*001a*/ 	.short	(.L_102 - .L_101)
.L_101:
        /*001c*/ 	.word	0x00000000
        /*0020*/ 	.short	0x0004
        /*0022*/ 	.short	0x0018
        /*0024*/ 	.byte	0x00, 0xf0, 0x11, 0x00


	//----- nvinfo : EIATTR_KPARAM_INFO
	.align		4
.L_102:
        /*0028*/ 	.byte	0x04, 0x17
        /*002a*/ 	.short	(.L_104 - .L_103)
.L_103:
        /*002c*/ 	.word	0x00000000
        /*0030*/ 	.short	0x0003
        /*0032*/ 	.short	0x0014
        /*0034*/ 	.byte	0x00, 0xf0, 0x05, 0x00


	//----- nvinfo : EIATTR_KPARAM_INFO
	.align		4
.L_104:
        /*0038*/ 	.byte	0x04, 0x17
        /*003a*/ 	.short	(.L_106 - .L_105)
.L_105:
        /*003c*/ 	.word	0x00000000
        /*0040*/ 	.short	0x0002
        /*0042*/ 	.short	0x0010
        /*0044*/ 	.byte	0x00, 0xf0, 0x11, 0x00


	//----- nvinfo : EIATTR_KPARAM_INFO
	.align		4
.L_106:
        /*0048*/ 	.byte	0x04, 0x17
        /*004a*/ 	.short	(.L_108 - .L_107)
.L_107:
        /*004c*/ 	.word	0x00000000
        /*0050*/ 	.short	0x0001
        /*0052*/ 	.short	0x0008
        /*0054*/ 	.byte	0x00, 0xf5, 0x21, 0x00


	//----- nvinfo : EIATTR_KPARAM_INFO
	.align		4
.L_108:
        /*0058*/ 	.byte	0x04, 0x17
        /*005a*/ 	.short	(.L_110 - .L_109)
.L_109:
        /*005c*/ 	.word	0x00000000
        /*0060*/ 	.short	0x0000
        /*0062*/ 	.short	0x0000
        /*0064*/ 	.byte	0x00, 0xf5, 0x21, 0x00


	//----- nvinfo : EIATTR_SPARSE_MMA_MASK
	.align		4
.L_110:
        /*0068*/ 	.byte	0x03, 0x50
        /*006a*/ 	.short	0x0000


	//----- nvinfo : EIATTR_MAXREG_COUNT
	.align		4
        /*006c*/ 	.byte	0x03, 0x1b
        /*006e*/ 	.short	0x00ff


	//----- nvinfo : EIATTR_NUM_BARRIERS
	.align		4
        /*0070*/ 	.byte	0x02, 0x4c
        /*0072*/ 	.byte	0x01
	.zero		1


	//----- nvinfo : EIATTR_MERCURY_ISA_VERSION
	.align		4
        /*0074*/ 	.byte	0x03, 0x5f
        /*0076*/ 	.short	0x0101


	//----- nvinfo : EIATTR_COOP_GROUP_MASK_REGIDS
	.align		4
        /*0078*/ 	.byte	0x04, 0x29
        /*007a*/ 	.short	(.L_112 - .L_111)


	//   ....[0]....
.L_111:
        /*007c*/ 	.word	0xffffffff


	//   ....[1]....
        /*0080*/ 	.word	0xffffffff


	//   ....[2]....
        /*0084*/ 	.word	0xffffffff


	//   ....[3]....
        /*0088*/ 	.word	0xffffffff


	//   ....[4]....
        /*008c*/ 	.word	0xffffffff


	//   ....[5]....
        /*0090*/ 	.word	0xffffffff


	//   ....[6]....
        /*0094*/ 	.word	0xffffffff


	//   ....[7]....
        /*0098*/ 	.word	0xffffffff


	//   ....[8]....
        /*009c*/ 	.word	0xffffffff


	//   ....[9]....
        /*00a0*/ 	.word	0xffffffff


	//   ....[10]....
        /*00a4*/ 	.word	0xffffffff


	//   ....[11]....
        /*00a8*/ 	.word	0xffffffff


	//   ....[12]....
        /*00ac*/ 	.word	0xffffffff


	//   ....[13]....
        /*00b0*/ 	.word	0xffffffff


	//   ....[14]....
        /*00b4*/ 	.word	0xffffffff


	//   ....[15]....
        /*00b8*/ 	.word	0xffffffff


	//   ....[16]....
        /*00bc*/ 	.word	0xffffffff


	//   ....[17]....
        /*00c0*/ 	.word	0xffffffff


	//   ....[18]....
        /*00c4*/ 	.word	0xffffffff


	//   ....[19]....
        /*00c8*/ 	.word	0xffffffff


	//   ....[20]....
        /*00cc*/ 	.word	0xffffffff


	//   ....[21]....
        /*00d0*/ 	.word	0xffffffff


	//   ....[22]....
        /*00d4*/ 	.word	0xffffffff


	//   ....[23]....
        /*00d8*/ 	.word	0xffffffff


	//   ....[24]....
        /*00dc*/ 	.word	0xffffffff


	//   ....[25]....
        /*00e0*/ 	.word	0xffffffff


	//   ....[26]....
        /*00e4*/ 	.word	0xffffffff


	//   ....[27]....
        /*00e8*/ 	.word	0xffffffff


	//   ....[28]....
        /*00ec*/ 	.word	0xffffffff


	//   ....[29]....
        /*00f0*/ 	.word	0xffffffff


	//----- nvinfo : EIATTR_COOP_GROUP_INSTR_OFFSETS
	.align		4
.L_112:
        /*00f4*/ 	.byte	0x04, 0x28
        /*00f6*/ 	.short	(.L_114 - .L_113)


	//   ....[0]....
.L_113:
        /*00f8*/ 	.word	0x00000980


	//   ....[1]....
        /*00fc*/ 	.word	0x000009e0


	//   ....[2]....
        /*0100*/ 	.word	0x00000a50


	//   ....[3]....
        /*0104*/ 	.word	0x00000aa0


	//   ....[4]....
        /*0108*/ 	.word	0x00000ad0


	//   ....[5]....
        /*010c*/ 	.word	0x00000c90


	//   ....[6]....
        /*0110*/ 	.word	0x00000d20


	//   ....[7]....
        /*0114*/ 	.word	0x00000d60


	//   ....[8]....
        /*0118*/ 	.word	0x00000db0


	//   ....[9]....
        /*011c*/ 	.word	0x00000df0


	//   ....[10]....
        /*0120*/ 	.word	0x00001c00


	//   ....[11]....
        /*0124*/ 	.word	0x00001c80


	//   ....[12]....
        /*0128*/ 	.word	0x00001cd0


	//   ....[13]....
        /*012c*/ 	.word	0x00001d10


	//   ....[14]....
        /*0130*/ 	.word	0x00001d40


	//   ....[15]....
        /*0134*/ 	.word	0x00002700


	//   ....[16]....
        /*0138*/ 	.word	0x00002760


	//   ....[17]....
        /*013c*/ 	.word	0x000027d0


	//   ....[18]....
        /*0140*/ 	.word	0x00002820


	//   ....[19]....
        /*0144*/ 	.word	0x00002850


	//   ....[20]....
        /*0148*/ 	.word	0x00002a10


	//   ....[21]....
        /*014c*/ 	.word	0x00002a90


	//   ....[22]....
        /*0150*/ 	.word	0x00002ad0


	//   ....[23]....
        /*0154*/ 	.word	0x00002b10


	//   ....[24]....
        /*0158*/ 	.word	0x00002b70


	//   ....[25]....
        /*015c*/ 	.word	0x00003b00


	//   ....[26]....
        /*0160*/ 	.word	0x00003b80


	//   ....[27]....
        /*0164*/ 	.word	0x00003bd0


	//   ....[28]....
        /*0168*/ 	.word	0x00003c10


	//   ....[29]....
        /*016c*/ 	.word	0x00003c40


	//----- nvinfo : EIATTR_VRC_CTA_INIT_COUNT
	.align		4
.L_114:
        /*0170*/ 	.byte	0x02, 0x4a
	.zero		1
	.zero		1


	//----- nvinfo : EIATTR_EXIT_INSTR_OFFSETS
	.align		4
        /*0174*/ 	.byte	0x04, 0x1c
        /*0176*/ 	.short	(.L_116 - .L_115)


	//   ....[0]....
.L_115:
        /*0178*/ 	.word	0x00000080


	//   ....[1]....
        /*017c*/ 	.word	0x000000c0


	//   ....[2]....
        /*0180*/ 	.word	0x00003d90


	//   ....[3]....
        /*0184*/ 	.word	0x00003de0


	//----- nvinfo : EIATTR_MAX_THREADS
	.align		4
.L_116:
        /*0188*/ 	.byte	0x04, 0x05
        /*018a*/ 	.short	(.L_118 - .L_117)
.L_117:
        /*018c*/ 	.word	0x00000100
        /*0190*/ 	.word	0x00000001
        /*0194*/ 	.word	0x00000001


	//----- nvinfo : EIATTR_CRS_STACK_SIZE
	.align		4
.L_118:
        /*0198*/ 	.byte	0x04, 0x1e
        /*019a*/ 	.short	(.L_120 - .L_119)
.L_119:
        /*019c*/ 	.word	0x00000000


	//----- nvinfo : EIATTR_CBANK_PARAM_SIZE
	.align		4
.L_120:
        /*01a0*/ 	.byte	0x03, 0x19
        /*01a2*/ 	.short	0x001d


	//----- nvinfo : EIATTR_PARAM_CBANK
	.align		4
        /*01a4*/ 	.byte	0x04, 0x0a
        /*01a6*/ 	.short	(.L_122 - .L_121)
	.align		4
.L_121:
        /*01a8*/ 	.word	index@(.nv.constant0._ZN3cub18CUB_300001_SM_10006detail6reduce28DeviceReduceSingleTileKernelINS2_10policy_hubIfyN4cuda3std3__44plusIfEEE10Policy1000EPfSC_iS9_ffNS7_10__identityEEEvT0_T1_T2_T3_T4_T6_)
        /*01ac*/ 	.short	0x0380
        /*01ae*/ 	.short	0x001d


	//----- nvinfo : EIATTR_SW_WAR
	.align		4
.L_122:
        /*01b0*/ 	.byte	0x04, 0x36
        /*01b2*/ 	.short	(.L_124 - .L_123)
.L_123:
        /*01b4*/ 	.word	0x00000008
.L_124:


//--------------------- .nv.info._ZN3cub18CUB_300001_SM_10006detail6reduce18DeviceReduceKernelINS2_10policy_hubIfyN4cuda3std3__44plusIfEEE10Policy1000EN6thrust24THRUST_300001_SM_1000_NS6detail15normal_iteratorINSD_10device_ptrIfEEEEyS9_fNS7_10__identityEEEvT0_PT3_T1_NS0_13GridEvenShareISN_EET2_T4_ --------------------------
	.section	.nv.info._ZN3cub18CUB_300001_SM_10006detail6reduce18DeviceReduceKernelINS2_10policy_hubIfyN4cuda3std3__44plusIfEEE10Policy1000EN6thrust24THRUST_300001_SM_1000_NS6detail15normal_iteratorINSD_10device_ptrIfEEEEyS9_fNS7_10__identityEEEvT0_PT3_T1_NS0_13GridEvenShareISN_EET2_T4_,"",@"SHT_CUDA_INFO"
	.sectionflags	@""
	.align	4


	//----- nvinfo : EIATTR_CUDA_API_VERSION
	.align		4
        /*0000*/ 	.byte	0x04, 0x37
        /*0002*/ 	.short	(.L_126 - .L_125)
.L_125:
        /*0004*/ 	.word	0x00000082


	//----- nvinfo : EIATTR_KPARAM_INFO
	.align		4
.L_126:
        /*0008*/ 	.byte	0x04, 0x17
        /*000a*/ 	.short	(.L_128 - .L_127)
.L_127:
        /*000c*/ 	.word	0x00000000
        /*0010*/ 	.short	0x0005
        /*0012*/ 	.short	0x0061
        /*0014*/ 	.byte	0x00, 0xf0, 0x05, 0x00


	//----- nvinfo : EIATTR_KPARAM_INFO
	.align		4
.L_128:
        /*0018*/ 	.byte	0x04, 0x17
        /*001a*/ 	.short	(.L_130 - .L_129)
.L_129:
        /*001c*/ 	.word	0x00000000
        /*0020*/ 	.short	0x0004
        /*0022*/ 	.short	0x0060
        /*0024*/ 	.byte	0x00, 0xf0, 0x05, 0x00


	//----- nvinfo : EIATTR_KPARAM_INFO
	.align		4
.L_130:
        /*0028*/ 	.byte	0x04, 0x17
        /*002a*/ 	.short	(.L_132 - .L_131)
.L_131:
        /*002c*/ 	.word	0x00000000
        /*0030*/ 	.short	0x0003
        /*0032*/ 	.short	0x0018
        /*0034*/ 	.byte	0x00, 0xf0, 0x21, 0x01


	//----- nvinfo : EIATTR_KPARAM_INFO
	.align		4
.L_132:
        /*0038*/ 	.byte	0x04, 0x17
        /*003a*/ 	.short	(.L_134 - .L_133)
.L_133:
        /*003c*/ 	.word	0x00000000
        /*0040*/ 	.short	0x0002
        /*0042*/ 	.short	0x0010
        /*0044*/ 	.byte	0x00, 0xf0, 0x21, 0x00


	//----- nvinfo : EIATTR_KPARAM_INFO
	.align		4
.L_134:
        /*0048*/ 	.byte	0x04, 0x17
        /*004a*/ 	.short	(.L_136 - .L_135)
.L_135:
        /*004c*/ 	.word	0x00000000
        /*0050*/ 	.short	0x0001
        /*0052*/ 	.short	0x0008
        /*0054*/ 	.byte	0x00, 0xf5, 0x21, 0x00


	//----- nvinfo : EIATTR_KPARAM_INFO
	.align		4
.L_136:
        /*0058*/ 	.byte	0x04, 0x17
        /*005a*/ 	.short	(.L_138 - .L_137)
.L_137:
        /*005c*/ 	.word	0x00000000
        /*0060*/ 	.short	0x0000
        /*0062*/ 	.short	0x0000
        /*0064*/ 	.byte	0x00, 0xf0, 0x21, 0x00


	//----- nvinfo : EIATTR_SPARSE_MMA_MASK
	.align		4
.L_138:
        /*0068*/ 	.byte	0x03, 0x50
        /*006a*/ 	.short	0x0000


	//----- nvinfo : EIATTR_MAXREG_COUNT
	.align		4
        /*006c*/ 	.byte	0x03, 0x1b
        /*006e*/ 	.short	0x00ff


	//----- nvinfo : EIATTR_NUM_BARRIERS
	.align		4
        /*0070*/ 	.byte	0x02, 0x4c
        /*0072*/ 	.byte	0x01
	.zero		1


	//----- nvinfo : EIATTR_MERCURY_ISA_VERSION
	.align		4
        /*0074*/ 	.byte	0x03, 0x5f
        /*0076*/ 	.short	0x0101


	//----- nvinfo : EIATTR_COOP_GROUP_MASK_REGIDS
	.align		4
        /*0078*/ 	.byte	0x04, 0x29
        /*007a*/ 	.short	(.L_140 - .L_139)


	//   ....[0]....
.L_139:
        /*007c*/ 	.word	0xffffffff


	//   ....[1]....
        /*0080*/ 	.word	0xffffffff


	//   ....[2]....
        /*0084*/ 	.word	0xffffffff


	//   ....[3]....
        /*0088*/ 	.word	0xffffffff


	//   ....[4]....
        /*008c*/ 	.word	0xffffffff


	//   ....[5]....
        /*0090*/ 	.word	0xffffffff


	//   ....[6]....
        /*0094*/ 	.word	0xffffffff


	//   ....[7]....
        /*0098*/ 	.word	0xffffffff


	//   ....[8]....
        /*009c*/ 	.word	0xffffffff


	//   ....[9]....
        /*00a0*/ 	.word	0xffffffff


	//   ....[10]....
        /*00a4*/ 	.word	0xffffffff


	//   ....[11]....
        /*00a8*/ 	.word	0xffffffff


	//   ....[12]....
        /*00ac*/ 	.word	0xffffffff


	//   ....[13]....
        /*00b0*/ 	.word	0xffffffff


	//   ....[14]....
        /*00b4*/ 	.word	0xffffffff


	//----- nvinfo : EIATTR_COOP_GROUP_INSTR_OFFSETS
	.align		4
.L_140:
        /*00b8*/ 	.byte	0x04, 0x28
        /*00ba*/ 	.short	(.L_142 - .L_141)


	//   ....[0]....
.L_141:
        /*00bc*/ 	.word	0x000009c0


	//   ....[1]....
        /*00c0*/ 	.word	0x00000a20


	//   ....[2]....
        /*00c4*/ 	.word	0x00000a90


	//   ....[3]....
        /*00c8*/ 	.word	0x00000ae0


	//   ....[4]....
        /*00cc*/ 	.word	0x00000b10


	//   ....[5]....
        /*00d0*/ 	.word	0x00000cd0


	//   ....[6]....
        /*00d4*/ 	.word	0x00000d60


	//   ....[7]....
        /*00d8*/ 	.word	0x00000dd0


	//   ....[8]....
        /*00dc*/ 	.word	0x00000e20


	//   ....[9]....
        /*00e0*/ 	.word	0x00000e50


	//   ....[10]....
        /*00e4*/ 	.word	0x00002030


	//   ....[11]....
        /*00e8*/ 	.word	0x000020c0


	//   ....[12]....
        /*00ec*/ 	.word	0x00002110


	//   ....[13]....
        /*00f0*/ 	.word	0x00002150


	//   ....[14]....
        /*00f4*/ 	.word	0x00002180


	//----- nvinfo : EIATTR_VRC_CTA_INIT_COUNT
	.align		4
.L_142:
        /*00f8*/ 	.byte	0x02, 0x4a
	.zero		1
	.zero		1


	//----- nvinfo : EIATTR_EXIT_INSTR_OFFSETS
	.align		4
        /*00fc*/ 	.byte	0x04, 0x1c
        /*00fe*/ 	.short	(.L_144 - .L_143)


	//   ....[0]....
.L_143:
        /*0100*/ 	.word	0x000022d0


	//   ....[1]....
        /*0104*/ 	.word	0x00002330


	//----- nvinfo : EIATTR_MAX_THREADS
	.align		4
.L_144:
        /*0108*/ 	.byte	0x04, 0x05
        /*010a*/ 	.short	(.L_146 - .L_145)
.L_145:
        /*010c*/ 	.word	0x00000100
        /*0110*/ 	.word	0x00000001
        /*0114*/ 	.word	0x00000001


	//----- nvinfo : EIATTR_CRS_STACK_SIZE
	.align		4
.L_146:
        /*0118*/ 	.byte	0x04, 0x1e
        /*011a*/ 	.short	(.L_148 - .L_147)
.L_147:
        /*011c*/ 	.word	0x00000000


	//----- nvinfo : EIATTR_CBANK_PARAM_SIZE
	.align		4
.L_148:
        /*0120*/ 	.byte	0x03, 0x19
        /*0122*/ 	.short	0x0062


	//----- nvinfo : EIATTR_PARAM_CBANK
	.align		4
        /*0124*/ 	.byte	0x04, 0x0a
        /*0126*/ 	.short	(.L_150 - .L_149)
	.align		4
.L_149:
        /*0128*/ 	.word	index@(.nv.constant0._ZN3cub18CUB_300001_SM_10006detail6reduce18DeviceReduceKernelINS2_10policy_hubIfyN4cuda3std3__44plusIfEEE10Policy1000EN6thrust24THRUST_300001_SM_1000_NS6detail15normal_iteratorINSD_10device_ptrIfEEEEyS9_fNS7_10__identityEEEvT0_PT3_T1_NS0_13GridEvenShareISN_EET2_T4_)
        /*012c*/ 	.short	0x0380
        /*012e*/ 	.short	0x0062


	//----- nvinfo : EIATTR_SW_WAR
	.align		4
.L_150:
        /*0130*/ 	.byte	0x04, 0x36
        /*0132*/ 	.short	(.L_152 - .L_151)
.L_151:
        /*0134*/ 	.word	0x00000008
.L_152:


//--------------------- .nv.info._ZN3cub18CUB_300001_SM_10006detail6reduce28DeviceReduceSingleTileKernelINS2_10policy_hubIfyN4cuda3std3__44plusIfEEE10Policy1000EN6thrust24THRUST_300001_SM_1000_NS6detail15normal_iteratorINSD_10device_ptrIfEEEEPfyS9_ffNS7_10__identityEEEvT0_T1_T2_T3_T4_T6_ --------------------------
	.section	.nv.info._ZN3cub18CUB_300001_SM_10006detail6reduce28DeviceReduceSingleTileKernelINS2_10policy_hubIfyN4cuda3std3__44plusIfEEE10Policy1000EN6thrust24THRUST_300001_SM_1000_NS6detail15normal_iteratorINSD_10device_ptrIfEEEEPfyS9_ffNS7_10__identityEEEvT0_T1_T2_T3_T4_T6_,"",@"SHT_CUDA_INFO"
	.sectionflags	@""
	.align	4


	//----- nvinfo : EIATTR_CUDA_API_VERSION
	.align		4
        /*0000*/ 	.byte	0x04, 0x37
        /*0002*/ 	.short	(.L_154 - .L_153)
.L_153:
        /*0004*/ 	.word	0x00000082


	//----- nvinfo : EIATTR_KPARAM_INFO
	.align		4
.L_154:
        /*0008*/ 	.byte	0x04, 0x17
        /*000a*/ 	.short	(.L_156 - .L_155)
.L_155:
        /*000c*/ 	.word	0x00000000
        /*0010*/ 	.short	0x0005
        /*0012*/ 	.short	0x0020
        /*0014*/ 	.byte	0x00, 0xf0, 0x05, 0x00


	//----- nvinfo : EIATTR_KPARAM_INFO
	.align		4
.L_156:
        /*0018*/ 	.byte	0x04, 0x17
        /*001a*/ 	.short	(.L_158 - .L_157)
.L_157:
        /*001c*/ 	.word	0x00000000
        /*0020*/ 	.short	0x0004
        /*0022*/ 	.short	0x001c
        /*0024*/ 	.byte	0x00, 0xf0, 0x11, 0x00


	//----- nvinfo : EIATTR_KPARAM_INFO
	.align		4
.L_158:
        /*0028*/ 	.byte	0x04, 0x17
        /*002a*/ 	.short	(.L_160 - .L_159)
.L_159:
        /*002c*/ 	.word	0x00000000
        /*0030*/ 	.short	0x0003
        /*0032*/ 	.short	0x0018
        /*0034*/ 	.byte	0x00, 0xf0, 0x05, 0x00


	//----- nvinfo : EIATTR_KPARAM_INFO
	.align		4
.L_160:
        /*0038*/ 	.byte	0x04, 0x17
        /*003a*/ 	.short	(.L_162 - .L_161)
.L_161:
        /*003c*/ 	.word	0x00000000
        /*0040*/ 	.short	0x0002
        /*0042*/ 	.short	0x0010
        /*0044*/ 	.byte	0x00, 0xf0, 0x21, 0x00


	//----- nvinfo : EIATTR_KPARAM_INFO
	.align		4
.L_162:
        /*0048*/ 	.byte	0x04, 0x17
        /*004a*/ 	.short	(.L_164 - .L_163)
.L_163:
        /*004c*/ 	.word	0x00000000
        /*0050*/ 	.short	0x0001
        /*0052*/ 	.short	0x0008
        /*0054*/ 	.byte	0x00, 0xf5, 0x21, 0x00


	//----- nvinfo : EIATTR_KPARAM_INFO
	.align		4
.L_164:
        /*0058*/ 	.byte	0x04, 0x17
        /*005a*/ 	.short	(.L_166 - .L_165)
.L_165:
        /*005c*/ 	.word	0x00000000
        /*0060*/ 	.short	0x0000
        /*0062*/ 	.short	0x0000
        /*0064*/ 	.byte	0x00, 0xf0, 0x21, 0x00


	//----- nvinfo : EIATTR_SPARSE_MMA_MASK
	.align		4
.L_166:
        /*0068*/ 	.byte	0x03, 0x50
        /*006a*/ 	.short	0x0000


	//----- nvinfo : EIATTR_MAXREG_COUNT
	.align		4
        /*006c*/ 	.byte	0x03, 0x1b
        /*006e*/ 	.short	0x00ff


	//----- nvinfo : EIATTR_NUM_BARRIERS
	.align		4
        /*0070*/ 	.byte	0x02, 0x4c
        /*0072*/ 	.byte	0x01
	.zero		1


	//----- nvinfo : EIATTR_MERCURY_ISA_VERSION
	.align		4
        /*0074*/ 	.byte	0x03, 0x5f
        /*0076*/ 	.short	0x0101


	//----- nvinfo : EIATTR_COOP_GROUP_MASK_REGIDS
	.align		4
        /*0078*/ 	.byte	0x04, 0x29
        /*007a*/ 	.short	(.L_168 - .L_167)


	//   ....[0]....
.L_167:
        /*007c*/ 	.word	0xffffffff


	//   ....[1]....
        /*0080*/ 	.word	0xffffffff


	//   ....[2]....
        /*0084*/ 	.word	0xffffffff


	//   ....[3]....
        /*0088*/ 	.word	0xffffffff


	//   ....[4]....
        /*008c*/ 	.word	0xffffffff


	//   ....[5]....
        /*0090*/ 	.word	0xffffffff


	//   ....[6]....
        /*0094*/ 	.word	0xffffffff


	//   ....[7]....
        /*0098*/ 	.word	0xffffffff


	//   ....[8]....
        /*009c*/ 	.word	0xffffffff


	//   ....[9]....
        /*00a0*/ 	.word	0xffffffff


	//   ....[10]....
        /*00a4*/ 	.word	0xffffffff


	//   ....[11]....
        /*00a8*/ 	.word	0xffffffff


	//   ....[12]....
        /*00ac*/ 	.word	0xffffffff


	//   ....[13]....
        /*00b0*/ 	.word	0xffffffff


	//   ....[14]....
        /*00b4*/ 	.word	0xffffffff


	//----- nvinfo : EIATTR_COOP_GROUP_INSTR_OFFSETS
	.align		4
.L_168:
        /*00b8*/ 	.byte	0x04, 0x28
        /*00ba*/ 	.short	(.L_170 - .L_169)


	//   ....[0]....
.L_169:
        /*00bc*/ 	.word	0x00000930


	//   ....[1]....
        /*00c0*/ 	.word	0x00000990


	//   ....[2]....
        /*00c4*/ 	.word	0x00000a00


	//   ....[3]....
        /*00c8*/ 	.word	0x00000a50


	//   ....[4]....
        /*00cc*/ 	.word	0x00000a80


	//   ....[5]....
        /*00d0*/ 	.word	0x00000c40


	//   ....[6]....
        /*00d4*/ 	.word	0x00000cd0


	//   ....[7]....
        /*00d8*/ 	.word	0x00000d20


	//   ....[8]....
        /*00dc*/ 	.word	0x00000d60


	//   ....[9]....
        /*00e0*/ 	.word	0x00000da0


	//   ....[10]....
        /*00e4*/ 	.word	0x00001dc0


	//   ....[11]....
        /*00e8*/ 	.word	0x00001e40


	//   ....[12]....
        /*00ec*/ 	.word	0x00001e90


	//   ....[13]....
        /*00f0*/ 	.word	0x00001ed0


	//   ....[14]....
        /*00f4*/ 	.word	0x00001f00


	//----- nvinfo : EIATTR_VRC_CTA_INIT_COUNT
	.align		4
.L_170:
        /*00f8*/ 	.byte	0x02, 0x4a
	.zero		1
	.zero		1


	//----- nvinfo : EIATTR_EXIT_INSTR_OFFSETS
	.align		4
        /*00fc*/ 	.byte	0x04, 0x1c
        /*00fe*/ 	.short	(.L_172 - .L_171)


	//   ....[0]....
.L_171:
        /*0100*/ 	.word	0x000000a0


	//   ....[1]....
        /*0104*/ 	.word	0x000000e0


	//   ....[2]....
        /*0108*/ 	.word	0x00002040


	//   ....[3]....
        /*010c*/ 	.word	0x00002090


	//----- nvinfo : EIATTR_MAX_THREADS
	.align		4
.L_172:
        /*0110*/ 	.byte	0x04, 0x05
        /*0112*/ 	.short	(.L_174 - .L_173)
.L_173:
        /*0114*/ 	.word	0x00000100
        /*0118*/ 	.word	0x00000001
        /*011c*/ 	.word	0x00000001


	//----- nvinfo : EIATTR_CRS_STACK_SIZE
	.align		4
.L_174:
        /*0120*/ 	.byte	0x04, 0x1e
        /*0122*/ 	.short	(.L_176 - .L_175)
.L_175:
        /*0124*/ 	.word	0x00000000


	//----- nvinfo : EIATTR_CBANK_PARAM_SIZE
	.align		4
.L_176:
        /*0128*/ 	.byte	0x03, 0x19
        /*012a*/ 	.short	0x0021


	//----- nvinfo : EIATTR_PARAM_CBANK
	.align		4
        /*012c*/ 	.byte	0x04, 0x0a
        /*012e*/ 	.short	(.L_178 - .L_177)
	.align		4
.L_177:
        /*0130*/ 	.word	index@(.nv.constant0._ZN3cub18CUB_300001_SM_10006detail6reduce28DeviceReduceSingleTileKernelINS2_10policy_hubIfyN4cuda3std3__44plusIfEEE10Policy1000EN6thrust24THRUST_300001_SM_1000_NS6detail15normal_iteratorINSD_10device_ptrIfEEEEPfyS9_ffNS7_10__identityEEEvT0_T1_T2_T3_T4_T6_)
        /*0134*/ 	.short	0x0380
        /*0136*/ 	.short	0x0021


	//----- nvinfo : EIATTR_SW_WAR
	.align		4
.L_178:
        /*0138*/ 	.byte	0x04, 0x36
        /*013a*/ 	.short	(.L_180 - .L_179)
.L_179:
        /*013c*/ 	.word	0x00000008
.L_180:


//--------------------- .nv.info._ZN3cub18CUB_300001_SM_10006detail6reduce28DeviceReduceSingleTileKernelINS2_10policy_hubIfjN4cuda3std3__44plusIfEEE10Policy1000EPfSC_iS9_ffNS7_10__identityEEEvT0_T1_T2_T3_T4_T6_ --------------------------
	.section	.nv.info._ZN3cub18CUB_300001_SM_10006detail6reduce28DeviceReduceSingleTileKernelINS2_10policy_hubIfjN4cuda3std3__44plusIfEEE10Policy1000EPfSC_iS9_ffNS7_10__identityEEEvT0_T1_T2_T3_T4_T6_,"",@"SHT_CUDA_INFO"
	.sectionflags	@""
	.align	4


	//----- nvinfo : EIATTR_CUDA_API_VERSION
	.align		4
        /*0000*/ 	.byte	0x04, 0x37
        /*0002*/ 	.short	(.L_182 - .L_181)
.L_181:
        /*0004*/ 	.word	0x00000082


	//----- nvinfo : EIATTR_KPARAM_INFO
	.align		4
.L_182:
        /*0008*/ 	.byte	0x04, 0x17
        /*000a*/ 	.short	(.L_184 - .L_183)
.L_183:
        /*000c*/ 	.word	0x00000000
        /*0010*/ 	.short	0x0005
        /*0012*/ 	.short	0x001c
        /*0014*/ 	.byte	0x00, 0xf0, 0x05, 0x00


	//----- nvinfo : EIATTR_KPARAM_INFO
	.align		4
.L_184:
        /*0018*/ 	.byte	0x04, 0x17
        /*001a*/ 	.short	(.L_186 - .L_185)
.L_185:
        /*001c*/ 	.word	0x00000000
        /*0020*/ 	.short	0x0004
        /*0022*/ 	.short	0x0018
        /*0024*/ 	.byte	0x00, 0xf0, 0x11, 0x00


	//----- nvinfo : EIATTR_KPARAM_INFO
	.align		4
.L_186:
        /*0028*/ 	.byte	0x04, 0x17
        /*002a*/ 	.short	(.L_188 - .L_187)
.L_187:
        /*002c*/ 	.word	0x00000000
        /*0030*/ 	.short	0x0003
        /*0032*/ 	.short	0x0014
        /*0034*/ 	.byte	0x00, 0xf0, 0x05, 0x00


	//----- nvinfo : EIATTR_KPARAM_INFO
	.align		4
.L_188:
        /*0038*/ 	.byte	0x04, 0x17
        /*003a*/ 	.short	(.L_190 - .L_189)
.L_189:
        /*003c*/ 	.word	0x00000000
        /*0040*/ 	.short	0x0002
        /*0042*/ 	.short	0x0010
        /*0044*/ 	.byte	0x00, 0xf0, 0x11, 0x00


	//----- nvinfo : EIATTR_KPARAM_INFO
	.align		4
.L_190:
        /*0048*/ 	.byte	0x04, 0x17
        /*004a*/ 	.short	(.L_192 - .L_191)
.L_191:
        /*004c*/ 	.word	0x00000000
        /*0050*/ 	.short	0x0001
        /*0052*/ 	.short	0x0008
        /*0054*/ 	.byte	0x00, 0xf5, 0x21, 0x00


	//----- nvinfo : EIATTR_KPARAM_INFO
	.align		4
.L_192:
        /*0058*/ 	.byte	0x04, 0x17
        /*005a*/ 	.short	(.L_194 - .L_193)
.L_193:
        /*005c*/ 	.word	0x00000000
        /*0060*/ 	.short	0x0000
        /*0062*/ 	.short	0x0000
        /*0064*/ 	.byte	0x00, 0xf5, 0x21, 0x00


	//----- nvinfo : EIATTR_SPARSE_MMA_MASK
	.align		4
.L_194:
        /*0068*/ 	.byte	0x03, 0x50
        /*006a*/ 	.short	0x0000


	//----- nvinfo : EIATTR_MAXREG_COUNT
	.align		4
        /*006c*/ 	.byte	0x03, 0x1b
        /*006e*/ 	.short	0x0080


	//----- nvinfo : EIATTR_NUM_BARRIERS
	.align		4
        /*0070*/ 	.byte	0x02, 0x4c
        /*0072*/ 	.byte	0x01
	.zero		1


	//----- nvinfo : EIATTR_MERCURY_ISA_VERSION
	.align		4
        /*0074*/ 	.byte	0x03, 0x5f
        /*0076*/ 	.short	0x0101


	//----- nvinfo : EIATTR_UNUSED_LOAD_BYTE_OFFSET
	.align		4
        /*0078*/ 	.byte	0x04, 0x44
        /*007a*/ 	.short	(.L_196 - .L_195)


	//   ....[0]....
.L_195:
        /*007c*/ 	.word	0x00000b70
        /*0080*/ 	.word	0x0000fff0


	//   ....[1]....
        /*0084*/ 	.word	0x00000f80
        /*0088*/ 	.word	0x0000fff0


	//   ....[2]....
        /*008c*/ 	.word	0x00002010
        /*0090*/ 	.word	0x0000fff0


	//   ....[3]....
        /*0094*/ 	.word	0x00002bb0
        /*0098*/ 	.word	0x0000fff0


	//   ....[4]....
        /*009c*/ 	.word	0x00002fc0
        /*00a0*/ 	.word	0x0000fff0


	//   ....[5]....
        /*00a4*/ 	.word	0x00004140
        /*00a8*/ 	.word	0x0000fff0


	//----- nvinfo : EIATTR_COOP_GROUP_MASK_REGIDS
	.align		4
.L_196:
        /*00ac*/ 	.byte	0x04, 0x29
        /*00ae*/ 	.short	(.L_198 - .L_197)


	//   ....[0]....
.L_197:
        /*00b0*/ 	.word	0xffffffff


	//   ....[1]....
        /*00b4*/ 	.word	0xffffffff


	//   ....[2]....
        /*00b8*/ 	.word	0xffffffff


	//   ....[3]....
        /*00bc*/ 	.word	0xffffffff


	//   ....[4]....
        /*00c0*/ 	.word	0xffffffff


	//   ....[5]....
        /*00c4*/ 	.word	0xffffffff


	//   ....[6]....
        /*00c8*/ 	.word	0xffffffff


	//   ....[7]....
        /*00cc*/ 	.word	0xffffffff


	//   ....[8]....
        /*00d0*/ 	.word	0xffffffff


	//   ....[9]....
        /*00d4*/ 	.word	0xffffffff


	//   ....[10]....
        /*00d8*/ 	.word	0xffffffff


	//   ....[11]....
        /*00dc*/ 	.word	0xffffffff


	//   ....[12]....
        /*00e0*/ 	.word	0xffffffff


	//   ....[13]....
        /*00e4*/ 	.word	0xffffffff


	//   ....[14]....
        /*00e8*/ 	.word	0xffffffff


	//   ....[15]....
        /*00ec*/ 	.word	0xffffffff


	//   ....[16]....
        /*00f0*/ 	.word	0xffffffff


	//   ....[17]....
        /*00f4*/ 	.word	0xffffffff


	//   ....[18]....
        /*00f8*/ 	.word	0xffffffff


	//   ....[19]....
        /*00fc*/ 	.word	0xffffffff


	//   ....[20]....
        /*0100*/ 	.word	0xffffffff


	//   ....[21]....
        /*0104*/ 	.word	0xffffffff


	//   ....[22]....
        /*0108*/ 	.word	0xffffffff


	//   ....[23]....
        /*010c*/ 	.word	0xffffffff


	//   ....[24]....
        /*0110*/ 	.word	0xffffffff


	//   ....[25]....
        /*0114*/ 	.word	0xffffffff


	//   ....[26]....
        /*0118*/ 	.word	0xffffffff


	//   ....[27]....
        /*011c*/ 	.word	0xffffffff


	//   ....[28]....
        /*0120*/ 	.word	0xffffffff


	//   ....[29]....
        /*0124*/ 	.word	0xffffffff


	//----- nvinfo : EIATTR_COOP_GROUP_INSTR_OFFSETS
	.align		4
.L_198:
        /*0128*/ 	.byte	0x04, 0x28
        /*012a*/ 	.short	(.L_200 - .L_199)


	//   ....[0]....
.L_199:
        /*012c*/ 	.word	0x00000980


	//   ....[1]....
        /*0130*/ 	.word	0x000009e0


	//   ....[2]....
        /*0134*/ 	.word	0x00000a50


	//   ....[3]....
        /*0138*/ 	.word	0x00000aa0


	//   ....[4]....
        /*013c*/ 	.word	0x00000ad0


	//   ....[5]....
        /*0140*/ 	.word	0x00000d20


	//   ....[6]....
        /*0144*/ 	.word	0x00000db0


	//   ....[7]....
        /*0148*/ 	.word	0x00000df0


	//   ....[8]....
        /*014c*/ 	.word	0x00000e40


	//   ....[9]....
        /*0150*/ 	.word	0x00000e80


	//   ....[10]....
        /*0154*/ 	.word	0x00001e30


	//   ....[11]....
        /*0158*/ 	.word	0x00001eb0


	//   ....[12]....
        /*015c*/ 	.word	0x00001f00


	//   ....[13]....
        /*0160*/ 	.word	0x00001f40


	//   ....[14]....
        /*0164*/ 	.word	0x00001f70


	//   ....[15]....
        /*0168*/ 	.word	0x000029c0


	//   ....[16]....
        /*016c*/ 	.word	0x00002a20


	//   ....[17]....
        /*0170*/ 	.word	0x00002a90


	//   ....[18]....
        /*0174*/ 	.word	0x00002ae0


	//   ....[19]....
        /*0178*/ 	.word	0x00002b10


	//   ....[20]....
        /*017c*/ 	.word	0x00002d60


	//   ....[21]....
        /*0180*/ 	.word	0x00002de0


	//   ....[22]....
        /*0184*/ 	.word	0x00002e20


	//   ....[23]....
        /*0188*/ 	.word	0x00002e60


	//   ....[24]....
        /*018c*/ 	.word	0x00002ec0


	//   ....[25]....
        /*0190*/ 	.word	0x00003f60


	//   ....[26]....
        /*0194*/ 	.word	0x00003fe0


	//   ....[27]....
        /*0198*/ 	.word	0x00004030


	//   ....[28]....
        /*019c*/ 	.word	0x00004070


	//   ....[29]....
        /*01a0*/ 	.word	0x000040a0


	//----- nvinfo : EIATTR_VRC_CTA_INIT_COUNT
	.align		4
.L_200:
        /*01a4*/ 	.byte	0x02, 0x4a
	.zero		1
	.zero		1


	//----- nvinfo : EIATTR_EXIT_INSTR_OFFSETS
	.align		4
        /*01a8*/ 	.byte	0x04, 0x1c
        /*01aa*/ 	.short	(.L_202 - .L_201)


	//   ....[0]....
.L_201:
        /*01ac*/ 	.word	0x00000080


	//   ....[1]....
        /*01b0*/ 	.word	0x000000c0


	//   ....[2]....
        /*01b4*/ 	.word	0x00004280


	//   ....[3]....
        /*01b8*/ 	.word	0x000042d0


	//----- nvinfo : EIATTR_MAX_THREADS
	.align		4
.L_202:
        /*01bc*/ 	.byte	0x04, 0x05
        /*01be*/ 	.short	(.L_204 - .L_203)
.L_203:
        /*01c0*/ 	.word	0x00000200
        /*01c4*/ 	.word	0x00000001
        /*01c8*/ 	.word	0x00000001


	//----- nvinfo : EIATTR_CRS_STACK_SIZE
	.align		4
.L_204:
        /*01cc*/ 	.byte	0x04, 0x1e
        /*01ce*/ 	.short	(.L_206 - .L_205)
.L_205:
        /*01d0*/ 	.word	0x00000000


	//----- nvinfo : EIATTR_CBANK_PARAM_SIZE
	.align		4
.L_206:
        /*01d4*/ 	.byte	0x03, 0x19
        /*01d6*/ 	.short	0x001d


	//----- nvinfo : EIATTR_PARAM_CBANK
	.align		4
        /*01d8*/ 	.byte	0x04, 0x0a
        /*01da*/ 	.short	(.L_208 - .L_207)
	.align		4
.L_207:
        /*01dc*/ 	.word	index@(.nv.constant0._ZN3cub18CUB_300001_SM_10006detail6reduce28DeviceReduceSingleTileKernelINS2_10policy_hubIfjN4cuda3std3__44plusIfEEE10Policy1000EPfSC_iS9_ffNS7_10__identityEEEvT0_T1_T2_T3_T4_T6_)
        /*01e0*/ 	.short	0x0380
        /*01e2*/ 	.short	0x001d


	//----- nvinfo : EIATTR_SW_WAR
	.align		4
.L_208:
        /*01e4*/ 	.byte	0x04, 0x36
        /*01e6*/ 	.short	(.L_210 - .L_209)
.L_209:
        /*01e8*/ 	.word	0x00000008
.L_210:


//--------------------- .nv.info._ZN3cub18CUB_300001_SM_10006detail6reduce18DeviceReduceKernelINS2_10policy_hubIfjN4cuda3std3__44plusIfEEE10Policy1000EN6thrust24THRUST_300001_SM_1000_NS6detail15normal_iteratorINSD_10device_ptrIfEEEEjS9_fNS7_10__identityEEEvT0_PT3_T1_NS0_13GridEvenShareISN_EET2_T4_ --------------------------
	.section	.nv.info._ZN3cub18CUB_300001_SM_10006detail6reduce18DeviceReduceKernelINS2_10policy_hubIfjN4cuda3std3__44plusIfEEE10Policy1000EN6thrust24THRUST_300001_SM_1000_NS6detail15normal_iteratorINSD_10device_ptrIfEEEEjS9_fNS7_10__identityEEEvT0_PT3_T1_NS0_13GridEvenShareISN_EET2_T4_,"",@"SHT_CUDA_INFO"
	.sectionflags	@""
	.align	4


	//----- nvinfo : EIATTR_CUDA_API_VERSION
	.align		4
        /*0000*/ 	.byte	0x04, 0x37
        /*0002*/ 	.short	(.L_212 - .L_211)
.L_211:
        /*0004*/ 	.word	0x00000082


	//----- nvinfo : EIATTR_KPARAM_INFO
	.align		4
.L_212:
        /*0008*/ 	.byte	0x04, 0x17
        /*000a*/ 	.short	(.L_214 - .L_213)
.L_213:
        /*000c*/ 	.word	0x00000000
        /*0010*/ 	.short	0x0005
        /*0012*/ 	.short	0x003d
        /*0014*/ 	.byte	0x00, 0xf0, 0x05, 0x00


	//----- nvinfo : EIATTR_KPARAM_INFO
	.align		4
.L_214:
        /*0018*/ 	.byte	0x04, 0x17
        /*001a*/ 	.short	(.L_216 - .L_215)
.L_215:
        /*001c*/ 	.word	0x00000000
        /*0020*/ 	.short	0x0004
        /*0022*/ 	.short	0x003c
        /*0024*/ 	.byte	0x00, 0xf0, 0x05, 0x00


	//----- nvinfo : EIATTR_KPARAM_INFO
	.align		4
.L_216:
        /*0028*/ 	.byte	0x04, 0x17
        /*002a*/ 	.short	(.L_218 - .L_217)
.L_217:
        /*002c*/ 	.word	0x00000000
        /*0030*/ 	.short	0x0003
        /*0032*/ 	.short	0x0014
        /*0034*/ 	.byte	0x00, 0xf0, 0xa1, 0x00


	//----- nvinfo : EIATTR_KPARAM_INFO
	.align		4
.L_218:
        /*0038*/ 	.byte	0x04, 0x17
        /*003a*/ 	.short	(.L_220 - .L_219)
.L_219:
        /*003c*/ 	.word	0x00000000
        /*0040*/ 	.short	0x0002
        /*0042*/ 	.short	0x0010
        /*0044*/ 	.byte	0x00, 0xf0, 0x11, 0x00


	//----- nvinfo : EIATTR_KPARAM_INFO
	.align		4
.L_220:
        /*0048*/ 	.byte	0x04, 0x17
        /*004a*/ 	.short	(.L_222 - .L_221)
.L_221:
        /*004c*/ 	.word	0x00000000
        /*0050*/ 	.short	0x0001
        /*0052*/ 	.short	0x0008
        /*0054*/ 	.byte	0x00, 0xf5, 0x21, 0x00


	//----- nvinfo : EIATTR_KPARAM_INFO
	.align		4
.L_222:
        /*0058*/ 	.byte	0x04, 0x17
        /*005a*/ 	.short	(.L_224 - .L_223)
.L_223:
        /*005c*/ 	.word	0x00000000
        /*0060*/ 	.short	0x0000
        /*0062*/ 	.short	0x0000
        /*0064*/ 	.byte	0x00, 0xf0, 0x21, 0x00


	//----- nvinfo : EIATTR_SPARSE_MMA_MASK
	.align		4
.L_224:
        /*0068*/ 	.byte	0x03, 0x50
        /*006a*/ 	.short	0x0000


	//----- nvinfo : EIATTR_MAXREG_COUNT
	.align		4
        /*006c*/ 	.byte	0x03, 0x1b
        /*006e*/ 	.short	0x0080


	//----- nvinfo : EIATTR_NUM_BARRIERS
	.align		4
        /*0070*/ 	.byte	0x02, 0x4c
        /*0072*/ 	.byte	0x01
	.zero		1


	//----- nvinfo : EIATTR_MERCURY_ISA_VERSION
	.align		4
        /*0074*/ 	.byte	0x03, 0x5f
        /*0076*/ 	.short	0x0101


	//----- nvinfo : EIATTR_UNUSED_LOAD_BYTE_OFFSET
	.align		4
        /*0078*/ 	.byte	0x04, 0x44
        /*007a*/ 	.short	(.L_226 - .L_225)


	//   ....[0]....
.L_225:
        /*007c*/ 	.word	0x00000de0
        /*0080*/ 	.word	0x0000fff0


	//   ....[1]....
        /*0084*/ 	.word	0x000011f0
        /*0088*/ 	.word	0x0000fff0


	//   ....[2]....
        /*008c*/ 	.word	0x000026b0
        /*0090*/ 	.word	0x0000fff0


	//----- nvinfo : EIATTR_COOP_GROUP_MASK_REGIDS
	.align		4
.L_226:
        /*0094*/ 	.byte	0x04, 0x29
        /*0096*/ 	.short	(.L_228 - .L_227)


	//   ....[0]....
.L_227:
        /*0098*/ 	.word	0xffffffff


	//   ....[1]....
        /*009c*/ 	.word	0xffffffff


	//   ....[2]....
        /*00a0*/ 	.word	0xffffffff


	//   ....[3]....
        /*00a4*/ 	.word	0xffffffff


	//   ....[4]....
        /*00a8*/ 	.word	0xffffffff


	//   ....[5]....
        /*00ac*/ 	.word	0xffffffff


	//   ....[6]....
        /*00b0*/ 	.word	0xffffffff


	//   ....[7]....
        /*00b4*/ 	.word	0xffffffff


	//   ....[8]....
        /*00b8*/ 	.word	0xffffffff


	//   ....[9]....
        /*00bc*/ 	.word	0xffffffff


	//   ....[10]....
        /*00c0*/ 	.word	0xffffffff


	//   ....[11]....
        /*00c4*/ 	.word	0xffffffff


	//   ....[12]....
        /*00c8*/ 	.word	0xffffffff


	//   ....[13]....
        /*00cc*/ 	.word	0xffffffff


	//   ....[14]....
        /*00d0*/ 	.word	0xffffffff


	//----- nvinfo : EIATTR_COOP_GROUP_INSTR_OFFSETS
	.align		4
.L_228:
        /*00d4*/ 	.byte	0x04, 0x28
        /*00d6*/ 	.short	(.L_230 - .L_229)


	//   ....[0]....
.L_229:
        /*00d8*/ 	.word	0x00000bf0


	//   ....[1]....
        /*00dc*/ 	.word	0x00000c50


	//   ....[2]....
        /*00e0*/ 	.word	0x00000cc0


	//   ....[3]....
        /*00e4*/ 	.word	0x00000d10


	//   ....[4]....
        /*00e8*/ 	.word	0x00000d40


	//   ....[5]....
        /*00ec*/ 	.word	0x00000f90


	//   ....[6]....
        /*00f0*/ 	.word	0x00001020


	//   ....[7]....
        /*00f4*/ 	.word	0x00001070


	//   ....[8]....
        /*00f8*/ 	.word	0x000010b0


	//   ....[9]....
        /*00fc*/ 	.word	0x000010f0


	//   ....[10]....
        /*0100*/ 	.word	0x000024c0


	//   ....[11]....
        /*0104*/ 	.word	0x00002550


	//   ....[12]....
        /*0108*/ 	.word	0x000025a0


	//   ....[13]....
        /*010c*/ 	.word	0x000025e0


	//   ....[14]....
        /*0110*/ 	.word	0x00002610


	//----- nvinfo : EIATTR_VRC_CTA_INIT_COUNT
	.align		4
.L_230:
        /*0114*/ 	.byte	0x02, 0x4a
	.zero		1
	.zero		1


	//----- nvinfo : EIATTR_EXIT_INSTR_OFFSETS
	.align		4
        /*0118*/ 	.byte	0x04, 0x1c
        /*011a*/ 	.short	(.L_232 - .L_231)


	//   ....[0]....
.L_231:
        /*011c*/ 	.word	0x000027f0


	//   ....[1]....
        /*0120*/ 	.word	0x00002830


	//----- nvinfo : EIATTR_MAX_THREADS
	.align		4
.L_232:
        /*0124*/ 	.byte	0x04, 0x05
        /*0126*/ 	.short	(.L_234 - .L_233)
.L_233:
        /*0128*/ 	.word	0x00000200
        /*012c*/ 	.word	0x00000001
        /*0130*/ 	.word	0x00000001


	//----- nvinfo : EIATTR_CRS_STACK_SIZE
	.align		4
.L_234:
        /*0134*/ 	.byte	0x04, 0x1e
        /*0136*/ 	.short	(.L_236 - .L_235)
.L_235:
        /*0138*/ 	.word	0x00000000


	//----- nvinfo : EIATTR_CBANK_PARAM_SIZE
	.align		4
.L_236:
        /*013c*/ 	.byte	0x03, 0x19
        /*013e*/ 	.short	0x003e


	//----- nvinfo : EIATTR_PARAM_CBANK
	.align		4
        /*0140*/ 	.byte	0x04, 0x0a
        /*0142*/ 	.short	(.L_238 - .L_237)
	.align		4
.L_237:
        /*0144*/ 	.word	index@(.nv.constant0._ZN3cub18CUB_300001_SM_10006detail6reduce18DeviceReduceKernelINS2_10policy_hubIfjN4cuda3std3__44plusIfEEE10Policy1000EN6thrust24THRUST_300001_SM_1000_NS6detail15normal_iteratorINSD_10device_ptrIfEEEEjS9_fNS7_10__identityEEEvT0_PT3_T1_NS0_13GridEvenShareISN_EET2_T4_)
        /*0148*/ 	.short	0x0380
        /*014a*/ 	.short	0x003e


	//----- nvinfo : EIATTR_SW_WAR
	.align		4
.L_238:
        /*014c*/ 	.byte	0x04, 0x36
        /*014e*/ 	.short	(.L_240 - .L_239)
.L_239:
        /*0150*/ 	.word	0x00000008
.L_240:


//--------------------- .nv.info._ZN3cub18CUB_300001_SM_10006detail6reduce28DeviceReduceSingleTileKernelINS2_10policy_hubIfjN4cuda3std3__44plusIfEEE10Policy1000EN6thrust24THRUST_300001_SM_1000_NS6detail15normal_iteratorINSD_10device_ptrIfEEEEPfjS9_ffNS7_10__identityEEEvT0_T1_T2_T3_T4_T6_ --------------------------
	.section	.nv.info._ZN3cub18CUB_300001_SM_10006detail6reduce28DeviceReduceSingleTileKernelINS2_10policy_hubIfjN4cuda3std3__44plusIfEEE10Policy1000EN6thrust24THRUST_300001_SM_1000_NS6detail15normal_iteratorINSD_10device_ptrIfEEEEPfjS9_ffNS7_10__identityEEEvT0_T1_T2_T3_T4_T6_,"",@"SHT_CUDA_INFO"
	.sectionflags	@""
	.align	4


	//----- nvinfo : EIATTR_CUDA_API_VERSION
	.align		4
        /*0000*/ 	.byte	0x04, 0x37
        /*0002*/ 	.short	(.L_242 - .L_241)
.L_241:
        /*0004*/ 	.word	0x00000082


	//----- nvinfo : EIATTR_KPARAM_INFO
	.align		4
.L_242:
        /*0008*/ 	.byte	0x04, 0x17
        /*000a*/ 	.short	(.L_244 - .L_243)
.L_243:
        /*000c*/ 	.word	0x00000000
        /*0010*/ 	.short	0x0005
        /*0012*/ 	.short	0x001c
        /*0014*/ 	.byte	0x00, 0xf0, 0x05, 0x00


	//----- nvinfo : EIATTR_KPARAM_INFO
	.align		4
.L_244:
        /*0018*/ 	.byte	0x04, 0x17
        /*001a*/ 	.short	(.L_246 - .L_245)
.L_245:
        /*001c*/ 	.word	0x00000000
        /*0020*/ 	.short	0x0004
        /*0022*/ 	.short	0x0018
        /*0024*/ 	.byte	0x00, 0xf0, 0x11, 0x00


	//----- nvinfo : EIATTR_KPARAM_INFO
	.align		4
.L_246:
        /*0028*/ 	.byte	0x04, 0x17
        /*002a*/ 	.short	(.L_248 - .L_247)
.L_247:
        /*002c*/ 	.word	0x00000000
        /*0030*/ 	.short	0x0003
        /*0032*/ 	.short	0x0014
        /*0034*/ 	.byte	0x00, 0xf0, 0x05, 0x00


	//----- nvinfo : EIATTR_KPARAM_INFO
	.align		4
.L_248:
        /*0038*/ 	.byte	0x04, 0x17
        /*003a*/ 	.short	(.L_250 - .L_249)
.L_249:
        /*003c*/ 	.word	0x00000000
        /*0040*/ 	.short	0x0002
        /*0042*/ 	.short	0x0010
        /*0044*/ 	.byte	0x00, 0xf0, 0x11, 0x00


	//----- nvinfo : EIATTR_KPARAM_INFO
	.align		4
.L_250:
        /*0048*/ 	.byte	0x04, 0x17
        /*004a*/ 	.short	(.L_252 - .L_251)
.L_251:
        /*004c*/ 	.word	0x00000000
        /*0050*/ 	.short	0x0001
        /*0052*/ 	.short	0x0008
        /*0054*/ 	.byte	0x00, 0xf5, 0x21, 0x00


	//----- nvinfo : EIATTR_KPARAM_INFO
	.align		4
.L_252:
        /*0058*/ 	.byte	0x04, 0x17
        /*005a*/ 	.short	(.L_254 - .L_253)
.L_253:
        /*005c*/ 	.word	0x00000000
        /*0060*/ 	.short	0x0000
        /*0062*/ 	.short	0x0000
        /*0064*/ 	.byte	0x00, 0xf0, 0x21, 0x00


	//----- nvinfo : EIATTR_SPARSE_MMA_MASK
	.align		4
.L_254:
        /*0068*/ 	.byte	0x03, 0x50
        /*006a*/ 	.short	0x0000


	//----- nvinfo : EIATTR_MAXREG_COUNT
	.align		4
        /*006c*/ 	.byte	0x03, 0x1b
        /*006e*/ 	.short	0x0080


	//----- nvinfo : EIATTR_NUM_BARRIERS
	.align		4
        /*0070*/ 	.byte	0x02, 0x4c
        /*0072*/ 	.byte	0x01
	.zero		1


	//----- nvinfo : EIATTR_MERCURY_ISA_VERSION
	.align		4
        /*0074*/ 	.byte	0x03, 0x5f
        /*0076*/ 	.short	0x0101


	//----- nvinfo : EIATTR_UNUSED_LOAD_BYTE_OFFSET
	.align		4
        /*0078*/ 	.byte	0x04, 0x44
        /*007a*/ 	.short	(.L_256 - .L_255)


	//   ....[0]....
.L_255:
        /*007c*/ 	.word	0x00000b00
        /*0080*/ 	.word	0x0000fff0


	//   ....[1]....
        /*0084*/ 	.word	0x00000f10
        /*0088*/ 	.word	0x0000fff0


	//   ....[2]....
        /*008c*/ 	.word	0x00002270
        /*0090*/ 	.word	0x0000fff0


	//----- nvinfo : EIATTR_COOP_GROUP_MASK_REGIDS
	.align		4
.L_256:
        /*0094*/ 	.byte	0x04, 0x29
        /*0096*/ 	.short	(.L_258 - .L_257)


	//   ....[0]....
.L_257:
        /*0098*/ 	.word	0xffffffff


	//   ....[1]....
        /*009c*/ 	.word	0xffffffff


	//   ....[2]....
        /*00a0*/ 	.word	0xffffffff


	//   ....[3]....
        /*00a4*/ 	.word	0xffffffff


	//   ....[4]....
        /*00a8*/ 	.word	0xffffffff


	//   ....[5]....
        /*00ac*/ 	.word	0xffffffff


	//   ....[6]....
        /*00b0*/ 	.word	0xffffffff


	//   ....[7]....
        /*00b4*/ 	.word	0xffffffff


	//   ....[8]....
        /*00b8*/ 	.word	0xffffffff


	//   ....[9]....
        /*00bc*/ 	.word	0xffffffff


	//   ....[10]....
        /*00c0*/ 	.word	0xffffffff


	//   ....[11]....
        /*00c4*/ 	.word	0xffffffff


	//   ....[12]....
        /*00c8*/ 	.word	0xffffffff


	//   ....[13]....
        /*00cc*/ 	.word	0xffffffff


	//   ....[14]....
        /*00d0*/ 	.word	0xffffffff


	//----- nvinfo : EIATTR_COOP_GROUP_INSTR_OFFSETS
	.align		4
.L_258:
        /*00d4*/ 	.byte	0x04, 0x28
        /*00d6*/ 	.short	(.L_260 - .L_259)


	//   ....[0]....
.L_259:
        /*00d8*/ 	.word	0x00000910


	//   ....[1]....
        /*00dc*/ 	.word	0x00000970


	//   ....[2]....
        /*00e0*/ 	.word	0x000009e0


	//   ....[3]....
        /*00e4*/ 	.word	0x00000a30


	//   ....[4]....
        /*00e8*/ 	.word	0x00000a60


	//   ....[5]....
        /*00ec*/ 	.word	0x00000cb0


	//   ....[6]....
        /*00f0*/ 	.word	0x00000d40


	//   ....[7]....
        /*00f4*/ 	.word	0x00000d80


	//   ....[8]....
        /*00f8*/ 	.word	0x00000dd0


	//   ....[9]....
        /*00fc*/ 	.word	0x00000e10


	//   ....[10]....
        /*0100*/ 	.word	0x00002090


	//   ....[11]....
        /*0104*/ 	.word	0x00002110


	//   ....[12]....
        /*0108*/ 	.word	0x00002160


	//   ....[13]....
        /*010c*/ 	.word	0x000021a0


	//   ....[14]....
        /*0110*/ 	.word	0x000021d0


	//----- nvinfo : EIATTR_VRC_CTA_INIT_COUNT
	.align		4
.L_260:
        /*0114*/ 	.byte	0x02, 0x4a
	.zero		1
	.zero		1


	//----- nvinfo : EIATTR_EXIT_INSTR_OFFSETS
	.align		4
        /*0118*/ 	.byte	0x04, 0x1c
        /*011a*/ 	.short	(.L_262 - .L_261)


	//   ....[0]....
.L_261:
        /*011c*/ 	.word	0x00000080


	//   ....[1]....
        /*0120*/ 	.word	0x000000c0


	//   ....[2]....
        /*0124*/ 	.word	0x000023b0


	//   ....[3]....
        /*0128*/ 	.word	0x00002400


	//----- nvinfo : EIATTR_MAX_THREADS
	.align		4
.L_262:
        /*012c*/ 	.byte	0x04, 0x05
        /*012e*/ 	.short	(.L_264 - .L_263)
.L_263:
        /*0130*/ 	.word	0x00000200
        /*0134*/ 	.word	0x00000001
        /*0138*/ 	.word	0x00000001


	//----- nvinfo : EIATTR_CRS_STACK_SIZE
	.align		4
.L_264:
        /*013c*/ 	.byte	0x04, 0x1e
        /*013e*/ 	.short	(.L_266 - .L_265)
.L_265:
        /*0140*/ 	.word	0x00000000


	//----- nvinfo : EIATTR_CBANK_PARAM_SIZE
	.align		4
.L_266:
        /*0144*/ 	.byte	0x03, 0x19
        /*0146*/ 	.short	0x001d


	//----- nvinfo : EIATTR_PARAM_CBANK
	.align		4
        /*0148*/ 	.byte	0x04, 0x0a
        /*014a*/ 	.short	(.L_268 - .L_267)
	.align		4
.L_267:
        /*014c*/ 	.word	index@(.nv.constant0._ZN3cub18CUB_300001_SM_10006detail6reduce28DeviceReduceSingleTileKernelINS2_10policy_hubIfjN4cuda3std3__44plusIfEEE10Policy1000EN6thrust24THRUST_300001_SM_1000_NS6detail15normal_iteratorINSD_10device_ptrIfEEEEPfjS9_ffNS7_10__identityEEEvT0_T1_T2_T3_T4_T6_)
        /*0150*/ 	.short	0x0380
        /*0152*/ 	.short	0x001d


	//----- nvinfo : EIATTR_SW_WAR
	.align		4
.L_268:
        /*0154*/ 	.byte	0x04, 0x36
        /*0156*/ 	.short	(.L_270 - .L_269)
.L_269:
        /*0158*/ 	.word	0x00000008
.L_270:


//--------------------- .nv.info._ZN3cub18CUB_300001_SM_10006detail9transform16transform_kernelINS2_10policy_hubILb1EN4cuda3std3__45tupleIJN6thrust24THRUST_300001_SM_1000_NS6detail15normal_iteratorINSA_10device_ptrIfEEEEEEEE10policy1000El6squareSF_JPfEEEvT0_iT1_T2_DpNS2_10kernel_argIT3_EE --------------------------
	.section	.nv.info._ZN3cub18CUB_300001_SM_10006detail9transform16transform_kernelINS2_10policy_hubILb1EN4cuda3std3__45tupleIJN6thrust24THRUST_300001_SM_1000_NS6detail15normal_iteratorINSA_10device_ptrIfEEEEEEEE10policy1000El6squareSF_JPfEEEvT0_iT1_T2_DpNS2_10kernel_argIT3_EE,"",@"SHT_CUDA_INFO"
	.sectionflags	@""
	.align	4


	//----- nvinfo : EIATTR_CUDA_API_VERSION
	.align		4
        /*0000*/ 	.byte	0x04, 0x37
        /*0002*/ 	.short	(.L_272 - .L_271)
.L_271:
        /*0004*/ 	.word	0x00000082


	//----- nvinfo : EIATTR_KPARAM_INFO
	.align		4
.L_272:
        /*0008*/ 	.byte	0x04, 0x17
        /*000a*/ 	.short	(.L_274 - .L_273)
.L_273:
        /*000c*/ 	.word	0x00000000
        /*0010*/ 	.short	0x0004
        /*0012*/ 	.short	0x0018
        /*0014*/ 	.byte	0x00, 0xf0, 0x41, 0x00


	//----- nvinfo : EIATTR_KPARAM_INFO
	.align		4
.L_274:
        /*0018*/ 	.byte	0x04, 0x17
        /*001a*/ 	.short	(.L_276 - .L_275)
.L_275:
        /*001c*/ 	.word	0x00000000
        /*0020*/ 	.short	0x0003
        /*0022*/ 	.short	0x0010
        /*0024*/ 	.byte	0x00, 0xf0, 0x21, 0x00


	//----- nvinfo : EIATTR_KPARAM_INFO
	.align		4
.L_276:
        /*0028*/ 	.byte	0x04, 0x17
        /*002a*/ 	.short	(.L_278 - .L_277)
.L_277:
        /*002c*/ 	.word	0x00000000
        /*0030*/ 	.short	0x0002
        /*0032*/ 	.short	0x000c
        /*0034*/ 	.byte	0x00, 0xf0, 0x05, 0x00


	//----- nvinfo : EIATTR_KPARAM_INFO
	.align		4
.L_278:
        /*0038*/ 	.byte	0x04, 0x17
        /*003a*/ 	.short	(.L_280 - .L_279)
.L_279:
        /*003c*/ 	.word	0x00000000
        /*0040*/ 	.short	0x0001
        /*0042*/ 	.short	0x0008
        /*0044*/ 	.byte	0x00, 0xf0, 0x11, 0x00


	//----- nvinfo : EIATTR_KPARAM_INFO
	.align		4
.L_280:
        /*0048*/ 	.byte	0x04, 0x17
        /*004a*/ 	.short	(.L_282 - .L_281)
.L_281:
        /*004c*/ 	.word	0x00000000
        /*0050*/ 	.short	0x0000
        /*0052*/ 	.short	0x0000
        /*0054*/ 	.byte	0x00, 0xf0, 0x21, 0x00


	//----- nvinfo : EIATTR_SPARSE_MMA_MASK
	.align		4
.L_282:
        /*0058*/ 	.byte	0x03, 0x50
        /*005a*/ 	.short	0x0000


	//----- nvinfo : EIATTR_MAXREG_COUNT
	.align		4
        /*005c*/ 	.byte	0x03, 0x1b
        /*005e*/ 	.short	0x00ff


	//----- nvinfo : EIATTR_MERCURY_ISA_VERSION
	.align		4
        /*0060*/ 	.byte	0x03, 0x5f
        /*0062*/ 	.short	0x0101


	//----- nvinfo : EIATTR_VRC_CTA_INIT_COUNT
	.align		4
        /*0064*/ 	.byte	0x02, 0x4a
	.zero		1
	.zero		1


	//----- nvinfo : EIATTR_EXIT_INSTR_OFFSETS
	.align		4
        /*0068*/ 	.byte	0x04, 0x1c
        /*006a*/ 	.short	(.L_284 - .L_283)


	//   ....[0]....
.L_283:
        /*006c*/ 	.word	0x000002a0


	//   ....[1]....
        /*0070*/ 	.word	0x00000a30


	//   ....[2]....
        /*0074*/ 	.word	0x00000c60


	//   ....[3]....
        /*0078*/ 	.word	0x00000da0


	//   ....[4]....
        /*007c*/ 	.word	0x00000dd0


	//   ....[5]....
        /*0080*/ 	.word	0x00000e30


	//   ....[6]....
        /*0084*/ 	.word	0x00000e50


	//   ....[7]....
        /*0088*/ 	.word	0x00001310


	//   ....[8]....
        /*008c*/ 	.word	0x00001520


	//   ....[9]....
        /*0090*/ 	.word	0x00001670


	//   ....[10]....
        /*0094*/ 	.word	0x00001710


	//----- nvinfo : EIATTR_MAX_THREADS
	.align		4
.L_284:
        /*0098*/ 	.byte	0x04, 0x05
        /*009a*/ 	.short	(.L_286 - .L_285)
.L_285:
        /*009c*/ 	.word	0x00000080
        /*00a0*/ 	.word	0x00000001
        /*00a4*/ 	.word	0x00000001


	//----- nvinfo : EIATTR_CRS_STACK_SIZE
	.align		4
.L_286:
        /*00a8*/ 	.byte	0x04, 0x1e
        /*00aa*/ 	.short	(.L_288 - .L_287)
.L_287:
        /*00ac*/ 	.word	0x00000000


	//----- nvinfo : EIATTR_CBANK_PARAM_SIZE
	.align		4
.L_288:
        /*00b0*/ 	.byte	0x03, 0x19
        /*00b2*/ 	.short	0x0028


	//----- nvinfo : EIATTR_PARAM_CBANK
	.align		4
        /*00b4*/ 	.byte	0x04, 0x0a
        /*00b6*/ 	.short	(.L_290 - .L_289)
	.align		4
.L_289:
        /*00b8*/ 	.word	index@(.nv.constant0._ZN3cub18CUB_300001_SM_10006detail9transform16transform_kernelINS2_10policy_hubILb1EN4cuda3std3__45tupleIJN6thrust24THRUST_300001_SM_1000_NS6detail15normal_iteratorINSA_10device_ptrIfEEEEEEEE10policy1000El6squareSF_JPfEEEvT0_iT1_T2_DpNS2_10kernel_argIT3_EE)
        /*00bc*/ 	.short	0x0380
        /*00be*/ 	.short	0x0028


	//----- nvinfo : EIATTR_SW_WAR
	.align		4
.L_290:
        /*00c0*/ 	.byte	0x04, 0x36
        /*00c2*/ 	.short	(.L_292 - .L_291)
.L_291:
        /*00c4*/ 	.word	0x00000008
.L_292:


//--------------------- .nv.info._ZN3cub18CUB_300001_SM_10006detail9transform16transform_kernelINS2_10policy_hubILb1EN4cuda3std3__45tupleIJN6thrust24THRUST_300001_SM_1000_NS6detail15normal_iteratorINSA_10device_ptrIfEEEEEEEE10policy1000Ei6squareSF_JPfEEEvT0_iT1_T2_DpNS2_10kernel_argIT3_EE --------------------------
	.section	.nv.info._ZN3cub18CUB_300001_SM_10006detail9transform16transform_kernelINS2_10policy_hubILb1EN4cuda3std3__45tupleIJN6thrust24THRUST_300001_SM_1000_NS6detail15normal_iteratorINSA_10device_ptrIfEEEEEEEE10policy1000Ei6squareSF_JPfEEEvT0_iT1_T2_DpNS2_10kernel_argIT3_EE,"",@"SHT_CUDA_INFO"
	.sectionflags	@""
	.align	4


	//----- nvinfo : EIATTR_CUDA_API_VERSION
	.align		4
        /*0000*/ 	.byte	0x04, 0x37
        /*0002*/ 	.short	(.L_294 - .L_293)
.L_293:
        /*0004*/ 	.word	0x00000082


	//----- nvinfo : EIATTR_KPARAM_INFO
	.align		4
.L_294:
        /*0008*/ 	.byte	0x04, 0x17
        /*000a*/ 	.short	(.L_296 - .L_295)
.L_295:
        /*000c*/ 	.word	0x00000000
        /*0010*/ 	.short	0x0004
        /*0012*/ 	.short	0x0018
        /*0014*/ 	.byte	0x00, 0xf0, 0x41, 0x00


	//----- nvinfo : EIATTR_KPARAM_INFO
	.align		4
.L_296:
        /*0018*/ 	.byte	0x04, 0x17
        /*001a*/ 	.short	(.L_298 - .L_297)
.L_297:
        /*001c*/ 	.word	0x00000000
        /*0020*/ 	.short	0x0003
        /*0022*/ 	.short	0x0010
        /*0024*/ 	.byte	0x00, 0xf0, 0x21, 0x00


	//----- nvinfo : EIATTR_KPARAM_INFO
	.align		4
.L_298:
        /*0028*/ 	.byte	0x04, 0x17
        /*002a*/ 	.short	(.L_300 - .L_299)
.L_299:
        /*002c*/ 	.word	0x00000000
        /*0030*/ 	.short	0x0002
        /*0032*/ 	.short	0x0008
        /*0034*/ 	.byte	0x00, 0xf0, 0x05, 0x00


	//----- nvinfo : EIATTR_KPARAM_INFO
	.align		4
.L_300:
        /*0038*/ 	.byte	0x04, 0x17
        /*003a*/ 	.short	(.L_302 - .L_301)
.L_301:
        /*003c*/ 	.word	0x00000000
        /*0040*/ 	.short	0x0001
        /*0042*/ 	.short	0x0004
        /*0044*/ 	.byte	0x00, 0xf0, 0x11, 0x00


	//----- nvinfo : EIATTR_KPARAM_INFO
	.align		4
.L_302:
        /*0048*/ 	.byte	0x04, 0x17
        /*004a*/ 	.short	(.L_304 - .L_303)
.L_303:
        /*004c*/ 	.word	0x00000000
        /*0050*/ 	.short	0x0000
        /*0052*/ 	.short	0x0000
        /*0054*/ 	.byte	0x00, 0xf0, 0x11, 0x00


	//----- nvinfo : EIATTR_SPARSE_MMA_MASK
	.align		4
.L_304:
        /*0058*/ 	.byte	0x03, 0x50
        /*005a*/ 	.short	0x0000


	//----- nvinfo : EIATTR_MAXREG_COUNT
	.align		4
        /*005c*/ 	.byte	0x03, 0x1b
        /*005e*/ 	.short	0x00ff


	//----- nvinfo : EIATTR_MERCURY_ISA_VERSION
	.align		4
        /*0060*/ 	.byte	0x03, 0x5f
        /*0062*/ 	.short	0x0101


	//----- nvinfo : EIATTR_VRC_CTA_INIT_COUNT
	.align		4
        /*0064*/ 	.byte	0x02, 0x4a
	.zero		1
	.zero		1


	//----- nvinfo : EIATTR_EXIT_INSTR_OFFSETS
	.align		4
        /*0068*/ 	.byte	0x04, 0x1c
        /*006a*/ 	.short	(.L_306 - .L_305)


	//   ....[0]....
.L_305:
        /*006c*/ 	.word	0x000001f0


	//   ....[1]....
        /*0070*/ 	.word	0x000006b0


	//   ....[2]....
        /*0074*/ 	.word	0x000008d0


	//   ....[3]....
        /*0078*/ 	.word	0x00000a20


	//   ....[4]....
        /*007c*/ 	.word	0x00000ae0


	//   ....[5]....
        /*0080*/ 	.word	0x00000b00


	//   ....[6]....
        /*0084*/ 	.word	0x00000ea0


	//   ....[7]....
        /*0088*/ 	.word	0x000010d0


	//   ....[8]....
        /*008c*/ 	.word	0x00001210


	//   ....[9]....
        /*0090*/ 	.word	0x00001240


	//   ....[10]....
        /*0094*/ 	.word	0x000012a0


	//----- nvinfo : EIATTR_MAX_THREADS
	.align		4
.L_306:
        /*0098*/ 	.byte	0x04, 0x05
        /*009a*/ 	.short	(.L_308 - .L_307)
.L_307:
        /*009c*/ 	.word	0x00000080
        /*00a0*/ 	.word	0x00000001
        /*00a4*/ 	.word	0x00000001


	//----- nvinfo : EIATTR_CRS_STACK_SIZE
	.align		4
.L_308:
        /*00a8*/ 	.byte	0x04, 0x1e
        /*00aa*/ 	.short	(.L_310 - .L_309)
.L_309:
        /*00ac*/ 	.word	0x00000000


	//----- nvinfo : EIATTR_CBANK_PARAM_SIZE
	.align		4
.L_310:
        /*00b0*/ 	.byte	0x03, 0x19
        /*00b2*/ 	.short	0x0028


	//----- nvinfo : EIATTR_PARAM_CBANK
	.align		4
        /*00b4*/ 	.byte	0x04, 0x0a
        /*00b6*/ 	.short	(.L_312 - .L_311)
	.align		4
.L_311:
        /*00b8*/ 	.word	index@(.nv.constant0._ZN3cub18CUB_300001_SM_10006detail9transform16transform_kernelINS2_10policy_hubILb1EN4cuda3std3__45tupleIJN6thrust24THRUST_300001_SM_1000_NS6detail15normal_iteratorINSA_10device_ptrIfEEEEEEEE10policy1000Ei6squareSF_JPfEEEvT0_iT1_T2_DpNS2_10kernel_argIT3_EE)
        /*00bc*/ 	.short	0x0380
        /*00be*/ 	.short	0x0028


	//----- nvinfo : EIATTR_SW_WAR
	.align		4
.L_312:
        /*00c0*/ 	.byte	0x04, 0x36
        /*00c2*/ 	.short	(.L_314 - .L_313)
.L_313:
        /*00c4*/ 	.word	0x00000008
.L_314:


//--------------------- .nv.info._ZN3cub18CUB_300001_SM_10006detail11EmptyKernelIvEEvv --------------------------
	.section	.nv.info._ZN3cub18CUB_300001_SM_10006detail11EmptyKernelIvEEvv,"",@"SHT_CUDA_INFO"
	.sectionflags	@""
	.align	4


	//----- nvinfo : EIATTR_CUDA_API_VERSION
	.align		4
        /*0000*/ 	.byte	0x04, 0x37
        /*0002*/ 	.short	(.L_316 - .L_315)
.L_315:
        /*0004*/ 	.word	0x00000082


	//----- nvinfo : EIATTR_SPARSE_MMA_MASK
	.align		4
.L_316:
        /*0008*/ 	.byte	0x03, 0x50
        /*000a*/ 	.short	0x0000


	//----- nvinfo : EIATTR_MAXREG_COUNT
	.align		4
        /*000c*/ 	.byte	0x03, 0x1b
        /*000e*/ 	.short	0x00ff


	//----- nvinfo : EIATTR_MERCURY_ISA_VERSION
	.align		4
        /*0010*/ 	.byte	0x03, 0x5f
        /*0012*/ 	.short	0x0101


	//----- nvinfo : EIATTR_VRC_CTA_INIT_COUNT
	.align		4
        /*0014*/ 	.byte	0x02, 0x4a
	.zero		1
	.zero		1


	//----- nvinfo : EIATTR_EXIT_INSTR_OFFSETS
	.align		4
        /*0018*/ 	.byte	0x04, 0x1c
        /*001a*/ 	.short	(.L_318 - .L_317)


	//   ....[0]....
.L_317:
        /*001c*/ 	.word	0x00000010


	//----- nvinfo : EIATTR_SW_WAR
	.align		4
.L_318:
        /*0020*/ 	.byte	0x04, 0x36
        /*0022*/ 	.short	(.L_320 - .L_319)
.L_319:
        /*0024*/ 	.word	0x00000008
.L_320:


//--------------------- .nv.callgraph             --------------------------
	.section	.nv.callgraph,"",@"SHT_CUDA_CALLGRAPH"
	.align	4
	.sectionentsize	8
	.align		4
        /*0000*/ 	.word	0x00000000
	.align		4
        /*0004*/ 	.word	0xffffffff
	.align		4
        /*0008*/ 	.word	0x00000000
	.align		4
        /*000c*/ 	.word	0xfffffffe
	.align		4
        /*0010*/ 	.word	0x00000000
	.align		4
        /*0014*/ 	.word	0xfffffffd
	.align		4
        /*0018*/ 	.word	0x00000000
	.align		4
        /*001c*/ 	.word	0xfffffffc


//--------------------- .nv.constant4             --------------------------
	.section	.nv.constant4,"a",@progbits
	.align	8
	.align		8
.nv.constant4:
        /*0000*/ 	.dword	_ZN34_INTERNAL_ffb9de02_4_k_cu_596b96574cuda3std3__45__cpo5beginE
	.align		8
        /*0008*/ 	.dword	_ZN34_INTERNAL_ffb9de02_4_k_cu_596b96574cuda3std3__45__cpo3endE
	.align		8
        /*0010*/ 	.dword	_ZN34_INTERNAL_ffb9de02_4_k_cu_596b96574cuda3std3__45__cpo6cbeginE
	.align		8
        /*0018*/ 	.dword	_ZN34_INTERNAL_ffb9de02_4_k_cu_596b96574cuda3std3__45__cpo4cendE
	.align		8
        /*0020*/ 	.dword	_ZN34_INTERNAL_ffb9de02_4_k_cu_596b96574cuda3std3__45__cpo6rbeginE
	.align		8
        /*0028*/ 	.dword	_ZN34_INTERNAL_ffb9de02_4_k_cu_596b96574cuda3std3__45__cpo4rendE
	.align		8
        /*0030*/ 	.dword	_ZN34_INTERNAL_ffb9de02_4_k_cu_596b96574cuda3std3__45__cpo7crbeginE
	.align		8
        /*0038*/ 	.dword	_ZN34_INTERNAL_ffb9de02_4_k_cu_596b96574cuda3std3__45__cpo5crendE
	.align		8
        /*0040*/ 	.dword	_ZN34_INTERNAL_ffb9de02_4_k_cu_596b96574cuda3std3__436_GLOBAL__N__ffb9de02_4_k_cu_596b96576ignoreE
	.align		8
        /*0048*/ 	.dword	_ZN34_INTERNAL_ffb9de02_4_k_cu_596b96574cuda3std3__419piecewise_constructE
	.align		8
        /*0050*/ 	.dword	_ZN34_INTERNAL_ffb9de02_4_k_cu_596b96574cuda3std3__48in_placeE
	.align		8
        /*0058*/ 	.dword	_ZN34_INTERNAL_ffb9de02_4_k_cu_596b96574cuda3std3__420unreachable_sentinelE
	.align		8
        /*0060*/ 	.dword	_ZN34_INTERNAL_ffb9de02_4_k_cu_596b96574cuda3std3__47nulloptE
	.align		8
        /*0068*/ 	.dword	_ZN34_INTERNAL_ffb9de02_4_k_cu_596b96574cuda3std3__48unexpectE
	.align		8
        /*0070*/ 	.dword	_ZN34_INTERNAL_ffb9de02_4_k_cu_596b96574cuda3std6ranges3__45__cpo4swapE
	.align		8
        /*0078*/ 	.dword	_ZN34_INTERNAL_ffb9de02_4_k_cu_596b96574cuda3std6ranges3__45__cpo9iter_moveE
	.align		8
        /*0080*/ 	.dword	_ZN34_INTERNAL_ffb9de02_4_k_cu_596b96574cuda3std6ranges3__45__cpo5beginE
	.align		8
        /*0088*/ 	.dword	_ZN34_INTERNAL_ffb9de02_4_k_cu_596b96574cuda3std6ranges3__45__cpo3endE
	.align		8
        /*0090*/ 	.dword	_ZN34_INTERNAL_ffb9de02_4_k_cu_596b96574cuda3std6ranges3__45__cpo6cbeginE
	.align		8
        /*0098*/ 	.dword	_ZN34_INTERNAL_ffb9de02_4_k_cu_596b96574cuda3std6ranges3__45__cpo4cendE
	.align		8
        /*00a0*/ 	.dword	_ZN34_INTERNAL_ffb9de02_4_k_cu_596b96574cuda3std6ranges3__45__cpo7advanceE
	.align		8
        /*00a8*/ 	.dword	_ZN34_INTERNAL_ffb9de02_4_k_cu_596b96574cuda3std6ranges3__45__cpo9iter_swapE
	.align		8
        /*00b0*/ 	.dword	_ZN34_INTERNAL_ffb9de02_4_k_cu_596b96574cuda3std6ranges3__45__cpo4nextE
	.align		8
        /*00b8*/ 	.dword	_ZN34_INTERNAL_ffb9de02_4_k_cu_596b96574cuda3std6ranges3__45__cpo4prevE
	.align		8
        /*00c0*/ 	.dword	_ZN34_INTERNAL_ffb9de02_4_k_cu_596b96574cuda3std6ranges3__45__cpo4dataE
	.align		8
        /*00c8*/ 	.dword	_ZN34_INTERNAL_ffb9de02_4_k_cu_596b96574cuda3std6ranges3__45__cpo5cdataE
	.align		8
        /*00d0*/ 	.dword	_ZN34_INTERNAL_ffb9de02_4_k_cu_596b96574cuda3std6ranges3__45__cpo4sizeE
	.align		8
        /*00d8*/ 	.dword	_ZN34_INTERNAL_ffb9de02_4_k_cu_596b96574cuda3std6ranges3__45__cpo5ssizeE
	.align		8
        /*00e0*/ 	.dword	_ZN34_INTERNAL_ffb9de02_4_k_cu_596b96574cuda3std6ranges3__45__cpo8distanceE
	.align		8
        /*00e8*/ 	.dword	_ZN34_INTERNAL_ffb9de02_4_k_cu_596b96576thrust24THRUST_300001_SM_1000_NS8cuda_cub3parE
	.align		8
        /*00f0*/ 	.dword	_ZN34_INTERNAL_ffb9de02_4_k_cu_596b96576thrust24THRUST_300001_SM_1000_NS8cuda_cub10par_nosyncE
	.align		8
        /*00f8*/ 	.dword	_ZN34_INTERNAL_ffb9de02_4_k_cu_596b96576thrust24THRUST_300001_SM_1000_NS6system6detail10sequential3seqE
	.align		8
        /*0100*/ 	.dword	_ZN34_INTERNAL_ffb9de02_4_k_cu_596b96576thrust24THRUST_300001_SM_1000_NS12placeholders2_1E
	.align		8
        /*0108*/ 	.dword	_ZN34_INTERNAL_ffb9de02_4_k_cu_596b96576thrust24THRUST_300001_SM_1000_NS12placeholders2_2E
	.align		8
        /*0110*/ 	.dword	_ZN34_INTERNAL_ffb9de02_4_k_cu_596b96576thrust24THRUST_300001_SM_1000_NS12placeholders2_3E
	.align		8
        /*0118*/ 	.dword	_ZN34_INTERNAL_ffb9de02_4_k_cu_596b96576thrust24THRUST_300001_SM_1000_NS12placeholders2_4E
	.align		8
        /*0120*/ 	.dword	_ZN34_INTERNAL_ffb9de02_4_k_cu_596b96576thrust24THRUST_300001_SM_1000_NS12placeholders2_5E
	.align		8
        /*0128*/ 	.dword	_ZN34_INTERNAL_ffb9de02_4_k_cu_596b96576thrust24THRUST_300001_SM_1000_NS12placeholders2_6E
	.align		8
        /*0130*/ 	.dword	_ZN34_INTERNAL_ffb9de02_4_k_cu_596b96576thrust24THRUST_300001_SM_1000_NS12placeholders2_7E
	.align		8
        /*0138*/ 	.dword	_ZN34_INTERNAL_ffb9de02_4_k_cu_596b96576thrust24THRUST_300001_SM_1000_NS12placeholders2_8E
	.align		8
        /*0140*/ 	.dword	_ZN34_INTERNAL_ffb9de02_4_k_cu_596b96576thrust24THRUST_300001_SM_1000_NS12placeholders2_9E
	.align		8
        /*0148*/ 	.dword	_ZN34_INTERNAL_ffb9de02_4_k_cu_596b96576thrust24THRUST_300001_SM_1000_NS12placeholders3_10E
	.align		8
        /*0150*/ 	.dword	_ZN34_INTERNAL_ffb9de02_4_k_cu_596b96576thrust24THRUST_300001_SM_1000_NS3seqE


//--------------------- .text._ZN3cub18CUB_300001_SM_10006detail6reduce28DeviceReduceSingleTileKernelINS2_10policy_hubIfyN4cuda3std3__44plusIfEEE10Policy1000EPfSC_iS9_ffNS7_10__identityEEEvT0_T1_T2_T3_T4_T6_ --------------------------
	.section	.text._ZN3cub18CUB_300001_SM_10006detail6reduce28DeviceReduceSingleTileKernelINS2_10policy_hubIfyN4cuda3std3__44plusIfEEE10Policy1000EPfSC_iS9_ffNS7_10__identityEEEvT0_T1_T2_T3_T4_T6_,"ax",@progbits
	.align	128
        .global         _ZN3cub18CUB_300001_SM_10006detail6reduce28DeviceReduceSingleTileKernelINS2_10policy_hubIfyN4cuda3std3__44plusIfEEE10Policy1000EPfSC_iS9_ffNS7_10__identityEEEvT0_T1_T2_T3_T4_T6_
        .type           _ZN3cub18CUB_300001_SM_10006detail6reduce28DeviceReduceSingleTileKernelINS2_10policy_hubIfyN4cuda3std3__44plusIfEEE10Policy1000EPfSC_iS9_ffNS7_10__identityEEEvT0_T1_T2_T3_T4_T6_,@function
        .size           _ZN3cub18CUB_300001_SM_10006detail6reduce28DeviceReduceSingleTileKernelINS2_10policy_hubIfyN4cuda3std3__44plusIfEEE10Policy1000EPfSC_iS9_ffNS7_10__identityEEEvT0_T1_T2_T3_T4_T6_,(.L_x_280 - _ZN3cub18CUB_300001_SM_10006detail6reduce28DeviceReduceSingleTileKernelINS2_10policy_hubIfyN4cuda3std3__44plusIfEEE10Policy1000EPfSC_iS9_ffNS7_10__identityEEEvT0_T1_T2_T3_T4_T6_)
        .other          _ZN3cub18CUB_300001_SM_10006detail6reduce28DeviceReduceSingleTileKernelINS2_10policy_hubIfyN4cuda3std3__44plusIfEEE10Policy1000EPfSC_iS9_ffNS7_10__identityEEEvT0_T1_T2_T3_T4_T6_,@"STO_CUDA_ENTRY STV_DEFAULT"
_ZN3cub18CUB_300001_SM_10006detail6reduce28DeviceReduceSingleTileKernelINS2_10policy_hubIfyN4cuda3std3__44plusIfEEE10Policy1000EPfSC_iS9_ffNS7_10__identityEEEvT0_T1_T2_T3_T4_T6_:
.text._ZN3cub18CUB_300001_SM_10006detail6reduce28DeviceReduceSingleTileKernelINS2_10policy_hubIfyN4cuda3std3__44plusIfEEE10Policy1000EPfSC_iS9_ffNS7_10__identityEEEvT0_T1_T2_T3_T4_T6_:
[----:B------:R-:W-:Y:S01]  /*0000*/  LDC R1, c[0x0][0x37c] ;  /* 0x0000df00ff017b82 */ /* 0x000fe20000000800 */
[----:B------:R-:W0:Y:S01]  /*0010*/  LDCU UR4, c[0x0][0x390] ;  /* 0x00007200ff0477ac */ /* 0x000e220008000800 */
[----:B------:R-:W1:Y:S01]  /*0020*/  LDCU.64 UR6, c[0x0][0x358] ;  /* 0x00006b00ff0677ac */ /* 0x000e620008000a00 */
[----:B0-----:R-:W-:-:S04]  /*0030*/  MOV R20, UR4 ;  /* 0x0000000400147c02 */ /* 0x001fc80008000f00 */
[----:B------:R-:W-:-:S13]  /*0040*/  ISETP.NE.AND P0, PT, R20, RZ, PT ;  /* 0x000000ff1400720c */ /* 0x000fda0003f05270 */
[----:B-1----:R-:W-:Y:S05]  /*0050*/  @P0 BRA `(.L_x_0) ;  /* 0x00000000001c0947 */ /* 0x002fea0003800000 */
[----:B------:R-:W0:Y:S02]  /*0060*/  S2R R0, SR_TID.X ;  /* 0x0000000000007919 */ /* 0x000e240000002100 */
[----:B0-----:R-:W-:-:S13]  /*0070*/  ISETP.NE.AND P0, PT, R0, RZ, PT ;  /* 0x000000ff0000720c */ /* 0x001fda0003f05270 */
[----:B------:R-:W-:Y:S05]  /*0080*/  @P0 EXIT ;  /* 0x000000000000094d */ /* 0x000fea0003800000 */
[----:B------:R-:W0:Y:S08]  /*0090*/  LDC R5, c[0x0][0x398] ;  /* 0x0000e600ff057b82 */ /* 0x000e300000000800 */
[----:B------:R-:W0:Y:S02]  /*00a0*/  LDC.64 R2, c[0x0][0x388] ;  /* 0x0000e200ff027b82 */ /* 0x000e240000000a00 */
[----:B0-----:R-:W-:Y:S01]  /*00b0*/  STG.E desc[UR6][R2.64], R5 ;  /* 0x0000000502007986 */ /* 0x001fe2000c101906 */
[----:B------:R-:W-:Y:S05]  /*00c0*/  EXIT ;  /* 0x000000000000794d */ /* 0x000fea0003800000 */
.L_x_0:
[----:B------:R-:W0:Y:S01]  /*00d0*/  LDCU UR4, c[0x0][0x380] ;  /* 0x00007000ff0477ac */ /* 0x000e220008000800 */
[----:B------:R-:W-:Y:S01]  /*00e0*/  BSSY.RECONVERGENT B0, `(.L_x_1) ;  /* 0x00003ca000007945 */ /* 0x000fe20003800200 */
[----:B0-----:R-:W-:-:S09]  /*00f0*/  ULOP3.LUT UP0, URZ, UR4, 0xf, URZ, 0xc0, !UPT ;  /* 0x0000000f04ff7892 */ /* 0x001fd2000f80c0ff */
[----:B------:R-:W-:Y:S05]  /*0100*/  BRA.U UP0, `(.L_x_2) ;  /* 0x0000001d00607547 */ /* 0x000fea000b800000 */
[----:B------:R-:W-:-:S13]  /*0110*/  ISETP.GT.AND P0, PT, R20, 0xfff, PT ;  /* 0x00000fff1400780c */ /* 0x000fda0003f04270 */
[----:B------:R-:W-:Y:S05]  /*0120*/  @P0 BRA `(.L_x_3) ;  /* 0x0000000c00a80947 */ /* 0x000fea0003800000 */
[----:B------:R-:W0:Y:S01]  /*0130*/  S2R R9, SR_TID.X ;  /* 0x0000000000097919 */ /* 0x000e220000002100 */
[----:B------:R-:W-:Y:S01]  /*0140*/  BSSY.RECONVERGENT B1, `(.L_x_4) ;  /* 0x0000009000017945 */ /* 0x000fe20003800200 */
[----:B------:R-:W-:Y:S01]  /*0150*/  HFMA2 R0, -RZ, RZ, 0, 0 ;  /* 0x00000000ff007431 */ /* 0x000fe200000001ff */
[----:B0-----:R-:W-:Y:S02]  /*0160*/  ISETP.GE.AND P0, PT, R9, R20, PT ;  /* 0x000000140900720c */ /* 0x001fe40003f06270 */
[----:B------:R-:W-:-:S11]  /*0170*/  MOV R11, R9 ;  /* 0x00000009000b7202 */ /* 0x000fd60000000f00 */
[----:B------:R-:W-:Y:S05]  /*0180*/  @P0 BRA `(.L_x_5) ;  /* 0x0000000000100947 */ /* 0x000fea0003800000 */
[----:B------:R-:W0:Y:S02]  /*0190*/  LDC.64 R2, c[0x0][0x380] ;  /* 0x0000e000ff027b82 */ /* 0x000e240000000a00 */
[----:B0-----:R-:W-:-:S05]  /*01a0*/  IMAD.WIDE.U32 R2, R9, 0x4, R2 ;  /* 0x0000000409027825 */ /* 0x001fca00078e0002 */
[----:B------:R0:W5:Y:S01]  /*01b0*/  LDG.E.CONSTANT R0, desc[UR6][R2.64] ;  /* 0x0000000602007981 */ /* 0x000162000c1e9900 */
[----:B------:R-:W-:-:S07]  /*01c0*/  IADD3 R11, PT, PT, R9, 0x100, RZ ;  /* 0x00000100090b7810 */ /* 0x000fce0007ffe0ff */
.L_x_5:
[----:B------:R-:W-:Y:S05]  /*01d0*/  BSYNC.RECONVERGENT B1 ;  /* 0x0000000000017941 */ /* 0x000fea0003800200 */
.L_x_4:
[----:B------:R-:W-:Y:S01]  /*01e0*/  ISETP.GE.AND P0, PT, R11, R20, PT ;  /* 0x000000140b00720c */ /* 0x000fe20003f06270 */
[----:B------:R-:W-:-:S12]  /*01f0*/  BSSY.RECONVERGENT B1, `(.L_x_6) ;  /* 0x0000074000017945 */ /* 0x000fd80003800200 */
[----:B------:R-:W-:Y:S05]  /*0200*/  @P0 BRA `(.L_x_7) ;  /* 0x0000000400c80947 */ /* 0x000fea0003800000 */
[----:B0-----:R-:W-:Y:S01]  /*0210*/  LOP3.LUT R3, RZ, R11, RZ, 0x33, !PT ;  /* 0x0000000bff037212 */ /* 0x001fe200078e33ff */
[----:B------:R-:W-:Y:S03]  /*0220*/  BSSY.RECONVERGENT B2, `(.L_x_8) ;  /* 0x0000015000027945 */ /* 0x000fe60003800200 */
[----:B------:R-:W-:-:S04]  /*0230*/  IADD3 R4, PT, PT, R3, R20, RZ ;  /* 0x0000001403047210 */ /* 0x000fc80007ffe0ff */
[C---:B------:R-:W-:Y:S02]  /*0240*/  LOP3.LUT R2, R4.reuse, 0x300, RZ, 0xc0, !PT ;  /* 0x0000030004027812 */ /* 0x040fe400078ec0ff */
[----:B------:R-:W-:Y:S02]  /*0250*/  ISETP.GE.U32.AND P1, PT, R4, 0x300, PT ;  /* 0x000003000400780c */ /* 0x000fe40003f26070 */
[----:B------:R-:W-:-:S13]  /*0260*/  ISETP.NE.AND P0, PT, R2, 0x300, PT ;  /* 0x000003000200780c */ /* 0x000fda0003f05270 */
[----:B------:R-:W-:Y:S05]  /*0270*/  @!P0 BRA `(.L_x_9) ;  /* 0x00000000003c8947 */ /* 0x000fea0003800000 */
[----:B------:R-:W0:Y:S01]  /*0280*/  LDC.64 R2, c[0x0][0x380] ;  /* 0x0000e000ff027b82 */ /* 0x000e220000000a00 */
[----:B------:R-:W-:-:S04]  /*0290*/  LEA.HI R4, R4, 0x1, RZ, 0x18 ;  /* 0x0000000104047811 */ /* 0x000fc800078fc0ff */
[----:B------:R-:W-:-:S04]  /*02a0*/  LOP3.LUT R4, R4, 0x3, RZ, 0xc0, !PT ;  /* 0x0000000304047812 */ /* 0x000fc800078ec0ff */
[----:B------:R-:W-:Y:S01]  /*02b0*/  IADD3 R4, PT, PT, -R4, RZ, RZ ;  /* 0x000000ff04047210 */ /* 0x000fe20007ffe1ff */
[----:B0-----:R-:W-:-:S05]  /*02c0*/  IMAD.WIDE.U32 R2, R11, 0x4, R2 ;  /* 0x000000040b027825 */ /* 0x001fca00078e0002 */
[----:B------:R-:W-:-:S07]  /*02d0*/  MOV R5, R3 ;  /* 0x0000000300057202 */ /* 0x000fce0000000f00 */
.L_x_10:
[----:B------:R-:W-:-:S06]  /*02e0*/  MOV R3, R5 ;  /* 0x0000000500037202 */ /* 0x000fcc0000000f00 */
[----:B------:R0:W2:Y:S01]  /*02f0*/  LDG.E.CONSTANT R3, desc[UR6][R2.64] ;  /* 0x0000000602037981 */ /* 0x0000a2000c1e9900 */
[----:B------:R-:W-:Y:S01]  /*0300*/  IADD3 R4, PT, PT, R4, 0x1, RZ ;  /* 0x0000000104047810 */ /* 0x000fe20007ffe0ff */
[----:B------:R-:W-:-:S03]  /*0310*/  VIADD R11, R11, 0x100 ;  /* 0x000001000b0b7836 */ /* 0x000fc60000000000 */
[----:B------:R-:W-:Y:S02]  /*0320*/  ISETP.NE.AND P0, PT, R4, RZ, PT ;  /* 0x000000ff0400720c */ /* 0x000fe40003f05270 */
[----:B0-----:R-:W-:-:S04]  /*0330*/  IADD3 R2, P2, PT, R2, 0x400, RZ ;  /* 0x0000040002027810 */ /* 0x001fc80007f5e0ff */
[----:B------:R-:W-:Y:S01]  /*0340*/  IADD3.X R5, PT, PT, RZ, R5, RZ, P2, !PT ;  /* 0x00000005ff057210 */ /* 0x000fe200017fe4ff */
[----:B--2--5:R-:W-:-:S06]  /*0350*/  FADD R0, R3, R0 ;  /* 0x0000000003007221 */ /* 0x024fcc0000000000 */
[----:B------:R-:W-:Y:S05]  /*0360*/  @P0 BRA `(.L_x_10) ;  /* 0xfffffffc00dc0947 */ /* 0x000fea000383ffff */
.L_x_9:
[----:B------:R-:W-:Y:S05]  /*0370*/  BSYNC.RECONVERGENT B2 ;  /* 0x0000000000027941 */ /* 0x000fea0003800200 */
.L_x_8:
[----:B------:R-:W-:Y:S05]  /*0380*/  @!P1 BRA `(.L_x_7) ;  /* 0x0000000400689947 */ /* 0x000fea0003800000 */
[----:B------:R-:W-:Y:S01]  /*0390*/  IADD3 R2, PT, PT, -R11, R20, RZ ;  /* 0x000000140b027210 */ /* 0x000fe20007ffe1ff */
[----:B------:R-:W-:Y:S01]  /*03a0*/  BSSY.RECONVERGENT B2, `(.L_x_11) ;  /* 0x0000031000027945 */ /* 0x000fe20003800200 */
[----:B------:R-:W-:Y:S02]  /*03b0*/  PLOP3.LUT P0, PT, PT, PT, PT, 0x80, 0x8 ;  /* 0x000000000008781c */ /* 0x000fe40003f0f070 */
[----:B------:R-:W-:-:S13]  /*03c0*/  ISETP.GT.AND P1, PT, R2, 0xc00, PT ;  /* 0x00000c000200780c */ /* 0x000fda0003f24270 */
[----:B------:R-:W-:Y:S05]  /*03d0*/  @!P1 BRA `(.L_x_12) ;  /* 0x0000000000b49947 */ /* 0x000fea0003800000 */
[----:B------:R-:W-:Y:S02]  /*03e0*/  PLOP3.LUT P0, PT, PT, PT, PT, 0x8, 0x80 ;  /* 0x000000000080781c */ /* 0x000fe40003f0e170 */
[----:B------:R-:W-:-:S11]  /*03f0*/  IADD3 R8, PT, PT, R20, -0xc00, RZ ;  /* 0xfffff40014087810 */ /* 0x000fd60007ffe0ff */
.L_x_13:
[----:B------:R-:W0:Y:S01]  /*0400*/  LDC.64 R6, c[0x0][0x380] ;  /* 0x0000e000ff067b82 */ /* 0x000e220000000a00 */
[C---:B------:R-:W-:Y:S01]  /*0410*/  IADD3 R5, PT, PT, R11.reuse, 0x400, RZ ;  /* 0x000004000b057810 */ /* 0x040fe20007ffe0ff */
[----:B0-----:R-:W-:-:S05]  /*0420*/  IMAD.WIDE R24, R11, 0x4, R6 ;  /* 0x000000040b187825 */ /* 0x001fca00078e0206 */
[----:B------:R-:W2:Y:S04]  /*0430*/  LDG.E.CONSTANT R13, desc[UR6][R24.64] ;  /* 0x00000006180d7981 */ /* 0x000ea8000c1e9900 */
[----:B------:R-:W3:Y:S01]  /*0440*/  LDG.E.CONSTANT R10, desc[UR6][R24.64+0x400] ;  /* 0x00040006180a7981 */ /* 0x000ee2000c1e9900 */
[----:B------:R-:W-:-:S03]  /*0450*/  IMAD.WIDE R4, R5, 0x4, R6 ;  /* 0x0000000405047825 */ /* 0x000fc600078e0206 */
[----:B------:R-:W4:Y:S04]  /*0460*/  LDG.E.CONSTANT R12, desc[UR6][R24.64+0x800] ;  /* 0x00080006180c7981 */ /* 0x000f28000c1e9900 */
[----:B------:R-:W4:Y:S04]  /*0470*/  LDG.E.CONSTANT R17, desc[UR6][R24.64+0xc00] ;  /* 0x000c000618117981 */ /* 0x000f28000c1e9900 */
[----:B------:R-:W4:Y:S01]  /*0480*/  LDG.E.CONSTANT R16, desc[UR6][R4.64] ;  /* 0x0000000604107981 */ /* 0x000f22000c1e9900 */
[----:B------:R-:W-:-:S03]  /*0490*/  IADD3 R3, PT, PT, R11, 0x800, RZ ;  /* 0x000008000b037810 */ /* 0x000fc60007ffe0ff */
[----:B------:R-:W4:Y:S04]  /*04a0*/  LDG.E.CONSTANT R15, desc[UR6][R4.64+0x400] ;  /* 0x00040006040f7981 */ /* 0x000f28000c1e9900 */
[----:B------:R-:W4:Y:S01]  /*04b0*/  LDG.E.CONSTANT R14, desc[UR6][R4.64+0x800] ;  /* 0x00080006040e7981 */ /* 0x000f22000c1e9900 */
[----:B------:R-:W-:-:S03]  /*04c0*/  IMAD.WIDE R2, R3, 0x4, R6 ;  /* 0x0000000403027825 */ /* 0x000fc600078e0206 */
[----:B------:R-:W4:Y:S04]  /*04d0*/  LDG.E.CONSTANT R22, desc[UR6][R4.64+0xc00] ;  /* 0x000c000604167981 */ /* 0x000f28000c1e9900 */
[----:B------:R-:W4:Y:S01]  /*04e0*/  LDG.E.CONSTANT R21, desc[UR6][R2.64] ;  /* 0x0000000602157981 */ /* 0x000f22000c1e9900 */
[----:B------:R-:W-:-:S03]  /*04f0*/  IADD3 R23, PT, PT, R11, 0xc00, RZ ;  /* 0x00000c000b177810 */ /* 0x000fc60007ffe0ff */
[----:B------:R-:W4:Y:S04]  /*0500*/  LDG.E.CONSTANT R19, desc[UR6][R2.64+0x400] ;  /* 0x0004000602137981 */ /* 0x000f28000c1e9900 */
[----:B------:R-:W4:Y:S01]  /*0510*/  LDG.E.CONSTANT R18, desc[UR6][R2.64+0x800] ;  /* 0x0008000602127981 */ /* 0x000f22000c1e9900 */
[----:B------:R-:W-:-:S03]  /*0520*/  IMAD.WIDE R6, R23, 0x4, R6 ;  /* 0x0000000417067825 */ /* 0x000fc600078e0206 */
[----:B------:R-:W4:Y:S04]  /*0530*/  LDG.E.CONSTANT R26, desc[UR6][R2.64+0xc00] ;  /* 0x000c0006021a7981 */ /* 0x000f28000c1e9900 */
[----:B------:R-:W4:Y:S04]  /*0540*/  LDG.E.CONSTANT R25, desc[UR6][R6.64] ;  /* 0x0000000606197981 */ /* 0x000f28000c1e9900 */
[----:B------:R-:W4:Y:S04]  /*0550*/  LDG.E.CONSTANT R23, desc[UR6][R6.64+0x400] ;  /* 0x0004000606177981 */ /* 0x000f28000c1e9900 */
[----:B------:R-:W4:Y:S04]  /*0560*/  LDG.E.CONSTANT R24, desc[UR6][R6.64+0x800] ;  /* 0x0008000606187981 */ /* 0x000f28000c1e9900 */
[----:B------:R-:W4:Y:S01]  /*0570*/  LDG.E.CONSTANT R27, desc[UR6][R6.64+0xc00] ;  /* 0x000c0006061b7981 */ /* 0x000f22000c1e9900 */
[----:B------:R-:W-:-:S04]  /*0580*/  IADD3 R11, PT, PT, R11, 0x1000, RZ ;  /* 0x000010000b0b7810 */ /* 0x000fc80007ffe0ff */
[----:B------:R-:W-:Y:S01]  /*0590*/  ISETP.GE.AND P1, PT, R11, R8, PT ;  /* 0x000000080b00720c */ /* 0x000fe20003f26270 */
[----:B--2--5:R-:W-:-:S04]  /*05a0*/  FADD R13, R13, R0 ;  /* 0x000000000d0d7221 */ /* 0x024fc80000000000 */
[----:B---3--:R-:W-:-:S04]  /*05b0*/  FADD R13, R13, R10 ;  /* 0x0000000a0d0d7221 */ /* 0x008fc80000000000 */
[----:B----4-:R-:W-:-:S04]  /*05c0*/  FADD R12, R13, R12 ;  /* 0x0000000c0d0c7221 */ /* 0x010fc80000000000 */
[----:B------:R-:W-:-:S04]  /*05d0*/  FADD R17, R12, R17 ;  /* 0x000000110c117221 */ /* 0x000fc80000000000 */
        /* <DEDUP_REMOVED lines=11> */
[----:B------:R-:W-:Y:S01]  /*0690*/  FADD R0, R24, R27 ;  /* 0x0000001b18007221 */ /* 0x000fe20000000000 */
[----:B------:R-:W-:Y:S06]  /*06a0*/  @!P1 BRA `(.L_x_13) ;  /* 0xfffffffc00549947 */ /* 0x000fec000383ffff */
.L_x_12:
[----:B------:R-:W-:Y:S05]  /*06b0*/  BSYNC.RECONVERGENT B2 ;  /* 0x0000000000027941 */ /* 0x000fea0003800200 */
.L_x_11:
[----:B------:R-:W-:Y:S01]  /*06c0*/  IADD3 R2, PT, PT, -R11, R20, RZ ;  /* 0x000000140b027210 */ /* 0x000fe20007ffe1ff */
[----:B------:R-:W-:Y:S03]  /*06d0*/  BSSY.RECONVERGENT B2, `(.L_x_14) ;  /* 0x0000019000027945 */ /* 0x000fe60003800200 */
[----:B------:R-:W-:-:S13]  /*06e0*/  ISETP.GT.AND P1, PT, R2, 0x400, PT ;  /* 0x000004000200780c */ /* 0x000fda0003f24270 */
[----:B------:R-:W-:Y:S05]  /*06f0*/  @!P1 BRA `(.L_x_15) ;  /* 0x0000000000589947 */ /* 0x000fea0003800000 */
[----:B------:R-:W0:Y:S01]  /*0700*/  LDC.64 R4, c[0x0][0x380] ;  /* 0x0000e000ff047b82 */ /* 0x000e220000000a00 */
[C---:B------:R-:W-:Y:S02]  /*0710*/  VIADD R15, R11.reuse, 0x400 ;  /* 0x000004000b0f7836 */ /* 0x040fe40000000000 */
[----:B0-----:R-:W-:-:S05]  /*0720*/  IMAD.WIDE R2, R11, 0x4, R4 ;  /* 0x000000040b027825 */ /* 0x001fca00078e0204 */
[----:B------:R-:W2:Y:S04]  /*0730*/  LDG.E.CONSTANT R7, desc[UR6][R2.64] ;  /* 0x0000000602077981 */ /* 0x000ea8000c1e9900 */
[----:B------:R-:W3:Y:S01]  /*0740*/  LDG.E.CONSTANT R6, desc[UR6][R2.64+0x400] ;  /* 0x0004000602067981 */ /* 0x000ee2000c1e9900 */
[----:B------:R-:W-:-:S03]  /*0750*/  IMAD.WIDE R4, R15, 0x4, R4 ;  /* 0x000000040f047825 */ /* 0x000fc600078e0204 */
[----:B------:R-:W4:Y:S04]  /*0760*/  LDG.E.CONSTANT R13, desc[UR6][R2.64+0x800] ;  /* 0x00080006020d7981 */ /* 0x000f28000c1e9900 */
[----:B------:R-:W4:Y:S04]  /*0770*/  LDG.E.CONSTANT R15, desc[UR6][R2.64+0xc00] ;  /* 0x000c0006020f7981 */ /* 0x000f28000c1e9900 */
[----:B------:R-:W4:Y:S04]  /*0780*/  LDG.E.CONSTANT R17, desc[UR6][R4.64] ;  /* 0x0000000604117981 */ /* 0x000f28000c1e9900 */
[----:B------:R-:W4:Y:S04]  /*0790*/  LDG.E.CONSTANT R19, desc[UR6][R4.64+0x400] ;  /* 0x0004000604137981 */ /* 0x000f28000c1e9900 */
[----:B------:R-:W4:Y:S04]  /*07a0*/  LDG.E.CONSTANT R21, desc[UR6][R4.64+0x800] ;  /* 0x0008000604157981 */ /* 0x000f28000c1e9900 */
[----:B------:R-:W4:Y:S01]  /*07b0*/  LDG.E.CONSTANT R23, desc[UR6][R4.64+0xc00] ;  /* 0x000c000604177981 */ /* 0x000f22000c1e9900 */
[----:B------:R-:W-:-:S02]  /*07c0*/  PLOP3.LUT P0, PT, PT, PT, PT, 0x8, 0x80 ;  /* 0x000000000080781c */ /* 0x000fc40003f0e170 */
[----:B------:R-:W-:Y:S01]  /*07d0*/  IADD3 R11, PT, PT, R11, 0x800, RZ ;  /* 0x000008000b0b7810 */ /* 0x000fe20007ffe0ff */
[----:B--2--5:R-:W-:-:S04]  /*07e0*/  FADD R7, R0, R7 ;  /* 0x0000000700077221 */ /* 0x024fc80000000000 */
[----:B---3--:R-:W-:-:S04]  /*07f0*/  FADD R6, R7, R6 ;  /* 0x0000000607067221 */ /* 0x008fc80000000000 */
[----:B----4-:R-:W-:-:S04]  /*0800*/  FADD R6, R6, R13 ;  /* 0x0000000d06067221 */ /* 0x010fc80000000000 */
[----:B------:R-:W-:-:S04]  /*0810*/  FADD R6, R6, R15 ;  /* 0x0000000f06067221 */ /* 0x000fc80000000000 */
[----:B------:R-:W-:-:S04]  /*0820*/  FADD R6, R6, R17 ;  /* 0x0000001106067221 */ /* 0x000fc80000000000 */
[----:B------:R-:W-:-:S04]  /*0830*/  FADD R6, R6, R19 ;  /* 0x0000001306067221 */ /* 0x000fc80000000000 */
[----:B------:R-:W-:-:S04]  /*0840*/  FADD R6, R6, R21 ;  /* 0x0000001506067221 */ /* 0x000fc80000000000 */
[----:B------:R-:W-:-:S07]  /*0850*/  FADD R0, R6, R23 ;  /* 0x0000001706007221 */ /* 0x000fce0000000000 */
.L_x_15:
[----:B------:R-:W-:Y:S05]  /*0860*/  BSYNC.RECONVERGENT B2 ;  /* 0x0000000000027941 */ /* 0x000fea0003800200 */
.L_x_14:
[----:B------:R-:W-:-:S13]  /*0870*/  ISETP.LT.OR P0, PT, R11, R20, P0 ;  /* 0x000000140b00720c */ /* 0x000fda0000701670 */
[----:B------:R-:W-:Y:S05]  /*0880*/  @!P0 BRA `(.L_x_7) ;  /* 0x0000000000288947 */ /* 0x000fea0003800000 */
[----:B------:R-:W0:Y:S02]  /*0890*/  LDC.64 R2, c[0x0][0x380] ;  /* 0x0000e000ff027b82 */ /* 0x000e240000000a00 */
[----:B0-----:R-:W-:-:S05]  /*08a0*/  IMAD.WIDE R2, R11, 0x4, R2 ;  /* 0x000000040b027825 */ /* 0x001fca00078e0202 */
[----:B------:R-:W2:Y:S04]  /*08b0*/  LDG.E.CONSTANT R5, desc[UR6][R2.64] ;  /* 0x0000000602057981 */ /* 0x000ea8000c1e9900 */
[----:B------:R-:W3:Y:S04]  /*08c0*/  LDG.E.CONSTANT R4, desc[UR6][R2.64+0x400] ;  /* 0x0004000602047981 */ /* 0x000ee8000c1e9900 */
[----:B------:R-:W4:Y:S04]  /*08d0*/  LDG.E.CONSTANT R7, desc[UR6][R2.64+0x800] ;  /* 0x0008000602077981 */ /* 0x000f28000c1e9900 */
[----:B------:R-:W4:Y:S01]  /*08e0*/  LDG.E.CONSTANT R11, desc[UR6][R2.64+0xc00] ;  /* 0x000c0006020b7981 */ /* 0x000f22000c1e9900 */
[----:B--2--5:R-:W-:-:S04]  /*08f0*/  FADD R5, R0, R5 ;  /* 0x0000000500057221 */ /* 0x024fc80000000000 */
[----:B---3--:R-:W-:-:S04]  /*0900*/  FADD R4, R5, R4 ;  /* 0x0000000405047221 */ /* 0x008fc80000000000 */
[----:B----4-:R-:W-:-:S04]  /*0910*/  FADD R4, R4, R7 ;  /* 0x0000000704047221 */ /* 0x010fc80000000000 */
[----:B------:R-:W-:-:S07]  /*0920*/  FADD R0, R4, R11 ;  /* 0x0000000b04007221 */ /* 0x000fce0000000000 */
.L_x_7:
[----:B------:R-:W-:Y:S05]  /*0930*/  BSYNC.RECONVERGENT B1 ;  /* 0x0000000000017941 */ /* 0x000fea0003800200 */
.L_x_6:
[----:B------:R-:W-:Y:S02]  /*0940*/  ISETP.GE.AND P0, PT, R20, 0x100, PT ;  /* 0x000001001400780c */ /* 0x000fe40003f06270 */
[----:B-----5:R-:W-:-:S11]  /*0950*/  MOV R7, R0 ;  /* 0x0000000000077202 */ /* 0x020fd60000000f00 */
[----:B------:R-:W-:Y:S05]  /*0960*/  @!P0 BRA `(.L_x_16) ;  /* 0x0000000000ac8947 */ /* 0x000fea0003800000 */
[----:B------:R-:W1:Y:S01]  /*0970*/  S2R R6, SR_LANEID ;  /* 0x0000000000067919 */ /* 0x000e620000000000 */
[----:B------:R-:W2:Y:S02]  /*0980*/  SHFL.DOWN PT, R0, R7, 0x1, 0x1f ;  /* 0x08201f0007007f89 */ /* 0x000ea400000e0000 */
[----:B--2---:R-:W-:Y:S01]  /*0990*/  FADD R0, R0, R7 ;  /* 0x0000000700007221 */ /* 0x004fe20000000000 */
[C---:B-1----:R-:W-:Y:S02]  /*09a0*/  ISETP.GT.AND P0, PT, R6.reuse, 0x1e, PT ;  /* 0x0000001e0600780c */ /* 0x042fe40003f04270 */
[C---:B------:R-:W-:Y:S02]  /*09b0*/  ISETP.NE.AND P1, PT, R6.reuse, RZ, PT ;  /* 0x000000ff0600720c */ /* 0x040fe40003f25270 */
[----:B------:R-:W-:Y:S02]  /*09c0*/  FSEL R0, R7, R0, P0 ;  /* 0x0000000007007208 */ /* 0x000fe40000000000 */
[----:B------:R-:W-:-:S03]  /*09d0*/  ISETP.GT.AND P0, PT, R6, 0x1d, PT ;  /* 0x0000001d0600780c */ /* 0x000fc60003f04270 */
[----:B0-----:R-:W0:Y:S06]  /*09e0*/  SHFL.DOWN PT, R3, R0, 0x2, 0x1f ;  /* 0x08401f0000037f89 */ /* 0x001e2c00000e0000 */
[----:B------:R-:W1:Y:S01]  /*09f0*/  @!P1 S2R R5, SR_CgaCtaId ;  /* 0x0000000000059919 */ /* 0x000e620000008800 */
[----:B------:R-:W-:Y:S02]  /*0a00*/  @!P1 MOV R4, 0x400 ;  /* 0x0000040000049802 */ /* 0x000fe40000000f00 */
[----:B------:R-:W-:-:S04]  /*0a10*/  @!P1 SHF.R.U32.HI R2, RZ, 0x3, R9 ;  /* 0x00000003ff029819 */ /* 0x000fc80000011609 */
[----:B------:R-:W-:Y:S01]  /*0a20*/  @!P1 LOP3.LUT R2, R2, 0x7c, RZ, 0xc0, !PT ;  /* 0x0000007c02029812 */ /* 0x000fe200078ec0ff */
[----:B0-----:R-:W-:Y:S01]  /*0a30*/  @!P0 FADD R0, R0, R3 ;  /* 0x0000000300008221 */ /* 0x001fe20000000000 */
[----:B------:R-:W-:-:S04]  /*0a40*/  ISETP.GT.AND P0, PT, R6, 0x1b, PT ;  /* 0x0000001b0600780c */ /* 0x000fc80003f04270 */
[----:B------:R-:W0:Y:S01]  /*0a50*/  SHFL.DOWN PT, R3, R0, 0x4, 0x1f ;  /* 0x08801f0000037f89 */ /* 0x000e2200000e0000 */
[----:B-1----:R-:W-:-:S04]  /*0a60*/  @!P1 LEA R5, R5, R4, 0x18 ;  /* 0x0000000405059211 */ /* 0x002fc800078ec0ff */
[----:B------:R-:W-:-:S04]  /*0a70*/  @!P1 IADD3 R2, PT, PT, R2, R5, RZ ;  /* 0x0000000502029210 */ /* 0x000fc80007ffe0ff */
[----:B0-----:R-:W-:Y:S01]  /*0a80*/  @!P0 FADD R0, R0, R3 ;  /* 0x0000000300008221 */ /* 0x001fe20000000000 */
[----:B------:R-:W-:-:S04]  /*0a90*/  ISETP.GT.AND P0, PT, R6, 0x17, PT ;  /* 0x000000170600780c */ /* 0x000fc80003f04270 */
[----:B------:R-:W0:Y:S09]  /*0aa0*/  SHFL.DOWN PT, R3, R0, 0x8, 0x1f ;  /* 0x09001f0000037f89 */ /* 0x000e3200000e0000 */
[----:B0-----:R-:W-:Y:S01]  /*0ab0*/  @!P0 FADD R0, R0, R3 ;  /* 0x0000000300008221 */ /* 0x001fe20000000000 */
[----:B------:R-:W-:-:S04]  /*0ac0*/  ISETP.NE.AND P0, PT, R9, RZ, PT ;  /* 0x000000ff0900720c */ /* 0x000fc80003f05270 */
[----:B------:R-:W0:Y:S02]  /*0ad0*/  SHFL.DOWN PT, R3, R0, 0x10, 0x1f ;  /* 0x0a001f0000037f89 */ /* 0x000e2400000e0000 */
[----:B0-----:R-:W-:-:S05]  /*0ae0*/  FADD R3, R0, R3 ;  /* 0x0000000300037221 */ /* 0x001fca0000000000 */
[----:B------:R0:W-:Y:S01]  /*0af0*/  @!P1 STS [R2+0x8], R3 ;  /* 0x0000080302009388 */ /* 0x0001e20000000800 */
[----:B------:R-:W-:Y:S01]  /*0b00*/  BAR.SYNC.DEFER_BLOCKING 0x0 ;  /* 0x0000000000007b1d */ /* 0x000fe20000010000 */
[----:B------:R-:W-:-:S04]  /*0b10*/  ISETP.GT.AND P1, PT, R6, 0xf, PT ;  /* 0x0000000f0600780c */ /* 0x000fc80003f24270 */
[----:B------:R-:W-:Y:S01]  /*0b20*/  FSEL R0, R0, R3, P1 ;  /* 0x0000000300007208 */ /* 0x000fe20000800000 */
[----:B------:R-:W-:Y:S08]  /*0b30*/  @P0 BRA `(.L_x_17) ;  /* 0x0000003000900947 */ /* 0x000ff00003800000 */
[----:B------:R-:W1:Y:S01]  /*0b40*/  S2UR UR5, SR_CgaCtaId ;  /* 0x00000000000579c3 */ /* 0x000e620000008800 */
[----:B------:R-:W-:Y:S02]  /*0b50*/  UMOV UR4, 0x400 ;  /* 0x0000040000047882 */ /* 0x000fe40000000000 */
[----:B-1----:R-:W-:-:S09]  /*0b60*/  ULEA UR4, UR5, UR4, 0x18 ;  /* 0x0000000405047291 */ /* 0x002fd2000f8ec0ff */
[----:B0-----:R-:W0:Y:S04]  /*0b70*/  LDS R3, [UR4+0xc] ;  /* 0x00000c04ff037984 */ /* 0x001e280008000800 */
[----:B------:R-:W1:Y:S04]  /*0b80*/  LDS.128 R4, [UR4+0x10] ;  /* 0x00001004ff047984 */ /* 0x000e680008000c00 */
[----:B------:R-:W2:Y:S01]  /*0b90*/  LDS.64 R8, [UR4+0x20] ;  /* 0x00002004ff087984 */ /* 0x000ea20008000a00 */
[----:B0-----:R-:W-:-:S04]  /*0ba0*/  FADD R3, R0, R3 ;  /* 0x0000000300037221 */ /* 0x001fc80000000000 */
[----:B-1----:R-:W-:-:S04]  /*0bb0*/  FADD R4, R3, R4 ;  /* 0x0000000403047221 */ /* 0x002fc80000000000 */
[----:B------:R-:W-:-:S04]  /*0bc0*/  FADD R5, R4, R5 ;  /* 0x0000000504057221 */ /* 0x000fc80000000000 */
[----:B------:R-:W-:-:S04]  /*0bd0*/  FADD R6, R5, R6 ;  /* 0x0000000605067221 */ /* 0x000fc80000000000 */
[----:B------:R-:W-:-:S04]  /*0be0*/  FADD R7, R6, R7 ;  /* 0x0000000706077221 */ /* 0x000fc80000000000 */
[----:B--2---:R-:W-:-:S04]  /*0bf0*/  FADD R8, R7, R8 ;  /* 0x0000000807087221 */ /* 0x004fc80000000000 */
[----:B------:R-:W-:Y:S01]  /*0c00*/  FADD R0, R8, R9 ;  /* 0x0000000908007221 */ /* 0x000fe20000000000 */
[----:B------:R-:W-:Y:S06]  /*0c10*/  BRA `(.L_x_17) ;  /* 0x0000003000587947 */ /* 0x000fec0003800000 */
.L_x_16:
[----:B------:R-:W1:Y:S01]  /*0c20*/  S2R R4, SR_LANEID ;  /* 0x0000000000047919 */ /* 0x000e620000000000 */
[----:B------:R-:W-:-:S04]  /*0c30*/  LOP3.LUT R0, R9, 0x3e0, RZ, 0xc0, !PT ;  /* 0x000003e009007812 */ /* 0x000fc800078ec0ff */
[----:B0-----:R-:W-:Y:S02]  /*0c40*/  IADD3 R3, PT, PT, R0, 0x20, RZ ;  /* 0x0000002000037810 */ /* 0x001fe40007ffe0ff */
[----:B------:R-:W-:Y:S02]  /*0c50*/  LOP3.LUT R5, RZ, R0, RZ, 0x33, !PT ;  /* 0x00000000ff057212 */ /* 0x000fe400078e33ff */
[-C--:B------:R-:W-:Y:S02]  /*0c60*/  ISETP.GT.AND P0, PT, R3, R20.reuse, PT ;  /* 0x000000140300720c */ /* 0x080fe40003f04270 */
[----:B------:R-:W-:-:S04]  /*0c70*/  IADD3 R5, PT, PT, R5, R20, RZ ;  /* 0x0000001405057210 */ /* 0x000fc80007ffe0ff */
[----:B------:R-:W-:-:S05]  /*0c80*/  SEL R5, R5, 0x1f, P0 ;  /* 0x0000001f05057807 */ /* 0x000fca0000000000 */
[----:B------:R-:W0:Y:S01]  /*0c90*/  SHFL.DOWN PT, R0, R7, 0x1, R5 ;  /* 0x0820000007007989 */ /* 0x000e2200000e0005 */
[C---:B-1----:R-:W-:Y:S02]  /*0ca0*/  ISETP.GE.AND P0, PT, R4.reuse, R5, PT ;  /* 0x000000050400720c */ /* 0x042fe40003f06270 */
[C---:B------:R-:W-:Y:S02]  /*0cb0*/  IADD3 R2, PT, PT, R4.reuse, 0x2, RZ ;  /* 0x0000000204027810 */ /* 0x040fe40007ffe0ff */
[----:B------:R-:W-:-:S09]  /*0cc0*/  ISETP.NE.AND P1, PT, R4, RZ, PT ;  /* 0x000000ff0400720c */ /* 0x000fd20003f25270 */
[----:B0-----:R-:W-:Y:S01]  /*0cd0*/  @!P0 FADD R7, R0, R7 ;  /* 0x0000000700078221 */ /* 0x001fe20000000000 */
[-C--:B------:R-:W-:Y:S02]  /*0ce0*/  ISETP.GT.AND P0, PT, R2, R5.reuse, PT ;  /* 0x000000050200720c */ /* 0x080fe40003f04270 */
[----:B------:R-:W-:Y:S01]  /*0cf0*/  IADD3 R2, PT, PT, R4, 0x4, RZ ;  /* 0x0000000404027810 */ /* 0x000fe20007ffe0ff */
[----:B------:R-:W0:Y:S01]  /*0d00*/  @!P1 S2R R6, SR_CgaCtaId ;  /* 0x0000000000069919 */ /* 0x000e220000008800 */
[----:B------:R-:W-:Y:S01]  /*0d10*/  @!P1 MOV R3, 0x400 ;  /* 0x0000040000039802 */ /* 0x000fe20000000f00 */
[----:B------:R-:W1:Y:S08]  /*0d20*/  SHFL.DOWN PT, R0, R7, 0x2, R5 ;  /* 0x0840000007007989 */ /* 0x000e7000000e0005 */
[----:B-1----:R-:W-:Y:S01]  /*0d30*/  @!P0 FADD R7, R7, R0 ;  /* 0x0000000007078221 */ /* 0x002fe20000000000 */
[----:B------:R-:W-:-:S02]  /*0d40*/  ISETP.GT.AND P0, PT, R2, R5, PT ;  /* 0x000000050200720c */ /* 0x000fc40003f04270 */
[----:B------:R-:W-:Y:S02]  /*0d50*/  IADD3 R2, PT, PT, R4, 0x8, RZ ;  /* 0x0000000804027810 */ /* 0x000fe40007ffe0ff */
[----:B------:R-:W1:Y:S01]  /*0d60*/  SHFL.DOWN PT, R0, R7, 0x4, R5 ;  /* 0x0880000007007989 */ /* 0x000e6200000e0005 */
[----:B0-----:R-:W-:-:S08]  /*0d70*/  @!P1 LEA R3, R6, R3, 0x18 ;  /* 0x0000000306039211 */ /* 0x001fd000078ec0ff */
[----:B-1----:R-:W-:Y:S01]  /*0d80*/  @!P0 FADD R7, R7, R0 ;  /* 0x0000000007078221 */ /* 0x002fe20000000000 */
[----:B------:R-:W-:Y:S01]  /*0d90*/  ISETP.GT.AND P0, PT, R2, R5, PT ;  /* 0x000000050200720c */ /* 0x000fe20003f04270 */
[----:B------:R-:W-:-:S03]  /*0da0*/  VIADD R2, R4, 0x10 ;  /* 0x0000001004027836 */ /* 0x000fc60000000000 */
[----:B------:R-:W0:Y:S09]  /*0db0*/  SHFL.DOWN PT, R0, R7, 0x8, R5 ;  /* 0x0900000007007989 */ /* 0x000e3200000e0005 */
[----:B0-----:R-:W-:Y:S01]  /*0dc0*/  @!P0 FADD R7, R7, R0 ;  /* 0x0000000007078221 */ /* 0x001fe20000000000 */
[----:B------:R-:W-:-:S02]  /*0dd0*/  ISETP.GT.AND P0, PT, R2, R5, PT ;  /* 0x000000050200720c */ /* 0x000fc40003f04270 */
[----:B------:R-:W-:Y:S02]  /*0de0*/  @!P1 SHF.R.U32.HI R2, RZ, 0x3, R9 ;  /* 0x00000003ff029819 */ /* 0x000fe40000011609 */
[----:B------:R-:W0:Y:S02]  /*0df0*/  SHFL.DOWN PT, R0, R7, 0x10, R5 ;  /* 0x0a00000007007989 */ /* 0x000e2400000e0005 */
[----:B------:R-:W-:-:S04]  /*0e00*/  @!P1 LOP3.LUT R2, R2, 0x7c, RZ, 0xc0, !PT ;  /* 0x0000007c02029812 */ /* 0x000fc800078ec0ff */
[----:B------:R-:W-:-:S03]  /*0e10*/  @!P1 IADD3 R3, PT, PT, R2, R3, RZ ;  /* 0x0000000302039210 */ /* 0x000fc60007ffe0ff */
[----:B0-----:R-:W-:Y:S01]  /*0e20*/  @!P0 FADD R7, R7, R0 ;  /* 0x0000000007078221 */ /* 0x001fe20000000000 */
[----:B------:R-:W-:-:S04]  /*0e30*/  ISETP.NE.AND P0, PT, R9, RZ, PT ;  /* 0x000000ff0900720c */ /* 0x000fc80003f05270 */
[----:B------:R-:W-:-:S05]  /*0e40*/  MOV R0, R7 ;  /* 0x0000000700007202 */ /* 0x000fca0000000f00 */
[----:B------:R4:W-:Y:S01]  /*0e50*/  @!P1 STS [R3+0x8], R0 ;  /* 0x0000080003009388 */ /* 0x0009e20000000800 */
[----:B------:R-:W-:Y:S06]  /*0e60*/  BAR.SYNC.DEFER_BLOCKING 0x0 ;  /* 0x0000000000007b1d */ /* 0x000fec0000010000 */
[----:B------:R-:W-:Y:S05]  /*0e70*/  @P0 BRA `(.L_x_17) ;  /* 0x0000002c00c00947 */ /* 0x000fea0003800000 */
[----:B------:R-:W0:Y:S01]  /*0e80*/  S2UR UR5, SR_CgaCtaId ;  /* 0x00000000000579c3 */ /* 0x000e220000008800 */
[----:B------:R-:W-:Y:S01]  /*0e90*/  UMOV UR4, 0x400 ;  /* 0x0000040000047882 */ /* 0x000fe20000000000 */
[C---:B------:R-:W-:Y:S02]  /*0ea0*/  ISETP.GT.AND P2, PT, R20.reuse, 0x20, PT ;  /* 0x000000201400780c */ /* 0x040fe40003f44270 */
[C---:B------:R-:W-:Y:S02]  /*0eb0*/  ISETP.GT.AND P4, PT, R20.reuse, 0x40, PT ;  /* 0x000000401400780c */ /* 0x040fe40003f84270 */
[C---:B------:R-:W-:Y:S02]  /*0ec0*/  ISETP.GT.AND P3, PT, R20.reuse, 0x60, PT ;  /* 0x000000601400780c */ /* 0x040fe40003f64270 */
[----:B------:R-:W-:Y:S01]  /*0ed0*/  ISETP.GT.AND P1, PT, R20, 0x80, PT ;  /* 0x000000801400780c */ /* 0x000fe20003f24270 */
[----:B0-----:R-:W-:-:S09]  /*0ee0*/  ULEA UR4, UR5, UR4, 0x18 ;  /* 0x0000000405047291 */ /* 0x001fd2000f8ec0ff */
[----:B----4-:R-:W0:Y:S04]  /*0ef0*/  LDS R3, [UR4+0xc] ;  /* 0x00000c04ff037984 */ /* 0x010e280008000800 */
[----:B------:R-:W1:Y:S04]  /*0f00*/  LDS.128 R4, [UR4+0x10] ;  /* 0x00001004ff047984 */ /* 0x000e680008000c00 */
[----:B------:R-:W2:Y:S01]  /*0f10*/  LDS.64 R8, [UR4+0x20] ;  /* 0x00002004ff087984 */ /* 0x000ea20008000a00 */
[----:B0-----:R-:W-:Y:S01]  /*0f20*/  @P2 FADD R0, R0, R3 ;  /* 0x0000000300002221 */ /* 0x001fe20000000000 */
[----:B------:R-:W-:-:S03]  /*0f30*/  ISETP.GT.AND P2, PT, R20, 0xa0, PT ;  /* 0x000000a01400780c */ /* 0x000fc60003f44270 */
[----:B-1----:R-:W-:Y:S01]  /*0f40*/  @P4 FADD R0, R0, R4 ;  /* 0x0000000400004221 */ /* 0x002fe20000000000 */
[----:B------:R-:W-:-:S03]  /*0f50*/  ISETP.GT.AND P4, PT, R20, 0xc0, PT ;  /* 0x000000c01400780c */ /* 0x000fc60003f84270 */
[----:B------:R-:W-:Y:S01]  /*0f60*/  @P3 FADD R0, R0, R5 ;  /* 0x0000000500003221 */ /* 0x000fe20000000000 */
[----:B------:R-:W-:-:S03]  /*0f70*/  ISETP.GT.AND P3, PT, R20, 0xe0, PT ;  /* 0x000000e01400780c */ /* 0x000fc60003f64270 */
[----:B------:R-:W-:-:S04]  /*0f80*/  @P1 FADD R0, R0, R6 ;  /* 0x0000000600001221 */ /* 0x000fc80000000000 */
[----:B------:R-:W-:-:S04]  /*0f90*/  @P2 FADD R0, R0, R7 ;  /* 0x0000000700002221 */ /* 0x000fc80000000000 */
[----:B--2---:R-:W-:-:S04]  /*0fa0*/  @P4 FADD R0, R0, R8 ;  /* 0x0000000800004221 */ /* 0x004fc80000000000 */
[----:B------:R-:W-:Y:S01]  /*0fb0*/  @P3 FADD R0, R0, R9 ;  /* 0x0000000900003221 */ /* 0x000fe20000000000 */
[----:B------:R-:W-:Y:S06]  /*0fc0*/  BRA `(.L_x_17) ;  /* 0x0000002c006c7947 */ /* 0x000fec0003800000 */
.L_x_3:
[----:B------:R-:W0:Y:S01]  /*0fd0*/  S2R R0, SR_TID.X ;  /* 0x0000000000007919 */ /* 0x000e220000002100 */
[----:B------:R-:W1:Y:S01]  /*0fe0*/  LDC.64 R2, c[0x0][0x380] ;  /* 0x0000e000ff027b82 */ /* 0x000e620000000a00 */
[----:B0-----:R-:W-:-:S05]  /*0ff0*/  SHF.L.U32 R5, R0, 0x2, RZ ;  /* 0x0000000200057819 */ /* 0x001fca00000006ff */
[----:B-1----:R-:W-:-:S05]  /*1000*/  IMAD.WIDE.U32 R2, R5, 0x4, R2 ;  /* 0x0000000405027825 */ /* 0x002fca00078e0002 */
[----:B------:R-:W2:Y:S04]  /*1010*/  LDG.E.128.CONSTANT R4, desc[UR6][R2.64] ;  /* 0x0000000602047981 */ /* 0x000ea8000c1e9d00 */
[----:B------:R-:W3:Y:S04]  /*1020*/  LDG.E.128.CONSTANT R8, desc[UR6][R2.64+0x1000] ;  /* 0x0010000602087981 */ /* 0x000ee8000c1e9d00 */
[----:B------:R-:W4:Y:S04]  /*1030*/  LDG.E.128.CONSTANT R12, desc[UR6][R2.64+0x2000] ;  /* 0x00200006020c7981 */ /* 0x000f28000c1e9d00 */
[----:B------:R-:W5:Y:S01]  /*1040*/  LDG.E.128.CONSTANT R16, desc[UR6][R2.64+0x3000] ;  /* 0x0030000602107981 */ /* 0x000f62000c1e9d00 */
[----:B------:R-:W-:Y:S01]  /*1050*/  ISETP.GE.U32.AND P0, PT, R20, 0x2000, PT ;  /* 0x000020001400780c */ /* 0x000fe20003f06070 */
[----:B------:R-:W-:-:S02]  /*1060*/  HFMA2 R23, -RZ, RZ, 0, 0.00048828125 ;  /* 0x00001000ff177431 */ /* 0x000fc400000001ff */
[----:B--2---:R-:W-:Y:S01]  /*1070*/  FADD R4, R4, R5 ;  /* 0x0000000504047221 */ /* 0x004fe20000000000 */
[----:B------:R-:W-:Y:S01]  /*1080*/  FADD R7, R6, R7 ;  /* 0x0000000706077221 */ /* 0x000fe20000000000 */
[----:B---3--:R-:W-:Y:S01]  /*1090*/  FADD R8, R8, R9 ;  /* 0x0000000908087221 */ /* 0x008fe20000000000 */
[----:B------:R-:W-:Y:S02]  /*10a0*/  FADD R11, R10, R11 ;  /* 0x0000000b0a0b7221 */ /* 0x000fe40000000000 */
[----:B------:R-:W-:Y:S01]  /*10b0*/  FADD R4, R4, R7 ;  /* 0x0000000704047221 */ /* 0x000fe20000000000 */
[----:B----4-:R-:W-:Y:S01]  /*10c0*/  FADD R12, R12, R13 ;  /* 0x0000000d0c0c7221 */ /* 0x010fe20000000000 */
[----:B------:R-:W-:Y:S01]  /*10d0*/  FADD R15, R14, R15 ;  /* 0x0000000f0e0f7221 */ /* 0x000fe20000000000 */
[----:B------:R-:W-:Y:S01]  /*10e0*/  FADD R11, R8, R11 ;  /* 0x0000000b080b7221 */ /* 0x000fe20000000000 */
[----:B-----5:R-:W-:Y:S01]  /*10f0*/  FADD R16, R16, R17 ;  /* 0x0000001110107221 */ /* 0x020fe20000000000 */
[----:B------:R-:W-:Y:S01]  /*1100*/  FADD R19, R18, R19 ;  /* 0x0000001312137221 */ /* 0x000fe20000000000 */
[----:B------:R-:W-:Y:S01]  /*1110*/  FADD R12, R12, R15 ;  /* 0x0000000f0c0c7221 */ /* 0x000fe20000000000 */
[----:B------:R-:W-:-:S02]  /*1120*/  FADD R4, R4, R11 ;  /* 0x0000000b04047221 */ /* 0x000fc40000000000 */
[----:B------:R-:W-:-:S04]  /*1130*/  FADD R19, R16, R19 ;  /* 0x0000001310137221 */ /* 0x000fc80000000000 */
[----:B------:R-:W-:-:S04]  /*1140*/  FADD R19, R12, R19 ;  /* 0x000000130c137221 */ /* 0x000fc80000000000 */
[----:B------:R-:W-:Y:S01]  /*1150*/  FADD R21, R4, R19 ;  /* 0x0000001304157221 */ /* 0x000fe20000000000 */
[----:B------:R-:W-:Y:S06]  /*1160*/  @!P0 BRA `(.L_x_18) ;  /* 0x00000000007c8947 */ /* 0x000fec0003800000 */
[----:B------:R-:W0:Y:S01]  /*1170*/  LDC R24, c[0x0][0x390] ;  /* 0x0000e400ff187b82 */ /* 0x000e220000000800 */
[----:B------:R-:W-:Y:S02]  /*1180*/  IADD3 R22, PT, PT, R20, -0x1000, RZ ;  /* 0xfffff00014167810 */ /* 0x000fe40007ffe0ff */
[----:B------:R-:W-:-:S07]  /*1190*/  MOV R23, 0x1000 ;  /* 0x0000100000177802 */ /* 0x000fce0000000f00 */
.L_x_20:
[----:B------:R-:W-:-:S05]  /*11a0*/  IMAD.WIDE R26, R23, 0x4, R2 ;  /* 0x00000004171a7825 */ /* 0x000fca00078e0202 */
[----:B------:R-:W2:Y:S04]  /*11b0*/  LDG.E.128.CONSTANT R16, desc[UR6][R26.64+0x2000] ;  /* 0x002000061a107981 */ /* 0x000ea8000c1e9d00 */
[----:B------:R-:W3:Y:S04]  /*11c0*/  LDG.E.128.CONSTANT R4, desc[UR6][R26.64+0x3000] ;  /* 0x003000061a047981 */ /* 0x000ee8000c1e9d00 */
[----:B------:R-:W4:Y:S04]  /*11d0*/  LDG.E.128.CONSTANT R8, desc[UR6][R26.64] ;  /* 0x000000061a087981 */ /* 0x000f28000c1e9d00 */
[----:B------:R-:W5:Y:S01]  /*11e0*/  LDG.E.128.CONSTANT R12, desc[UR6][R26.64+0x1000] ;  /* 0x001000061a0c7981 */ /* 0x000f62000c1e9d00 */
[----:B0-----:R-:W-:Y:S01]  /*11f0*/  MOV R20, R24 ;  /* 0x0000001800147202 */ /* 0x001fe20000000f00 */
[----:B--2---:R-:W-:Y:S01]  /*1200*/  FADD R17, R17, R18 ;  /* 0x0000001211117221 */ /* 0x004fe20000000000 */
[----:B---3--:R-:W-:-:S02]  /*1210*/  FADD R18, R19, R4 ;  /* 0x0000000413127221 */ /* 0x008fc40000000000 */
[----:B------:R-:W-:Y:S01]  /*1220*/  IADD3 R4, PT, PT, -R23, R20, RZ ;  /* 0x0000001417047210 */ /* 0x000fe20007ffe1ff */
[----:B------:R-:W-:Y:S01]  /*1230*/  FADD R5, R5, R6 ;  /* 0x0000000605057221 */ /* 0x000fe20000000000 */
[----:B----4-:R-:W-:Y:S01]  /*1240*/  FADD R9, R9, R10 ;  /* 0x0000000a09097221 */ /* 0x010fe20000000000 */
[----:B------:R-:W-:Y:S01]  /*1250*/  FADD R8, R8, R21 ;  /* 0x0000001508087221 */ /* 0x000fe20000000000 */
[----:B------:R-:W-:Y:S01]  /*1260*/  ISETP.GE.AND P0, PT, R4, 0x1000, PT ;  /* 0x000010000400780c */ /* 0x000fe20003f06270 */
[----:B-----5:R-:W-:Y:S01]  /*1270*/  FADD R13, R13, R14 ;  /* 0x0000000e0d0d7221 */ /* 0x020fe20000000000 */
[----:B------:R-:W-:Y:S01]  /*1280*/  FADD R10, R11, R12 ;  /* 0x0000000c0b0a7221 */ /* 0x000fe20000000000 */
[----:B------:R-:W-:Y:S01]  /*1290*/  FADD R14, R15, R16 ;  /* 0x000000100f0e7221 */ /* 0x000fe20000000000 */
[----:B------:R-:W-:Y:S01]  /*12a0*/  FADD R8, R8, R9 ;  /* 0x0000000908087221 */ /* 0x000fe20000000000 */
[----:B------:R-:W-:Y:S01]  /*12b0*/  FADD R5, R18, R5 ;  /* 0x0000000512057221 */ /* 0x000fe20000000000 */
[----:B------:R-:W-:Y:S01]  /*12c0*/  FADD R13, R10, R13 ;  /* 0x0000000d0a0d7221 */ /* 0x000fe20000000000 */
[----:B------:R-:W-:-:S03]  /*12d0*/  FADD R14, R14, R17 ;  /* 0x000000110e0e7221 */ /* 0x000fc60000000000 */
[----:B------:R-:W-:Y:S01]  /*12e0*/  FADD R8, R8, R13 ;  /* 0x0000000d08087221 */ /* 0x000fe20000000000 */
[----:B------:R-:W-:-:S04]  /*12f0*/  FADD R5, R14, R5 ;  /* 0x000000050e057221 */ /* 0x000fc80000000000 */
[----:B------:R-:W-:-:S04]  /*1300*/  FADD R5, R8, R5 ;  /* 0x0000000508057221 */ /* 0x000fc80000000000 */
[----:B------:R-:W-:Y:S01]  /*1310*/  FADD R21, R7, R5 ;  /* 0x0000000507157221 */ /* 0x000fe20000000000 */
[----:B------:R-:W-:Y:S06]  /*1320*/  @!P0 BRA `(.L_x_19) ;  /* 0x0000000800308947 */ /* 0x000fec0003800000 */
[----:B------:R-:W-:-:S04]  /*1330*/  IADD3 R23, PT, PT, R23, 0x1000, RZ ;  /* 0x0000100017177810 */ /* 0x000fc80007ffe0ff */
[----:B------:R-:W-:-:S13]  /*1340*/  ISETP.GT.AND P0, PT, R23, R22, PT ;  /* 0x000000161700720c */ /* 0x000fda0003f04270 */
[----:B------:R-:W-:Y:S05]  /*1350*/  @!P0 BRA `(.L_x_20) ;  /* 0xfffffffc00908947 */ /* 0x000fea000383ffff */
.L_x_18:
[----:B------:R-:W-:-:S13]  /*1360*/  ISETP.GE.AND P0, PT, R23, R20, PT ;  /* 0x000000141700720c */ /* 0x000fda0003f06270 */
[----:B------:R-:W-:Y:S05]  /*1370*/  @P0 BRA `(.L_x_19) ;  /* 0x00000008001c0947 */ /* 0x000fea0003800000 */
[----:B------:R-:W-:Y:S01]  /*1380*/  IMAD.IADD R9, R20, 0x1, -R23 ;  /* 0x0000000114097824 */ /* 0x000fe200078e0a17 */
[----:B------:R-:W-:Y:S04]  /*1390*/  BSSY.RECONVERGENT B1, `(.L_x_19) ;  /* 0x0000085000017945 */ /* 0x000fe80003800200 */
[----:B------:R-:W-:-:S13]  /*13a0*/  ISETP.GE.AND P0, PT, R0, R9, PT ;  /* 0x000000090000720c */ /* 0x000fda0003f06270 */
[----:B------:R-:W-:Y:S05]  /*13b0*/  @P0 BRA `(.L_x_21) ;  /* 0x0000000800080947 */ /* 0x000fea0003800000 */
[-C--:B------:R-:W-:Y:S01]  /*13c0*/  LOP3.LUT R2, RZ, R0.reuse, RZ, 0x33, !PT ;  /* 0x00000000ff027212 */ /* 0x080fe200078e33ff */
[----:B------:R-:W-:Y:S01]  /*13d0*/  BSSY.RECONVERGENT B2, `(.L_x_22) ;  /* 0x0000015000027945 */ /* 0x000fe20003800200 */
[----:B------:R-:W-:Y:S02]  /*13e0*/  MOV R8, R0 ;  /* 0x0000000000087202 */ /* 0x000fe40000000f00 */
[----:B------:R-:W-:-:S04]  /*13f0*/  IADD3 R2, PT, PT, -R23, R20, R2 ;  /* 0x0000001417027210 */ /* 0x000fc80007ffe102 */
[C---:B------:R-:W-:Y:S02]  /*1400*/  LOP3.LUT R3, R2.reuse, 0x300, RZ, 0xc0, !PT ;  /* 0x0000030002037812 */ /* 0x040fe400078ec0ff */
[----:B------:R-:W-:Y:S02]  /*1410*/  ISETP.GE.U32.AND P1, PT, R2, 0x300, PT ;  /* 0x000003000200780c */ /* 0x000fe40003f26070 */
[----:B------:R-:W-:-:S13]  /*1420*/  ISETP.NE.AND P0, PT, R3, 0x300, PT ;  /* 0x000003000300780c */ /* 0x000fda0003f05270 */
[----:B------:R-:W-:Y:S05]  /*1430*/  @!P0 BRA `(.L_x_23) ;  /* 0x0000000000388947 */ /* 0x000fea0003800000 */
[----:B------:R-:W0:Y:S01]  /*1440*/  LDC.64 R4, c[0x0][0x380] ;  /* 0x0000e000ff047b82 */ /* 0x000e220000000a00 */
[----:B------:R-:W-:Y:S02]  /*1450*/  LEA.HI R2, R2, 0x1, RZ, 0x18 ;  /* 0x0000000102027811 */ /* 0x000fe400078fc0ff */
[----:B------:R-:W-:Y:S02]  /*1460*/  IADD3 R7, PT, PT, R0, R23, RZ ;  /* 0x0000001700077210 */ /* 0x000fe40007ffe0ff */
[----:B------:R-:W-:Y:S02]  /*1470*/  LOP3.LUT R2, R2, 0x3, RZ, 0xc0, !PT ;  /* 0x0000000302027812 */ /* 0x000fe400078ec0ff */
[----:B------:R-:W-:Y:S02]  /*1480*/  MOV R8, R0 ;  /* 0x0000000000087202 */ /* 0x000fe40000000f00 */
[----:B------:R-:W-:-:S07]  /*1490*/  IADD3 R6, PT, PT, -R2, RZ, RZ ;  /* 0x000000ff02067210 */ /* 0x000fce0007ffe1ff */
.L_x_24:
[----:B0-----:R-:W-:-:S06]  /*14a0*/  IMAD.WIDE.U32 R2, R7, 0x4, R4 ;  /* 0x0000000407027825 */ /* 0x001fcc00078e0004 */
[----:B------:R-:W2:Y:S01]  /*14b0*/  LDG.E.CONSTANT R2, desc[UR6][R2.64] ;  /* 0x0000000602027981 */ /* 0x000ea2000c1e9900 */
[----:B------:R-:W-:Y:S02]  /*14c0*/  IADD3 R6, PT, PT, R6, 0x1, RZ ;  /* 0x0000000106067810 */ /* 0x000fe40007ffe0ff */
[----:B------:R-:W-:Y:S02]  /*14d0*/  IADD3 R8, PT, PT, R8, 0x100, RZ ;  /* 0x0000010008087810 */ /* 0x000fe40007ffe0ff */
[----:B------:R-:W-:Y:S02]  /*14e0*/  ISETP.NE.AND P0, PT, R6, RZ, PT ;  /* 0x000000ff0600720c */ /* 0x000fe40003f05270 */
[----:B------:R-:W-:Y:S01]  /*14f0*/  IADD3 R7, PT, PT, R7, 0x100, RZ ;  /* 0x0000010007077810 */ /* 0x000fe20007ffe0ff */
[----:B--2---:R-:W-:-:S10]  /*1500*/  FADD R21, R2, R21 ;  /* 0x0000001502157221 */ /* 0x004fd40000000000 */
[----:B------:R-:W-:Y:S05]  /*1510*/  @P0 BRA `(.L_x_24) ;  /* 0xfffffffc00e00947 */ /* 0x000fea000383ffff */
.L_x_23:
[----:B------:R-:W-:Y:S05]  /*1520*/  BSYNC.RECONVERGENT B2 ;  /* 0x0000000000027941 */ /* 0x000fea0003800200 */
.L_x_22:
[----:B------:R-:W-:Y:S05]  /*1530*/  @!P1 BRA `(.L_x_21) ;  /* 0x0000000400a89947 */ /* 0x000fea0003800000 */
[----:B------:R-:W0:Y:S01]  /*1540*/  LDCU.64 UR4, c[0x0][0x380] ;  /* 0x00007000ff0477ac */ /* 0x000e220008000a00 */
[----:B------:R-:W-:Y:S01]  /*1550*/  IADD3 R5, PT, PT, R9, -R8, RZ ;  /* 0x8000000809057210 */ /* 0x000fe20007ffe0ff */
[----:B------:R-:W-:Y:S01]  /*1560*/  BSSY.RECONVERGENT B2, `(.L_x_25) ;  /* 0x000003b000027945 */ /* 0x000fe20003800200 */
[CC--:B------:R-:W-:Y:S02]  /*1570*/  IADD3 R3, P0, PT, R8.reuse, R23.reuse, RZ ;  /* 0x0000001708037210 */ /* 0x0c0fe40007f1e0ff */
[----:B------:R-:W-:Y:S02]  /*1580*/  ISETP.GT.AND P1, PT, R5, 0xc00, PT ;  /* 0x00000c000500780c */ /* 0x000fe40003f24270 */
[----:B------:R-:W-:Y:S02]  /*1590*/  IADD3.X R4, PT, PT, RZ, RZ, RZ, P0, !PT ;  /* 0x000000ffff047210 */ /* 0x000fe400007fe4ff */
[----:B------:R-:W-:Y:S02]  /*15a0*/  IADD3 R11, PT, PT, R8, R23, RZ ;  /* 0x00000017080b7210 */ /* 0x000fe40007ffe0ff */
[----:B0-----:R-:W-:-:S04]  /*15b0*/  LEA R2, P0, R3, UR4, 0x2 ;  /* 0x0000000403027c11 */ /* 0x001fc8000f8010ff */
[----:B------:R-:W-:Y:S02]  /*15c0*/  LEA.HI.X R3, R3, UR5, R4, 0x2, P0 ;  /* 0x0000000503037c11 */ /* 0x000fe400080f1404 */
[----:B------:R-:W-:-:S05]  /*15d0*/  IADD3 R2, P0, PT, R2, 0x800, RZ ;  /* 0x0000080002027810 */ /* 0x000fca0007f1e0ff */
[----:B------:R-:W-:Y:S01]  /*15e0*/  IMAD.X R3, RZ, RZ, R3, P0 ;  /* 0x000000ffff037224 */ /* 0x000fe200000e0603 */
[----:B------:R-:W-:Y:S01]  /*15f0*/  PLOP3.LUT P0, PT, PT, PT, PT, 0x80, 0x8 ;  /* 0x000000000008781c */ /* 0x000fe20003f0f070 */
[----:B------:R-:W-:-:S12]  /*1600*/  @!P1 BRA `(.L_x_26) ;  /* 0x0000000000c09947 */ /* 0x000fd80003800000 */
[----:B------:R-:W-:Y:S02]  /*1610*/  PLOP3.LUT P0, PT, PT, PT, PT, 0x8, 0x80 ;  /* 0x000000000080781c */ /* 0x000fe40003f0e170 */
[----:B------:R-:W-:-:S11]  /*1620*/  IADD3 R13, PT, PT, R9, -0xc00, RZ ;  /* 0xfffff400090d7810 */ /* 0x000fd60007ffe0ff */
.L_x_27:
[----:B------:R-:W0:Y:S01]  /*1630*/  LDC.64 R4, c[0x0][0x380] ;  /* 0x0000e000ff047b82 */ /* 0x000e220000000a00 */
[----:B------:R-:W2:Y:S01]  /*1640*/  LDG.E.CONSTANT R10, desc[UR6][R2.64+-0x400] ;  /* 0xfffc0006020a7981 */ /* 0x000ea2000c1e9900 */
[----:B------:R-:W-:-:S03]  /*1650*/  IADD3 R25, PT, PT, R11, 0x400, RZ ;  /* 0x000004000b197810 */ /* 0x000fc60007ffe0ff */
[----:B------:R-:W3:Y:S04]  /*1660*/  LDG.E.CONSTANT R19, desc[UR6][R2.64] ;  /* 0x0000000602137981 */ /* 0x000ee8000c1e9900 */
[----:B------:R-:W4:Y:S01]  /*1670*/  LDG.E.CONSTANT R18, desc[UR6][R2.64+0x400] ;  /* 0x0004000602127981 */ /* 0x000f22000c1e9900 */
[----:B------:R-:W-:-:S03]  /*1680*/  IADD3 R7, PT, PT, R11, 0x800, RZ ;  /* 0x000008000b077810 */ /* 0x000fc60007ffe0ff */
[----:B------:R-:W5:Y:S04]  /*1690*/  LDG.E.CONSTANT R16, desc[UR6][R2.64+0xc00] ;  /* 0x000c000602107981 */ /* 0x000f68000c1e9900 */
[----:B------:R-:W5:Y:S04]  /*16a0*/  LDG.E.CONSTANT R15, desc[UR6][R2.64+0x1000] ;  /* 0x00100006020f7981 */ /* 0x000f68000c1e9900 */
[----:B------:R-:W5:Y:S01]  /*16b0*/  LDG.E.CONSTANT R14, desc[UR6][R2.64+0x1400] ;  /* 0x00140006020e7981 */ /* 0x000f62000c1e9900 */
[----:B0-----:R-:W-:-:S03]  /*16c0*/  IMAD.WIDE.U32 R22, R11, 0x4, R4 ;  /* 0x000000040b167825 */ /* 0x001fc600078e0004 */
[----:B------:R-:W5:Y:S04]  /*16d0*/  LDG.E.CONSTANT R20, desc[UR6][R2.64+0x2000] ;  /* 0x0020000602147981 */ /* 0x000f68000c1e9900 */
[----:B------:R0:W2:Y:S01]  /*16e0*/  LDG.E.CONSTANT R12, desc[UR6][R22.64] ;  /* 0x00000006160c7981 */ /* 0x0000a2000c1e9900 */
[----:B------:R-:W-:-:S03]  /*16f0*/  IMAD.WIDE.U32 R24, R25, 0x4, R4 ;  /* 0x0000000419187825 */ /* 0x000fc600078e0004 */
[----:B------:R-:W5:Y:S04]  /*1700*/  LDG.E.CONSTANT R26, desc[UR6][R2.64+0x3000] ;  /* 0x00300006021a7981 */ /* 0x000f68000c1e9900 */
[----:B------:R-:W5:Y:S01]  /*1710*/  LDG.E.CONSTANT R17, desc[UR6][R24.64] ;  /* 0x0000000618117981 */ /* 0x000f62000c1e9900 */
[--C-:B------:R-:W-:Y:S01]  /*1720*/  IMAD.WIDE.U32 R6, R7, 0x4, R4.reuse ;  /* 0x0000000407067825 */ /* 0x100fe200078e0004 */
[----:B0-----:R-:W-:Y:S02]  /*1730*/  IADD3 R23, PT, PT, R11, 0xc00, RZ ;  /* 0x00000c000b177810 */ /* 0x001fe40007ffe0ff */
[----:B------:R-:W5:Y:S04]  /*1740*/  LDG.E.CONSTANT R22, desc[UR6][R2.64+0x1c00] ;  /* 0x001c000602167981 */ /* 0x000f68000c1e9900 */
[----:B------:R-:W5:Y:S01]  /*1750*/  LDG.E.CONSTANT R6, desc[UR6][R6.64] ;  /* 0x0000000606067981 */ /* 0x000f62000c1e9900 */
[----:B------:R-:W-:-:S03]  /*1760*/  IMAD.WIDE.U32 R4, R23, 0x4, R4 ;  /* 0x0000000417047825 */ /* 0x000fc600078e0004 */
[----:B------:R-:W5:Y:S04]  /*1770*/  LDG.E.CONSTANT R23, desc[UR6][R2.64+0x2400] ;  /* 0x0024000602177981 */ /* 0x000f68000c1e9900 */
[----:B------:R-:W5:Y:S04]  /*1780*/  LDG.E.CONSTANT R4, desc[UR6][R4.64] ;  /* 0x0000000604047981 */ /* 0x000f68000c1e9900 */
[----:B------:R-:W5:Y:S04]  /*1790*/  LDG.E.CONSTANT R24, desc[UR6][R2.64+0x2c00] ;  /* 0x002c000602187981 */ /* 0x000f68000c1e9900 */
[----:B------:R0:W5:Y:S01]  /*17a0*/  LDG.E.CONSTANT R25, desc[UR6][R2.64+0x3400] ;  /* 0x0034000602197981 */ /* 0x000162000c1e9900 */
[----:B------:R-:W-:-:S04]  /*17b0*/  IADD3 R8, PT, PT, R8, 0x1000, RZ ;  /* 0x0000100008087810 */ /* 0x000fc80007ffe0ff */
[----:B------:R-:W-:Y:S02]  /*17c0*/  ISETP.GE.AND P1, PT, R8, R13, PT ;  /* 0x0000000d0800720c */ /* 0x000fe40003f26270 */
[----:B0-----:R-:W-:Y:S02]  /*17d0*/  IADD3 R2, P2, PT, R2, 0x4000, RZ ;  /* 0x0000400002027810 */ /* 0x001fe40007f5e0ff */
[----:B------:R-:W-:Y:S02]  /*17e0*/  IADD3 R11, PT, PT, R11, 0x1000, RZ ;  /* 0x000010000b0b7810 */ /* 0x000fe40007ffe0ff */
[----:B------:R-:W-:Y:S01]  /*17f0*/  IADD3.X R3, PT, PT, RZ, R3, RZ, P2, !PT ;  /* 0x00000003ff037210 */ /* 0x000fe200017fe4ff */
[----:B--2---:R-:W-:-:S04]  /*1800*/  FADD R21, R12, R21 ;  /* 0x000000150c157221 */ /* 0x004fc80000000000 */
[----:B------:R-:W-:-:S04]  /*1810*/  FADD R10, R21, R10 ;  /* 0x0000000a150a7221 */ /* 0x000fc80000000000 */
[----:B---3--:R-:W-:-:S04]  /*1820*/  FADD R19, R10, R19 ;  /* 0x000000130a137221 */ /* 0x008fc80000000000 */
[----:B----4-:R-:W-:-:S04]  /*1830*/  FADD R18, R19, R18 ;  /* 0x0000001213127221 */ /* 0x010fc80000000000 */
[----:B-----5:R-:W-:-:S04]  /*1840*/  FADD R17, R18, R17 ;  /* 0x0000001112117221 */ /* 0x020fc80000000000 */
        /* <DEDUP_REMOVED lines=12> */
.L_x_26:
[----:B------:R-:W-:Y:S05]  /*1910*/  BSYNC.RECONVERGENT B2 ;  /* 0x0000000000027941 */ /* 0x000fea0003800200 */
.L_x_25:
[----:B------:R-:W-:Y:S01]  /*1920*/  IADD3 R4, PT, PT, R9, -R8, RZ ;  /* 0x8000000809047210 */ /* 0x000fe20007ffe0ff */
[----:B------:R-:W-:Y:S03]  /*1930*/  BSSY.RECONVERGENT B2, `(.L_x_28) ;  /* 0x000001e000027945 */ /* 0x000fe60003800200 */
[----:B------:R-:W-:-:S13]  /*1940*/  ISETP.GT.AND P1, PT, R4, 0x400, PT ;  /* 0x000004000400780c */ /* 0x000fda0003f24270 */
[----:B------:R-:W-:Y:S05]  /*1950*/  @!P1 BRA `(.L_x_29) ;  /* 0x00000000006c9947 */ /* 0x000fea0003800000 */
[----:B------:R-:W0:Y:S01]  /*1960*/  LDC.64 R6, c[0x0][0x380] ;  /* 0x0000e000ff067b82 */ /* 0x000e220000000a00 */
[----:B------:R-:W2:Y:S01]  /*1970*/  LDG.E.CONSTANT R10, desc[UR6][R2.64+-0x400] ;  /* 0xfffc0006020a7981 */ /* 0x000ea2000c1e9900 */
[----:B------:R-:W-:-:S03]  /*1980*/  VIADD R15, R11, 0x400 ;  /* 0x000004000b0f7836 */ /* 0x000fc60000000000 */
[----:B------:R-:W3:Y:S04]  /*1990*/  LDG.E.CONSTANT R13, desc[UR6][R2.64] ;  /* 0x00000006020d7981 */ /* 0x000ee8000c1e9900 */
[----:B------:R-:W4:Y:S04]  /*19a0*/  LDG.E.CONSTANT R17, desc[UR6][R2.64+0xc00] ;  /* 0x000c000602117981 */ /* 0x000f28000c1e9900 */
[----:B------:R-:W5:Y:S04]  /*19b0*/  LDG.E.CONSTANT R19, desc[UR6][R2.64+0x1000] ;  /* 0x0010000602137981 */ /* 0x000f68000c1e9900 */
[----:B------:R1:W5:Y:S01]  /*19c0*/  LDG.E.CONSTANT R23, desc[UR6][R2.64+0x1400] ;  /* 0x0014000602177981 */ /* 0x000362000c1e9900 */
[----:B0-----:R-:W-:-:S06]  /*19d0*/  IMAD.WIDE.U32 R4, R11, 0x4, R6 ;  /* 0x000000040b047825 */ /* 0x001fcc00078e0006 */
[----:B------:R-:W2:Y:S01]  /*19e0*/  LDG.E.CONSTANT R4, desc[UR6][R4.64] ;  /* 0x0000000604047981 */ /* 0x000ea2000c1e9900 */
[----:B------:R-:W-:-:S03]  /*19f0*/  IMAD.WIDE.U32 R6, R15, 0x4, R6 ;  /* 0x000000040f067825 */ /* 0x000fc600078e0006 */
[----:B------:R-:W4:Y:S04]  /*1a00*/  LDG.E.CONSTANT R15, desc[UR6][R2.64+0x400] ;  /* 0x00040006020f7981 */ /* 0x000f28000c1e9900 */
[----:B------:R-:W5:Y:S01]  /*1a10*/  LDG.E.CONSTANT R7, desc[UR6][R6.64] ;  /* 0x0000000606077981 */ /* 0x000f62000c1e9900 */
[----:B------:R-:W-:Y:S02]  /*1a20*/  PLOP3.LUT P0, PT, PT, PT, PT, 0x8, 0x80 ;  /* 0x000000000080781c */ /* 0x000fe40003f0e170 */
[----:B------:R-:W-:Y:S02]  /*1a30*/  IADD3 R8, PT, PT, R8, 0x800, RZ ;  /* 0x0000080008087810 */ /* 0x000fe40007ffe0ff */
[----:B------:R-:W-:Y:S01]  /*1a40*/  IADD3 R11, PT, PT, R11, 0x800, RZ ;  /* 0x000008000b0b7810 */ /* 0x000fe20007ffe0ff */
[----:B--2---:R-:W-:-:S04]  /*1a50*/  FADD R21, R21, R4 ;  /* 0x0000000415157221 */ /* 0x004fc80000000000 */
[----:B------:R-:W-:-:S04]  /*1a60*/  FADD R10, R21, R10 ;  /* 0x0000000a150a7221 */ /* 0x000fc80000000000 */
[----:B---3--:R-:W-:-:S04]  /*1a70*/  FADD R10, R10, R13 ;  /* 0x0000000d0a0a7221 */ /* 0x008fc80000000000 */
[----:B----4-:R-:W-:-:S04]  /*1a80*/  FADD R10, R10, R15 ;  /* 0x0000000f0a0a7221 */ /* 0x010fc80000000000 */
[----:B-----5:R-:W-:Y:S01]  /*1a90*/  FADD R10, R10, R7 ;  /* 0x000000070a0a7221 */ /* 0x020fe20000000000 */
[----:B------:R-:W-:-:S03]  /*1aa0*/  IADD3 R4, P1, PT, R2, 0x2000, RZ ;  /* 0x0000200002047810 */ /* 0x000fc60007f3e0ff */
[----:B------:R-:W-:Y:S01]  /*1ab0*/  FADD R10, R10, R17 ;  /* 0x000000110a0a7221 */ /* 0x000fe20000000000 */
[----:B------:R-:W-:-:S03]  /*1ac0*/  IADD3.X R5, PT, PT, RZ, R3, RZ, P1, !PT ;  /* 0x00000003ff057210 */ /* 0x000fc60000ffe4ff */
[----:B------:R-:W-:Y:S01]  /*1ad0*/  FADD R10, R10, R19 ;  /* 0x000000130a0a7221 */ /* 0x000fe20000000000 */
[----:B-1----:R-:W-:Y:S02]  /*1ae0*/  MOV R2, R4 ;  /* 0x0000000400027202 */ /* 0x002fe40000000f00 */
[----:B------:R-:W-:Y:S01]  /*1af0*/  MOV R3, R5 ;  /* 0x0000000500037202 */ /* 0x000fe20000000f00 */
[----:B------:R-:W-:-:S07]  /*1b00*/  FADD R21, R10, R23 ;  /* 0x000000170a157221 */ /* 0x000fce0000000000 */
.L_x_29:
[----:B------:R-:W-:Y:S05]  /*1b10*/  BSYNC.RECONVERGENT B2 ;  /* 0x0000000000027941 */ /* 0x000fea0003800200 */
.L_x_28:
[----:B------:R-:W-:-:S13]  /*1b20*/  ISETP.LT.OR P0, PT, R8, R9, P0 ;  /* 0x000000090800720c */ /* 0x000fda0000701670 */
[----:B------:R-:W-:Y:S05]  /*1b30*/  @!P0 BRA `(.L_x_21) ;  /* 0x0000000000288947 */ /* 0x000fea0003800000 */
[----:B------:R-:W0:Y:S01]  /*1b40*/  LDC.64 R4, c[0x0][0x380] ;  /* 0x0000e000ff047b82 */ /* 0x000e220000000a00 */
[----:B------:R-:W2:Y:S04]  /*1b50*/  LDG.E.CONSTANT R6, desc[UR6][R2.64+-0x400] ;  /* 0xfffc000602067981 */ /* 0x000ea8000c1e9900 */
[----:B------:R-:W3:Y:S04]  /*1b60*/  LDG.E.CONSTANT R7, desc[UR6][R2.64] ;  /* 0x0000000602077981 */ /* 0x000ee8000c1e9900 */
[----:B------:R-:W4:Y:S01]  /*1b70*/  LDG.E.CONSTANT R9, desc[UR6][R2.64+0x400] ;  /* 0x0004000602097981 */ /* 0x000f22000c1e9900 */
[----:B0-----:R-:W-:-:S06]  /*1b80*/  IMAD.WIDE.U32 R4, R11, 0x4, R4 ;  /* 0x000000040b047825 */ /* 0x001fcc00078e0004 */
[----:B------:R-:W5:Y:S02]  /*1b90*/  LDG.E.CONSTANT R4, desc[UR6][R4.64] ;  /* 0x0000000604047981 */ /* 0x000f64000c1e9900 */
[----:B-----5:R-:W-:-:S04]  /*1ba0*/  FADD R21, R21, R4 ;  /* 0x0000000415157221 */ /* 0x020fc80000000000 */
[----:B--2---:R-:W-:-:S04]  /*1bb0*/  FADD R6, R21, R6 ;  /* 0x0000000615067221 */ /* 0x004fc80000000000 */
[----:B---3--:R-:W-:-:S04]  /*1bc0*/  FADD R6, R6, R7 ;  /* 0x0000000706067221 */ /* 0x008fc80000000000 */
[----:B----4-:R-:W-:-:S07]  /*1bd0*/  FADD R21, R6, R9 ;  /* 0x0000000906157221 */ /* 0x010fce0000000000 */
.L_x_21:
[----:B------:R-:W-:Y:S05]  /*1be0*/  BSYNC.RECONVERGENT B1 ;  /* 0x0000000000017941 */ /* 0x000fea0003800200 */
.L_x_19:
[----:B------:R-:W0:Y:S01]  /*1bf0*/  S2R R6, SR_LANEID ;  /* 0x0000000000067919 */ /* 0x000e220000000000 */
[----:B------:R-:W1:Y:S01]  /*1c00*/  SHFL.DOWN PT, R2, R21, 0x1, 0x1f ;  /* 0x08201f0015027f89 */ /* 0x000e6200000e0000 */
[C---:B0-----:R-:W-:Y:S02]  /*1c10*/  ISETP.GT.AND P0, PT, R6.reuse, 0x1e, PT ;  /* 0x0000001e0600780c */ /* 0x041fe40003f04270 */
[----:B------:R-:W-:-:S11]  /*1c20*/  ISETP.NE.AND P1, PT, R6, RZ, PT ;  /* 0x000000ff0600720c */ /* 0x000fd60003f25270 */
[----:B-1----:R-:W-:Y:S01]  /*1c30*/  @!P0 FADD R21, R2, R21 ;  /* 0x0000001502158221 */ /* 0x002fe20000000000 */
[----:B------:R-:W-:Y:S01]  /*1c40*/  ISETP.GT.AND P0, PT, R6, 0x1d, PT ;  /* 0x0000001d0600780c */ /* 0x000fe20003f04270 */
[----:B------:R-:W0:Y:S01]  /*1c50*/  @!P1 S2R R5, SR_CgaCtaId ;  /* 0x0000000000059919 */ /* 0x000e220000008800 */
[----:B------:R-:W-:Y:S02]  /*1c60*/  @!P1 MOV R4, 0x400 ;  /* 0x0000040000049802 */ /* 0x000fe40000000f00 */
[----:B------:R-:W-:Y:S01]  /*1c70*/  @!P1 SHF.R.U32.HI R3, RZ, 0x3, R0 ;  /* 0x00000003ff039819 */ /* 0x000fe20000011600 */
[----:B------:R-:W1:Y:S03]  /*1c80*/  SHFL.DOWN PT, R2, R21, 0x2, 0x1f ;  /* 0x08401f0015027f89 */ /* 0x000e6600000e0000 */
[----:B------:R-:W-:-:S05]  /*1c90*/  @!P1 LOP3.LUT R3, R3, 0x7c, RZ, 0xc0, !PT ;  /* 0x0000007c03039812 */ /* 0x000fca00078ec0ff */
[----:B-1----:R-:W-:Y:S01]  /*1ca0*/  @!P0 FADD R21, R21, R2 ;  /* 0x0000000215158221 */ /* 0x002fe20000000000 */
[----:B------:R-:W-:Y:S02]  /*1cb0*/  ISETP.GT.AND P0, PT, R6, 0x1b, PT ;  /* 0x0000001b0600780c */ /* 0x000fe40003f04270 */
[----:B0-----:R-:W-:Y:S02]  /*1cc0*/  @!P1 LEA R4, R5, R4, 0x18 ;  /* 0x0000000405049211 */ /* 0x001fe400078ec0ff */
[----:B------:R-:W0:Y:S02]  /*1cd0*/  SHFL.DOWN PT, R2, R21, 0x4, 0x1f ;  /* 0x08801f0015027f89 */ /* 0x000e2400000e0000 */
[----:B------:R-:W-:-:S07]  /*1ce0*/  @!P1 IADD3 R3, PT, PT, R3, R4, RZ ;  /* 0x0000000403039210 */ /* 0x000fce0007ffe0ff */
        /* <DEDUP_REMOVED lines=12> */
[----:B------:R-:W0:Y:S01]  /*1db0*/  S2UR UR5, SR_CgaCtaId ;  /* 0x00000000000579c3 */ /* 0x000e220000008800 */
[----:B------:R-:W-:Y:S02]  /*1dc0*/  UMOV UR4, 0x400 ;  /* 0x0000040000047882 */ /* 0x000fe40000000000 */
[----:B0-----:R-:W-:-:S09]  /*1dd0*/  ULEA UR4, UR5, UR4, 0x18 ;  /* 0x0000000405047291 */ /* 0x001fd2000f8ec0ff */
[----:B---3--:R-:W0:Y:S04]  /*1de0*/  LDS R3, [UR4+0xc] ;  /* 0x00000c04ff037984 */ /* 0x008e280008000800 */
        /* <DEDUP_REMOVED lines=10> */
.L_x_2:
        /* <DEDUP_REMOVED lines=12> */
.L_x_32:
[----:B------:R-:W-:Y:S05]  /*1f50*/  BSYNC.RECONVERGENT B1 ;  /* 0x0000000000017941 */ /* 0x000fea0003800200 */
.L_x_31:
[----:B------:R-:W-:Y:S01]  /*1f60*/  ISETP.GE.AND P0, PT, R11, R20, PT ;  /* 0x000000140b00720c */ /* 0x000fe20003f06270 */
[----:B------:R-:W-:-:S12]  /*1f70*/  BSSY.RECONVERGENT B1, `(.L_x_33) ;  /* 0x0000074000017945 */ /* 0x000fd80003800200 */
[----:B------:R-:W-:Y:S05]  /*1f80*/  @P0 BRA `(.L_x_34) ;  /* 0x0000000400c80947 */ /* 0x000fea0003800000 */
[----:B0-----:R-:W-:Y:S01]  /*1f90*/  LOP3.LUT R3, RZ, R11, RZ, 0x33, !PT ;  /* 0x0000000bff037212 */ /* 0x001fe200078e33ff */
[----:B------:R-:W-:Y:S04]  /*1fa0*/  BSSY.RECONVERGENT B2, `(.L_x_35) ;  /* 0x0000015000027945 */ /* 0x000fe80003800200 */
[----:B------:R-:W-:-:S05]  /*1fb0*/  IMAD.IADD R4, R3, 0x1, R20 ;  /* 0x0000000103047824 */ /* 0x000fca00078e0214 */
        /* <DEDUP_REMOVED lines=10> */
.L_x_37:
[----:B------:R-:W-:-:S06]  /*2060*/  MOV R3, R5 ;  /* 0x0000000500037202 */ /* 0x000fcc0000000f00 */
[----:B------:R0:W2:Y:S01]  /*2070*/  LDG.E.CONSTANT R3, desc[UR6][R2.64] ;  /* 0x0000000602037981 */ /* 0x0000a2000c1e9900 */
[----:B------:R-:W-:Y:S02]  /*2080*/  IADD3 R4, PT, PT, R4, 0x1, RZ ;  /* 0x0000000104047810 */ /* 0x000fe40007ffe0ff */
[----:B------:R-:W-:Y:S02]  /*2090*/  IADD3 R11, PT, PT, R11, 0x100, RZ ;  /* 0x000001000b0b7810 */ /* 0x000fe40007ffe0ff */
[----:B------:R-:W-:Y:S02]  /*20a0*/  ISETP.NE.AND P0, PT, R4, RZ, PT ;  /* 0x000000ff0400720c */ /* 0x000fe40003f05270 */
[----:B0-----:R-:W-:-:S04]  /*20b0*/  IADD3 R2, P2, PT, R2, 0x400, RZ ;  /* 0x0000040002027810 */ /* 0x001fc80007f5e0ff */
[----:B------:R-:W-:Y:S01]  /*20c0*/  IADD3.X R5, PT, PT, RZ, R5, RZ, P2, !PT ;  /* 0x00000005ff057210 */ /* 0x000fe200017fe4ff */
[----:B--2--5:R-:W-:-:S06]  /*20d0*/  FADD R0, R3, R0 ;  /* 0x0000000003007221 */ /* 0x024fcc0000000000 */
[----:B------:R-:W-:Y:S05]  /*20e0*/  @P0 BRA `(.L_x_37) ;  /* 0xfffffffc00dc0947 */ /* 0x000fea000383ffff */
.L_x_36:
[----:B------:R-:W-:Y:S05]  /*20f0*/  BSYNC.RECONVERGENT B2 ;  /* 0x0000000000027941 */ /* 0x000fea0003800200 */
.L_x_35:
        /* <DEDUP_REMOVED lines=8> */
.L_x_40:
        /* <DEDUP_REMOVED lines=9> */
[----:B------:R-:W-:-:S03]  /*2210*/  VIADD R3, R11, 0x800 ;  /* 0x000008000b037836 */ /* 0x000fc60000000000 */
[----:B------:R-:W4:Y:S01]  /*2220*/  LDG.E.CONSTANT R15, desc[UR6][R4.64+0x400] ;  /* 0x00040006040f7981 */ /* 0x000f22000c1e9900 */
        /* <DEDUP_REMOVED lines=32> */
.L_x_39:
[----:B------:R-:W-:Y:S05]  /*2430*/  BSYNC.RECONVERGENT B2 ;  /* 0x0000000000027941 */ /* 0x000fea0003800200 */
.L_x_38:
[----:B------:R-:W-:Y:S01]  /*2440*/  IADD3 R2, PT, PT, -R11, R20, RZ ;  /* 0x000000140b027210 */ /* 0x000fe20007ffe1ff */
[----:B------:R-:W-:Y:S03]  /*2450*/  BSSY.RECONVERGENT B2, `(.L_x_41) ;  /* 0x0000019000027945 */ /* 0x000fe60003800200 */
[----:B------:R-:W-:-:S13]  /*2460*/  ISETP.GT.AND P1, PT, R2, 0x400, PT ;  /* 0x000004000200780c */ /* 0x000fda0003f24270 */
[----:B------:R-:W-:Y:S05]  /*2470*/  @!P1 BRA `(.L_x_42) ;  /* 0x0000000000589947 */ /* 0x000fea0003800000 */
        /* <DEDUP_REMOVED lines=22> */
.L_x_42:
[----:B------:R-:W-:Y:S05]  /*25e0*/  BSYNC.RECONVERGENT B2 ;  /* 0x0000000000027941 */ /* 0x000fea0003800200 */
.L_x_41:
        /* <DEDUP_REMOVED lines=12> */
.L_x_34:
[----:B------:R-:W-:Y:S05]  /*26b0*/  BSYNC.RECONVERGENT B1 ;  /* 0x0000000000017941 */ /* 0x000fea0003800200 */
.L_x_33:
        /* <DEDUP_REMOVED lines=35> */
[----:B--2---:R-:W0:Y:S04]  /*28f0*/  LDS R3, [UR4+0xc] ;  /* 0x00000c04ff037984 */ /* 0x004e280008000800 */
        /* <DEDUP_REMOVED lines=10> */
.L_x_43:
[----:B0-----:R-:W0:Y:S01]  /*29a0*/  S2R R2, SR_LANEID ;  /* 0x0000000000027919 */ /* 0x001e220000000000 */
[----:B------:R-:W-:-:S04]  /*29b0*/  LOP3.LUT R0, R9, 0x3e0, RZ, 0xc0, !PT ;  /* 0x000003e009007812 */ /* 0x000fc800078ec0ff */
[----:B------:R-:W-:Y:S02]  /*29c0*/  IADD3 R3, PT, PT, R0, 0x20, RZ ;  /* 0x0000002000037810 */ /* 0x000fe40007ffe0ff */
[----:B------:R-:W-:Y:S02]  /*29d0*/  LOP3.LUT R7, RZ, R0, RZ, 0x33, !PT ;  /* 0x00000000ff077212 */ /* 0x000fe400078e33ff */
[-C--:B------:R-:W-:Y:S02]  /*29e0*/  ISETP.GT.AND P0, PT, R3, R20.reuse, PT ;  /* 0x000000140300720c */ /* 0x080fe40003f04270 */
[----:B------:R-:W-:-:S04]  /*29f0*/  IADD3 R7, PT, PT, R7, R20, RZ ;  /* 0x0000001407077210 */ /* 0x000fc80007ffe0ff */
[----:B------:R-:W-:-:S05]  /*2a00*/  SEL R4, R7, 0x1f, P0 ;  /* 0x0000001f07047807 */ /* 0x000fca0000000000 */
[----:B------:R-:W1:Y:S01]  /*2a10*/  SHFL.DOWN PT, R0, R5, 0x1, R4 ;  /* 0x0820000005007989 */ /* 0x000e6200000e0004 */
[C---:B0-----:R-:W-:Y:S01]  /*2a20*/  ISETP.GE.AND P0, PT, R2.reuse, R4, PT ;  /* 0x000000040200720c */ /* 0x041fe20003f06270 */
[C---:B------:R-:W-:Y:S01]  /*2a30*/  VIADD R3, R2.reuse, 0x2 ;  /* 0x0000000202037836 */ /* 0x040fe20000000000 */
[----:B------:R-:W-:-:S11]  /*2a40*/  ISETP.NE.AND P1, PT, R2, RZ, PT ;  /* 0x000000ff0200720c */ /* 0x000fd60003f25270 */
[----:B-1----:R-:W-:Y:S01]  /*2a50*/  @!P0 FADD R5, R0, R5 ;  /* 0x0000000500058221 */ /* 0x002fe20000000000 */
[-C--:B------:R-:W-:Y:S01]  /*2a60*/  ISETP.GT.AND P0, PT, R3, R4.reuse, PT ;  /* 0x000000040300720c */ /* 0x080fe20003f04270 */
[----:B------:R-:W0:Y:S01]  /*2a70*/  @!P1 S2R R6, SR_CgaCtaId ;  /* 0x0000000000069919 */ /* 0x000e220000008800 */
[----:B------:R-:W-:Y:S02]  /*2a80*/  IADD3 R3, PT, PT, R2, 0x4, RZ ;  /* 0x0000000402037810 */ /* 0x000fe40007ffe0ff */
[----:B------:R-:W1:Y:S09]  /*2a90*/  SHFL.DOWN PT, R0, R5, 0x2, R4 ;  /* 0x0840000005007989 */ /* 0x000e7200000e0004 */
[----:B-1----:R-:W-:Y:S01]  /*2aa0*/  @!P0 FADD R5, R5, R0 ;  /* 0x0000000005058221 */ /* 0x002fe20000000000 */
[----:B------:R-:W-:-:S02]  /*2ab0*/  ISETP.GT.AND P0, PT, R3, R4, PT ;  /* 0x000000040300720c */ /* 0x000fc40003f04270 */
[----:B------:R-:W-:Y:S02]  /*2ac0*/  IADD3 R3, PT, PT, R2, 0x8, RZ ;  /* 0x0000000802037810 */ /* 0x000fe40007ffe0ff */
[----:B------:R-:W1:Y:S09]  /*2ad0*/  SHFL.DOWN PT, R0, R5, 0x4, R4 ;  /* 0x0880000005007989 */ /* 0x000e7200000e0004 */
[----:B-1----:R-:W-:Y:S01]  /*2ae0*/  @!P0 FADD R5, R5, R0 ;  /* 0x0000000005058221 */ /* 0x002fe20000000000 */
[----:B------:R-:W-:-:S02]  /*2af0*/  ISETP.GT.AND P0, PT, R3, R4, PT ;  /* 0x000000040300720c */ /* 0x000fc40003f04270 */
[----:B------:R-:W-:Y:S02]  /*2b00*/  IADD3 R3, PT, PT, R2, 0x10, RZ ;  /* 0x0000001002037810 */ /* 0x000fe40007ffe0ff */
[----:B------:R-:W1:Y:S01]  /*2b10*/  SHFL.DOWN PT, R0, R5, 0x8, R4 ;  /* 0x0900000005007989 */ /* 0x000e6200000e0004 */
[----:B------:R-:W-:-:S04]  /*2b20*/  @!P1 SHF.R.U32.HI R2, RZ, 0x3, R9 ;  /* 0x00000003ff029819 */ /* 0x000fc80000011609 */
[----:B------:R-:W-:-:S04]  /*2b30*/  @!P1 LOP3.LUT R2, R2, 0x7c, RZ, 0xc0, !PT ;  /* 0x0000007c02029812 */ /* 0x000fc800078ec0ff */
[----:B-1----:R-:W-:Y:S01]  /*2b40*/  @!P0 FADD R5, R5, R0 ;  /* 0x0000000005058221 */ /* 0x002fe20000000000 */
[----:B------:R-:W-:Y:S02]  /*2b50*/  ISETP.GT.AND P0, PT, R3, R4, PT ;  /* 0x000000040300720c */ /* 0x000fe40003f04270 */
[----:B------:R-:W-:Y:S02]  /*2b60*/  @!P1 MOV R3, 0x400 ;  /* 0x0000040000039802 */ /* 0x000fe40000000f00 */
[----:B------:R-:W1:Y:S02]  /*2b70*/  SHFL.DOWN PT, R0, R5, 0x10, R4 ;  /* 0x0a00000005007989 */ /* 0x000e6400000e0004 */
[----:B0-----:R-:W-:-:S04]  /*2b80*/  @!P1 LEA R3, R6, R3, 0x18 ;  /* 0x0000000306039211 */ /* 0x001fc800078ec0ff */
[----:B------:R-:W-:-:S03]  /*2b90*/  @!P1 IADD3 R3, PT, PT, R2, R3, RZ ;  /* 0x0000000302039210 */ /* 0x000fc60007ffe0ff */
[----:B-1----:R-:W-:Y:S01]  /*2ba0*/  @!P0 FADD R5, R5, R0 ;  /* 0x0000000005058221 */ /* 0x002fe20000000000 */
        /* <DEDUP_REMOVED lines=12> */
[----:B-1----:R-:W0:Y:S04]  /*2c70*/  LDS R3, [UR4+0xc] ;  /* 0x00000c04ff037984 */ /* 0x002e280008000800 */
        /* <DEDUP_REMOVED lines=13> */
.L_x_30:
[----:B------:R-:W0:Y:S01]  /*2d50*/  S2R R8, SR_TID.X ;  /* 0x0000000000087919 */ /* 0x000e220000002100 */
[----:B------:R-:W0:Y:S02]  /*2d60*/  LDC.64 R2, c[0x0][0x380] ;  /* 0x0000e000ff027b82 */ /* 0x000e240000000a00 */
[----:B0-----:R-:W-:-:S05]  /*2d70*/  IMAD.WIDE.U32 R2, R8, 0x4, R2 ;  /* 0x0000000408027825 */ /* 0x001fca00078e0002 */
[----:B------:R-:W2:Y:S04]  /*2d80*/  LDG.E.CONSTANT R19, desc[UR6][R2.64] ;  /* 0x0000000602137981 */ /* 0x000ea8000c1e9900 */
[----:B------:R-:W2:Y:S04]  /*2d90*/  LDG.E.CONSTANT R0, desc[UR6][R2.64+0x400] ;  /* 0x0004000602007981 */ /* 0x000ea8000c1e9900 */
[----:B------:R-:W3:Y:S04]  /*2da0*/  LDG.E.CONSTANT R4, desc[UR6][R2.64+0x800] ;  /* 0x0008000602047981 */ /* 0x000ee8000c1e9900 */
[----:B------:R-:W3:Y:S04]  /*2db0*/  LDG.E.CONSTANT R5, desc[UR6][R2.64+0xc00] ;  /* 0x000c000602057981 */ /* 0x000ee8000c1e9900 */
[----:B------:R-:W4:Y:S04]  /*2dc0*/  LDG.E.CONSTANT R6, desc[UR6][R2.64+0x1000] ;  /* 0x0010000602067981 */ /* 0x000f28000c1e9900 */
[----:B------:R-:W4:Y:S04]  /*2dd0*/  LDG.E.CONSTANT R7, desc[UR6][R2.64+0x1400] ;  /* 0x0014000602077981 */ /* 0x000f28000c1e9900 */
[----:B------:R-:W5:Y:S04]  /*2de0*/  LDG.E.CONSTANT R9, desc[UR6][R2.64+0x1800] ;  /* 0x0018000602097981 */ /* 0x000f68000c1e9900 */
        /* <DEDUP_REMOVED lines=8> */
[----:B------:R-:W5:Y:S01]  /*2e70*/  LDG.E.CONSTANT R18, desc[UR6][R2.64+0x3c00] ;  /* 0x003c000602127981 */ /* 0x000f62000c1e9900 */
[----:B------:R-:W-:Y:S01]  /*2e80*/  ISETP.GE.U32.AND P0, PT, R20, 0x2000, PT ;  /* 0x000020001400780c */ /* 0x000fe20003f06070 */
[----:B--2---:R-:W-:Y:S01]  /*2e90*/  FADD R0, R19, R0 ;  /* 0x0000000013007221 */ /* 0x004fe20000000000 */
[----:B---3--:R-:W-:-:S04]  /*2ea0*/  FADD R5, R4, R5 ;  /* 0x0000000504057221 */ /* 0x008fc80000000000 */
[----:B------:R-:W-:Y:S01]  /*2eb0*/  FADD R0, R0, R5 ;  /* 0x0000000500007221 */ /* 0x000fe20000000000 */
[----:B----4-:R-:W-:Y:S01]  /*2ec0*/  FADD R6, R6, R7 ;  /* 0x0000000706067221 */ /* 0x010fe20000000000 */
[----:B-----5:R-:W-:-:S04]  /*2ed0*/  FADD R9, R9, R10 ;  /* 0x0000000a09097221 */ /* 0x020fc80000000000 */
[----:B------:R-:W-:Y:S01]  /*2ee0*/  FADD R9, R6, R9 ;  /* 0x0000000906097221 */ /* 0x000fe20000000000 */
[----:B------:R-:W-:-:S03]  /*2ef0*/  FADD R11, R11, R12 ;  /* 0x0000000c0b0b7221 */ /* 0x000fc60000000000 */
[----:B------:R-:W-:Y:S01]  /*2f00*/  FADD R0, R0, R9 ;  /* 0x0000000900007221 */ /* 0x000fe20000000000 */
[----:B------:R-:W-:-:S04]  /*2f10*/  FADD R14, R13, R14 ;  /* 0x0000000e0d0e7221 */ /* 0x000fc80000000000 */
[----:B------:R-:W-:Y:S01]  /*2f20*/  FADD R11, R11, R14 ;  /* 0x0000000e0b0b7221 */ /* 0x000fe20000000000 */
[----:B------:R-:W-:Y:S01]  /*2f30*/  FADD R15, R15, R16 ;  /* 0x000000100f0f7221 */ /* 0x000fe20000000000 */
[----:B------:R-:W-:-:S04]  /*2f40*/  FADD R18, R17, R18 ;  /* 0x0000001211127221 */ /* 0x000fc80000000000 */
[----:B------:R-:W-:-:S04]  /*2f50*/  FADD R18, R15, R18 ;  /* 0x000000120f127221 */ /* 0x000fc80000000000 */
[----:B------:R-:W-:Y:S01]  /*2f60*/  FADD R5, R11, R18 ;  /* 0x000000120b057221 */ /* 0x000fe20000000000 */
[----:B------:R-:W-:-:S03]  /*2f70*/  HFMA2 R11, -RZ, RZ, 0, 0.00048828125 ;  /* 0x00001000ff0b7431 */ /* 0x000fc600000001ff */
[----:B------:R-:W-:Y:S01]  /*2f80*/  FADD R0, R0, R5 ;  /* 0x0000000500007221 */ /* 0x000fe20000000000 */
[----:B------:R-:W-:Y:S06]  /*2f90*/  @!P0 BRA `(.L_x_44) ;  /* 0x0000000000ac8947 */ /* 0x000fec0003800000 */
[----:B------:R-:W0:Y:S01]  /*2fa0*/  LDC R7, c[0x0][0x390] ;  /* 0x0000e400ff077b82 */ /* 0x000e220000000800 */
[----:B------:R-:W-:Y:S02]  /*2fb0*/  IADD3 R6, PT, PT, R20, -0x1000, RZ ;  /* 0xfffff00014067810 */ /* 0x000fe40007ffe0ff */
[----:B------:R-:W-:-:S07]  /*2fc0*/  MOV R11, 0x1000 ;  /* 0x00001000000b7802 */ /* 0x000fce0000000f00 */
.L_x_46:
[----:B------:R-:W-:-:S05]  /*2fd0*/  IMAD.WIDE R4, R11, 0x4, R2 ;  /* 0x000000040b047825 */ /* 0x000fca00078e0202 */
[----:B------:R-:W2:Y:S04]  /*2fe0*/  LDG.E.CONSTANT R20, desc[UR6][R4.64+0x400] ;  /* 0x0004000604147981 */ /* 0x000ea8000c1e9900 */
[----:B------:R-:W2:Y:S04]  /*2ff0*/  LDG.E.CONSTANT R21, desc[UR6][R4.64+0x800] ;  /* 0x0008000604157981 */ /* 0x000ea8000c1e9900 */
        /* <DEDUP_REMOVED lines=13> */
[----:B------:R1:W5:Y:S01]  /*30d0*/  LDG.E.CONSTANT R18, desc[UR6][R4.64+0x3c00] ;  /* 0x003c000604127981 */ /* 0x000362000c1e9900 */
[----:B--2---:R-:W-:Y:S01]  /*30e0*/  FADD R21, R20, R21 ;  /* 0x0000001514157221 */ /* 0x004fe20000000000 */
[----:B0-----:R-:W-:-:S05]  /*30f0*/  MOV R20, R7 ;  /* 0x0000000700147202 */ /* 0x001fca0000000f00 */
[----:B-1----:R-:W-:Y:S02]  /*3100*/  IMAD.IADD R4, R20, 0x1, -R11 ;  /* 0x0000000114047824 */ /* 0x002fe400078e0a0b */
[----:B---3--:R-:W-:-:S03]  /*3110*/  FADD R0, R19, R0 ;  /* 0x0000000013007221 */ /* 0x008fc60000000000 */
[----:B------:R-:W-:Y:S01]  /*3120*/  ISETP.GE.AND P0, PT, R4, 0x1000, PT ;  /* 0x000010000400780c */ /* 0x000fe20003f06270 */
[----:B----4-:R-:W-:Y:S01]  /*3130*/  FADD R22, R22, R23 ;  /* 0x0000001716167221 */ /* 0x010fe20000000000 */
[----:B------:R-:W-:Y:S01]  /*3140*/  FADD R0, R0, R21 ;  /* 0x0000001500007221 */ /* 0x000fe20000000000 */
[----:B-----5:R-:W-:-:S04]  /*3150*/  FADD R25, R24, R25 ;  /* 0x0000001918197221 */ /* 0x020fc80000000000 */
[----:B------:R-:W-:Y:S01]  /*3160*/  FADD R25, R22, R25 ;  /* 0x0000001916197221 */ /* 0x000fe20000000000 */
[----:B------:R-:W-:Y:S01]  /*3170*/  FADD R16, R16, R17 ;  /* 0x0000001110107221 */ /* 0x000fe20000000000 */
[----:B------:R-:W-:-:S04]  /*3180*/  FADD R15, R15, R10 ;  /* 0x0000000a0f0f7221 */ /* 0x000fc80000000000 */
[----:B------:R-:W-:Y:S01]  /*3190*/  FADD R15, R16, R15 ;  /* 0x0000000f100f7221 */ /* 0x000fe20000000000 */
[----:B------:R-:W-:Y:S01]  /*31a0*/  FADD R9, R14, R9 ;  /* 0x000000090e097221 */ /* 0x000fe20000000000 */
[----:B------:R-:W-:-:S04]  /*31b0*/  FADD R12, R13, R12 ;  /* 0x0000000c0d0c7221 */ /* 0x000fc80000000000 */
[----:B------:R-:W-:Y:S01]  /*31c0*/  FADD R12, R9, R12 ;  /* 0x0000000c090c7221 */ /* 0x000fe20000000000 */
[----:B------:R-:W-:-:S03]  /*31d0*/  FADD R0, R0, R25 ;  /* 0x0000001900007221 */ /* 0x000fc60000000000 */
[----:B------:R-:W-:-:S04]  /*31e0*/  FADD R15, R15, R12 ;  /* 0x0000000c0f0f7221 */ /* 0x000fc80000000000 */
[----:B------:R-:W-:-:S04]  /*31f0*/  FADD R15, R0, R15 ;  /* 0x0000000f000f7221 */ /* 0x000fc80000000000 */
[----:B------:R-:W-:Y:S01]  /*3200*/  FADD R0, R18, R15 ;  /* 0x0000000f12007221 */ /* 0x000fe20000000000 */
[----:B------:R-:W-:Y:S06]  /*3210*/  @!P0 BRA `(.L_x_45) ;  /* 0x0000000800308947 */ /* 0x000fec0003800000 */
[----:B------:R-:W-:-:S04]  /*3220*/  IADD3 R11, PT, PT, R11, 0x1000, RZ ;  /* 0x000010000b0b7810 */ /* 0x000fc80007ffe0ff */
[----:B------:R-:W-:-:S13]  /*3230*/  ISETP.GT.AND P0, PT, R11, R6, PT ;  /* 0x000000060b00720c */ /* 0x000fda0003f04270 */
[----:B------:R-:W-:Y:S05]  /*3240*/  @!P0 BRA `(.L_x_46) ;  /* 0xfffffffc00608947 */ /* 0x000fea000383ffff */
.L_x_44:
[----:B------:R-:W-:-:S13]  /*3250*/  ISETP.GE.AND P0, PT, R11, R20, PT ;  /* 0x000000140b00720c */ /* 0x000fda0003f06270 */
[----:B------:R-:W-:Y:S05]  /*3260*/  @P0 BRA `(.L_x_45) ;  /* 0x00000008001c0947 */ /* 0x000fea0003800000 */
[----:B------:R-:W-:Y:S01]  /*3270*/  IADD3 R9, PT, PT, -R11, R20, RZ ;  /* 0x000000140b097210 */ /* 0x000fe20007ffe1ff */
[----:B------:R-:W-:Y:S03]  /*3280*/  BSSY.RECONVERGENT B1, `(.L_x_45) ;  /* 0x0000085000017945 */ /* 0x000fe60003800200 */
        /* <DEDUP_REMOVED lines=16> */
.L_x_50:
        /* <DEDUP_REMOVED lines=8> */
.L_x_49:
[----:B------:R-:W-:Y:S05]  /*3410*/  BSYNC.RECONVERGENT B2 ;  /* 0x0000000000027941 */ /* 0x000fea0003800200 */
.L_x_48:
[----:B------:R-:W-:Y:S05]  /*3420*/  @!P1 BRA `(.L_x_47) ;  /* 0x0000000400a89947 */ /* 0x000fea0003800000 */
[----:B------:R-:W0:Y:S01]  /*3430*/  LDCU.64 UR4, c[0x0][0x380] ;  /* 0x00007000ff0477ac */ /* 0x000e220008000a00 */
[----:B------:R-:W-:Y:S01]  /*3440*/  IADD3 R5, PT, PT, R9, -R10, RZ ;  /* 0x8000000a09057210 */ /* 0x000fe20007ffe0ff */
[----:B------:R-:W-:Y:S01]  /*3450*/  BSSY.RECONVERGENT B2, `(.L_x_51) ;  /* 0x000003b000027945 */ /* 0x000fe20003800200 */
[CC--:B------:R-:W-:Y:S02]  /*3460*/  IADD3 R3, P0, PT, R10.reuse, R11.reuse, RZ ;  /* 0x0000000b0a037210 */ /* 0x0c0fe40007f1e0ff */
[----:B------:R-:W-:Y:S02]  /*3470*/  ISETP.GT.AND P1, PT, R5, 0xc00, PT ;  /* 0x00000c000500780c */ /* 0x000fe40003f24270 */
[----:B------:R-:W-:Y:S01]  /*3480*/  IADD3 R11, PT, PT, R10, R11, RZ ;  /* 0x0000000b0a0b7210 */ /* 0x000fe20007ffe0ff */
[----:B------:R-:W-:Y:S01]  /*3490*/  IMAD.X R4, RZ, RZ, RZ, P0 ;  /* 0x000000ffff047224 */ /* 0x000fe200000e06ff */
[----:B0-----:R-:W-:-:S04]  /*34a0*/  LEA R2, P0, R3, UR4, 0x2 ;  /* 0x0000000403027c11 */ /* 0x001fc8000f8010ff */
[----:B------:R-:W-:Y:S02]  /*34b0*/  LEA.HI.X R3, R3, UR5, R4, 0x2, P0 ;  /* 0x0000000503037c11 */ /* 0x000fe400080f1404 */
[----:B------:R-:W-:-:S04]  /*34c0*/  IADD3 R2, P0, PT, R2, 0x800, RZ ;  /* 0x0000080002027810 */ /* 0x000fc80007f1e0ff */
[----:B------:R-:W-:Y:S02]  /*34d0*/  IADD3.X R3, PT, PT, RZ, R3, RZ, P0, !PT ;  /* 0x00000003ff037210 */ /* 0x000fe400007fe4ff */
[----:B------:R-:W-:Y:S01]  /*34e0*/  PLOP3.LUT P0, PT, PT, PT, PT, 0x80, 0x8 ;  /* 0x000000000008781c */ /* 0x000fe20003f0f070 */
[----:B------:R-:W-:-:S12]  /*34f0*/  @!P1 BRA `(.L_x_52) ;  /* 0x0000000000c09947 */ /* 0x000fd80003800000 */
[----:B------:R-:W-:Y:S02]  /*3500*/  PLOP3.LUT P0, PT, PT, PT, PT, 0x8, 0x80 ;  /* 0x000000000080781c */ /* 0x000fe40003f0e170 */
[----:B------:R-:W-:-:S11]  /*3510*/  IADD3 R13, PT, PT, R9, -0xc00, RZ ;  /* 0xfffff400090d7810 */ /* 0x000fd60007ffe0ff */
.L_x_53:
[----:B------:R-:W0:Y:S01]  /*3520*/  LDC.64 R4, c[0x0][0x380] ;  /* 0x0000e000ff047b82 */ /* 0x000e220000000a00 */
[----:B------:R-:W2:Y:S01]  /*3530*/  LDG.E.CONSTANT R12, desc[UR6][R2.64+-0x400] ;  /* 0xfffc0006020c7981 */ /* 0x000ea2000c1e9900 */
[----:B------:R-:W-:-:S03]  /*3540*/  IADD3 R25, PT, PT, R11, 0x400, RZ ;  /* 0x000004000b197810 */ /* 0x000fc60007ffe0ff */
[----:B------:R-:W3:Y:S04]  /*3550*/  LDG.E.CONSTANT R20, desc[UR6][R2.64] ;  /* 0x0000000602147981 */ /* 0x000ee8000c1e9900 */
[----:B------:R-:W4:Y:S01]  /*3560*/  LDG.E.CONSTANT R19, desc[UR6][R2.64+0x400] ;  /* 0x0004000602137981 */ /* 0x000f22000c1e9900 */
[----:B------:R-:W-:-:S03]  /*3570*/  IADD3 R7, PT, PT, R11, 0x800, RZ ;  /* 0x000008000b077810 */ /* 0x000fc60007ffe0ff */
[----:B------:R-:W5:Y:S04]  /*3580*/  LDG.E.CONSTANT R17, desc[UR6][R2.64+0xc00] ;  /* 0x000c000602117981 */ /* 0x000f68000c1e9900 */
[----:B------:R-:W5:Y:S01]  /*3590*/  LDG.E.CONSTANT R16, desc[UR6][R2.64+0x1000] ;  /* 0x0010000602107981 */ /* 0x000f62000c1e9900 */
[----:B------:R-:W-:-:S03]  /*35a0*/  IADD3 R23, PT, PT, R11, 0xc00, RZ ;  /* 0x00000c000b177810 */ /* 0x000fc60007ffe0ff */
[----:B------:R-:W5:Y:S01]  /*35b0*/  LDG.E.CONSTANT R22, desc[UR6][R2.64+0x1c00] ;  /* 0x001c000602167981 */ /* 0x000f62000c1e9900 */
[----:B0-----:R-:W-:-:S03]  /*35c0*/  IMAD.WIDE.U32 R14, R11, 0x4, R4 ;  /* 0x000000040b0e7825 */ /* 0x001fc600078e0004 */
[----:B------:R-:W5:Y:S04]  /*35d0*/  LDG.E.CONSTANT R21, desc[UR6][R2.64+0x2000] ;  /* 0x0020000602157981 */ /* 0x000f68000c1e9900 */
[----:B------:R-:W5:Y:S04]  /*35e0*/  LDG.E.CONSTANT R26, desc[UR6][R2.64+0x3000] ;  /* 0x00300006021a7981 */ /* 0x000f68000c1e9900 */
[----:B------:R-:W2:Y:S01]  /*35f0*/  LDG.E.CONSTANT R15, desc[UR6][R14.64] ;  /* 0x000000060e0f7981 */ /* 0x000ea2000c1e9900 */
[----:B------:R-:W-:-:S05]  /*3600*/  IMAD.WIDE.U32 R24, R25, 0x4, R4 ;  /* 0x0000000419187825 */ /* 0x000fca00078e0004 */
[----:B------:R-:W5:Y:S01]  /*3610*/  LDG.E.CONSTANT R18, desc[UR6][R24.64] ;  /* 0x0000000618127981 */ /* 0x000f62000c1e9900 */
[----:B------:R-:W-:-:S03]  /*3620*/  IMAD.WIDE.U32 R6, R7, 0x4, R4 ;  /* 0x0000000407067825 */ /* 0x000fc600078e0004 */
        /* <DEDUP_REMOVED lines=8> */
[----:B------:R-:W-:Y:S01]  /*36b0*/  ISETP.GE.AND P1, PT, R10, R13, PT ;  /* 0x0000000d0a00720c */ /* 0x000fe20003f26270 */
[----:B------:R-:W-:Y:S01]  /*36c0*/  VIADD R11, R11, 0x1000 ;  /* 0x000010000b0b7836 */ /* 0x000fe20000000000 */
[----:B0-----:R-:W-:-:S04]  /*36d0*/  IADD3 R2, P2, PT, R2, 0x4000, RZ ;  /* 0x0000400002027810 */ /* 0x001fc80007f5e0ff */
        /* <DEDUP_REMOVED lines=18> */
.L_x_52:
[----:B------:R-:W-:Y:S05]  /*3800*/  BSYNC.RECONVERGENT B2 ;  /* 0x0000000000027941 */ /* 0x000fea0003800200 */
.L_x_51:
[----:B------:R-:W-:Y:S01]  /*3810*/  IADD3 R4, PT, PT, R9, -R10, RZ ;  /* 0x8000000a09047210 */ /* 0x000fe20007ffe0ff */
[----:B------:R-:W-:Y:S03]  /*3820*/  BSSY.RECONVERGENT B2, `(.L_x_54) ;  /* 0x000001e000027945 */ /* 0x000fe60003800200 */
[----:B------:R-:W-:-:S13]  /*3830*/  ISETP.GT.AND P1, PT, R4, 0x400, PT ;  /* 0x000004000400780c */ /* 0x000fda0003f24270 */
[----:B------:R-:W-:Y:S05]  /*3840*/  @!P1 BRA `(.L_x_55) ;  /* 0x00000000006c9947 */ /* 0x000fea0003800000 */
[----:B------:R-:W0:Y:S01]  /*3850*/  LDC.64 R6, c[0x0][0x380] ;  /* 0x0000e000ff067b82 */ /* 0x000e220000000a00 */
[----:B------:R-:W2:Y:S01]  /*3860*/  LDG.E.CONSTANT R13, desc[UR6][R2.64+-0x400] ;  /* 0xfffc0006020d7981 */ /* 0x000ea2000c1e9900 */
[----:B------:R-:W-:-:S03]  /*3870*/  IADD3 R17, PT, PT, R11, 0x400, RZ ;  /* 0x000004000b117810 */ /* 0x000fc60007ffe0ff */
[----:B------:R-:W3:Y:S04]  /*3880*/  LDG.E.CONSTANT R15, desc[UR6][R2.64] ;  /* 0x00000006020f7981 */ /* 0x000ee8000c1e9900 */
[----:B------:R-:W4:Y:S04]  /*3890*/  LDG.E.CONSTANT R19, desc[UR6][R2.64+0xc00] ;  /* 0x000c000602137981 */ /* 0x000f28000c1e9900 */
[----:B------:R-:W5:Y:S04]  /*38a0*/  LDG.E.CONSTANT R21, desc[UR6][R2.64+0x1000] ;  /* 0x0010000602157981 */ /* 0x000f68000c1e9900 */
[----:B------:R-:W5:Y:S01]  /*38b0*/  LDG.E.CONSTANT R23, desc[UR6][R2.64+0x1400] ;  /* 0x0014000602177981 */ /* 0x000f62000c1e9900 */
[----:B0-----:R-:W-:-:S06]  /*38c0*/  IMAD.WIDE.U32 R4, R11, 0x4, R6 ;  /* 0x000000040b047825 */ /* 0x001fcc00078e0006 */
[----:B------:R0:W2:Y:S01]  /*38d0*/  LDG.E.CONSTANT R5, desc[UR6][R4.64] ;  /* 0x0000000604057981 */ /* 0x0000a2000c1e9900 */
[----:B------:R-:W-:-:S03]  /*38e0*/  IMAD.WIDE.U32 R6, R17, 0x4, R6 ;  /* 0x0000000411067825 */ /* 0x000fc600078e0006 */
[----:B------:R1:W4:Y:S04]  /*38f0*/  LDG.E.CONSTANT R17, desc[UR6][R2.64+0x400] ;  /* 0x0004000602117981 */ /* 0x000328000c1e9900 */
[----:B------:R-:W5:Y:S01]  /*3900*/  LDG.E.CONSTANT R7, desc[UR6][R6.64] ;  /* 0x0000000606077981 */ /* 0x000f62000c1e9900 */
[----:B0-----:R-:W-:Y:S02]  /*3910*/  IADD3 R4, P1, PT, R2, 0x2000, RZ ;  /* 0x0000200002047810 */ /* 0x001fe40007f3e0ff */
[----:B------:R-:W-:Y:S02]  /*3920*/  PLOP3.LUT P0, PT, PT, PT, PT, 0x8, 0x80 ;  /* 0x000000000080781c */ /* 0x000fe40003f0e170 */
[----:B------:R-:W-:Y:S02]  /*3930*/  IADD3 R10, PT, PT, R10, 0x800, RZ ;  /* 0x000008000a0a7810 */ /* 0x000fe40007ffe0ff */
[----:B------:R-:W-:-:S02]  /*3940*/  IADD3 R11, PT, PT, R11, 0x800, RZ ;  /* 0x000008000b0b7810 */ /* 0x000fc40007ffe0ff */
[----:B-1----:R-:W-:Y:S01]  /*3950*/  MOV R2, R4 ;  /* 0x0000000400027202 */ /* 0x002fe20000000f00 */
[----:B--2---:R-:W-:-:S04]  /*3960*/  FADD R0, R0, R5 ;  /* 0x0000000500007221 */ /* 0x004fc80000000000 */
[----:B------:R-:W-:-:S04]  /*3970*/  FADD R0, R0, R13 ;  /* 0x0000000d00007221 */ /* 0x000fc80000000000 */
[----:B---3--:R-:W-:-:S04]  /*3980*/  FADD R0, R0, R15 ;  /* 0x0000000f00007221 */ /* 0x008fc80000000000 */
[----:B----4-:R-:W-:-:S04]  /*3990*/  FADD R0, R0, R17 ;  /* 0x0000001100007221 */ /* 0x010fc80000000000 */
[----:B-----5:R-:W-:-:S04]  /*39a0*/  FADD R0, R0, R7 ;  /* 0x0000000700007221 */ /* 0x020fc80000000000 */
[----:B------:R-:W-:Y:S01]  /*39b0*/  FADD R0, R0, R19 ;  /* 0x0000001300007221 */ /* 0x000fe20000000000 */
[----:B------:R-:W-:-:S03]  /*39c0*/  IADD3.X R5, PT, PT, RZ, R3, RZ, P1, !PT ;  /* 0x00000003ff057210 */ /* 0x000fc60000ffe4ff */
[----:B------:R-:W-:Y:S01]  /*39d0*/  FADD R0, R0, R21 ;  /* 0x0000001500007221 */ /* 0x000fe20000000000 */
[----:B------:R-:W-:-:S03]  /*39e0*/  MOV R3, R5 ;  /* 0x0000000500037202 */ /* 0x000fc60000000f00 */
[----:B------:R-:W-:-:S07]  /*39f0*/  FADD R0, R0, R23 ;  /* 0x0000001700007221 */ /* 0x000fce0000000000 */
.L_x_55:
[----:B------:R-:W-:Y:S05]  /*3a00*/  BSYNC.RECONVERGENT B2 ;  /* 0x0000000000027941 */ /* 0x000fea0003800200 */
.L_x_54:
[----:B------:R-:W-:-:S13]  /*3a10*/  ISETP.LT.OR P0, PT, R10, R9, P0 ;  /* 0x000000090a00720c */ /* 0x000fda0000701670 */
[----:B------:R-:W-:Y:S05]  /*3a20*/  @!P0 BRA `(.L_x_47) ;  /* 0x0000000000288947 */ /* 0x000fea0003800000 */
[----:B------:R-:W0:Y:S01]  /*3a30*/  LDC.64 R4, c[0x0][0x380] ;  /* 0x0000e000ff047b82 */ /* 0x000e220000000a00 */
[----:B------:R-:W2:Y:S04]  /*3a40*/  LDG.E.CONSTANT R7, desc[UR6][R2.64+-0x400] ;  /* 0xfffc000602077981 */ /* 0x000ea8000c1e9900 */
[----:B------:R-:W3:Y:S01]  /*3a50*/  LDG.E.CONSTANT R9, desc[UR6][R2.64] ;  /* 0x0000000602097981 */ /* 0x000ee2000c1e9900 */
[----:B0-----:R-:W-:-:S03]  /*3a60*/  IMAD.WIDE.U32 R4, R11, 0x4, R4 ;  /* 0x000000040b047825 */ /* 0x001fc600078e0004 */
[----:B------:R-:W4:Y:S04]  /*3a70*/  LDG.E.CONSTANT R11, desc[UR6][R2.64+0x400] ;  /* 0x00040006020b7981 */ /* 0x000f28000c1e9900 */
[----:B------:R-:W5:Y:S02]  /*3a80*/  LDG.E.CONSTANT R5, desc[UR6][R4.64] ;  /* 0x0000000604057981 */ /* 0x000f64000c1e9900 */
[----:B-----5:R-:W-:-:S04]  /*3a90*/  FADD R0, R0, R5 ;  /* 0x0000000500007221 */ /* 0x020fc80000000000 */
[----:B--2---:R-:W-:-:S04]  /*3aa0*/  FADD R0, R0, R7 ;  /* 0x0000000700007221 */ /* 0x004fc80000000000 */
[----:B---3--:R-:W-:-:S04]  /*3ab0*/  FADD R0, R0, R9 ;  /* 0x0000000900007221 */ /* 0x008fc80000000000 */
[----:B----4-:R-:W-:-:S07]  /*3ac0*/  FADD R0, R0, R11 ;  /* 0x0000000b00007221 */ /* 0x010fce0000000000 */
.L_x_47:
[----:B------:R-:W-:Y:S05]  /*3ad0*/  BSYNC.RECONVERGENT B1 ;  /* 0x0000000000017941 */ /* 0x000fea0003800200 */
.L_x_45:
[----:B------:R-:W0:Y:S01]  /*3ae0*/  S2R R6, SR_LANEID ;  /* 0x0000000000067919 */ /* 0x000e220000000000 */
[----:B------:R-:W-:-:S05]  /*3af0*/  MOV R3, R0 ;  /* 0x0000000000037202 */ /* 0x000fca0000000f00 */
        /* <DEDUP_REMOVED lines=30> */
[----:B------:R-:W1:Y:S04]  /*3ce0*/  LDS R3, [UR4+0xc] ;  /* 0x00000c04ff037984 */ /* 0x000e680008000800 */
[----:B0-----:R-:W0:Y:S04]  /*3cf0*/  LDS.128 R4, [UR4+0x10] ;  /* 0x00001004ff047984 */ /* 0x001e280008000c00 */
[----:B------:R-:W2:Y:S01]  /*3d00*/  LDS.64 R8, [UR4+0x20] ;  /* 0x00002004ff087984 */ /* 0x000ea20008000a00 */
[----:B-1----:R-:W-:-:S04]  /*3d10*/  FADD R3, R0, R3 ;  /* 0x0000000300037221 */ /* 0x002fc80000000000 */
[----:B0-----:R-:W-:-:S04]  /*3d20*/  FADD R4, R3, R4 ;  /* 0x0000000403047221 */ /* 0x001fc80000000000 */
[----:B------:R-:W-:-:S04]  /*3d30*/  FADD R5, R4, R5 ;  /* 0x0000000504057221 */ /* 0x000fc80000000000 */
[----:B------:R-:W-:-:S04]  /*3d40*/  FADD R6, R5, R6 ;  /* 0x0000000605067221 */ /* 0x000fc80000000000 */
[----:B------:R-:W-:-:S04]  /*3d50*/  FADD R7, R6, R7 ;  /* 0x0000000706077221 */ /* 0x000fc80000000000 */
[----:B--2---:R-:W-:-:S04]  /*3d60*/  FADD R8, R7, R8 ;  /* 0x0000000807087221 */ /* 0x004fc80000000000 */
[----:B------:R-:W-:-:S07]  /*3d70*/  FADD R0, R8, R9 ;  /* 0x0000000908007221 */ /* 0x000fce0000000000 */
.L_x_17:
[----:B------:R-:W-:Y:S05]  /*3d80*/  BSYNC.RECONVERGENT B0 ;  /* 0x0000000000007941 */ /* 0x000fea0003800200 */
.L_x_1:
[----:B------:R-:W-:Y:S05]  /*3d90*/  @P0 EXIT ;  /* 0x000000000000094d */ /* 0x000fea0003800000 */
[----:B01234-:R-:W0:Y:S01]  /*3da0*/  LDC.64 R2, c[0x0][0x388] ;  /* 0x0000e200ff027b82 */ /* 0x01fe220000000a00 */
[----:B------:R-:W1:Y:S02]  /*3db0*/  LDCU UR4, c[0x0][0x398] ;  /* 0x00007300ff0477ac */ /* 0x000e640008000800 */
[----:B-1----:R-:W-:-:S05]  /*3dc0*/  FADD R5, R0, UR4 ;  /* 0x0000000400057e21 */ /* 0x002fca0008000000 */
[----:B0-----:R-:W-:Y:S01]  /*3dd0*/  STG.E desc[UR6][R2.64], R5 ;  /* 0x0000000502007986 */ /* 0x001fe2000c101906 */
[----:B------:R-:W-:Y:S05]  /*3de0*/  EXIT ;  /* 0x000000000000794d */ /* 0x000fea0003800000 */
.L_x_56:
[----:B------:R-:W-:-:S00]  /*3df0*/  BRA `(.L_x_56) ;  /* 0xfffffffc00fc7947 */ /* 0x000fc0000383ffff */
[----:B------:R-:W-:-:S00]  /*3e00*/  NOP ;  /* 0x0000000000007918 */ /* 0x000fc00000000000 */
[----:B------:R-:W-:-:S00]  /*3e10*/  NOP ;  /* 0x0000000000007918 */ /* 0x000fc00000000000 */
[----:B------:R-:W-:-:S00]  /*3e20*/  NOP ;  /* 0x0000000000007918 */ /* 0x000fc00000000000 */
[----:B------:R-:W-:-:S00]  /*3e30*/  NOP ;  /* 0x0000000000007918 */ /* 0x000fc00000000000 */
[----:B------:R-:W-:-:S00]  /*3e40*/  NOP ;  /* 0x0000000000007918 */ /* 0x000fc00000000000 */
[----:B------:R-:W-:-:S00]  /*3e50*/  NOP ;  /* 0x0000000000007918 */ /* 0x000fc00000000000 */
[----:B------:R-:W-:-:S00]  /*3e60*/  NOP ;  /* 0x0000000000007918 */ /* 0x000fc00000000000 */
[----:B------:R-:W-:-:S00]  /*3e70*/  NOP ;  /* 0x0000000000007918 */ /* 0x000fc00000000000 */
.L_x_280:


//--------------------- .text._ZN3cub18CUB_300001_SM_10006detail6reduce18DeviceReduceKernelINS2_10policy_hubIfyN4cuda3std3__44plusIfEEE10Policy1000EN6thrust24THRUST_300001_SM_1000_NS6detail15normal_iteratorINSD_10device_ptrIfEEEEyS9_fNS7_10__identityEEEvT0_PT3_T1_NS0_13GridEvenShareISN_EET2_T4_ --------------------------
	.section	.text._ZN3cub18CUB_300001_SM_10006detail6reduce18DeviceReduceKernelINS2_10policy_hubIfyN4cuda3std3__44plusIfEEE10Policy1000EN6thrust24THRUST_300001_SM_1000_NS6detail15normal_iteratorINSD_10device_ptrIfEEEEyS9_fNS7_10__identityEEEvT0_PT3_T1_NS0_13GridEvenShareISN_EET2_T4_,"ax",@progbits
	.align	128
        .global         _ZN3cub18CUB_300001_SM_10006detail6reduce18DeviceReduceKernelINS2_10policy_hubIfyN4cuda3std3__44plusIfEEE10Policy1000EN6thrust24THRUST_300001_SM_1000_NS6detail15normal_iteratorINSD_10device_ptrIfEEEEyS9_fNS7_10__identityEEEvT0_PT3_T1_NS0_13GridEvenShareISN_EET2_T4_
        .type           _ZN3cub18CUB_300001_SM_10006detail6reduce18DeviceReduceKernelINS2_10policy_hubIfyN4cuda3std3__44plusIfEEE10Policy1000EN6thrust24THRUST_300001_SM_1000_NS6detail15normal_iteratorINSD_10device_ptrIfEEEEyS9_fNS7_10__identityEEEvT0_PT3_T1_NS0_13GridEvenShareISN_EET2_T4_,@function
        .size           _ZN3cub18CUB_300001_SM_10006detail6reduce18DeviceReduceKernelINS2_10policy_hubIfyN4cuda3std3__44plusIfEEE10Policy1000EN6thrust24THRUST_300001_SM_1000_NS6detail15normal_iteratorINSD_10device_ptrIfEEEEyS9_fNS7_10__identityEEEvT0_PT3_T1_NS0_13GridEvenShareISN_EET2_T4_,(.L_x_281 - _ZN3cub18CUB_300001_SM_10006detail6reduce18DeviceReduceKernelINS2_10policy_hubIfyN4cuda3std3__44plusIfEEE10Policy1000EN6thrust24THRUST_300001_SM_1000_NS6detail15normal_iteratorINSD_10device_ptrIfEEEEyS9_fNS7_10__identityEEEvT0_PT3_T1_NS0_13GridEvenShareISN_EET2_T4_)
        .other          _ZN3cub18CUB_300001_SM_10006detail6reduce18DeviceReduceKernelINS2_10policy_hubIfyN4cuda3std3__44plusIfEEE10Policy1000EN6thrust24THRUST_300001_SM_1000_NS6detail15normal_iteratorINSD_10device_ptrIfEEEEyS9_fNS7_10__identityEEEvT0_PT3_T1_NS0_13GridEvenShareISN_EET2_T4_,@"STO_CUDA_ENTRY STV_DEFAULT"
_ZN3cub18CUB_300001_SM_10006detail6reduce18DeviceReduceKernelINS2_10policy_hubIfyN4cuda3std3__44plusIfEEE10Policy1000EN6thrust24THRUST_300001_SM_1000_NS6detail15normal_iteratorINSD_10device_ptrIfEEEEyS9_fNS7_10__identityEEEvT0_PT3_T1_NS0_13GridEvenShareISN_EET2_T4_:
.text._ZN3cub18CUB_300001_SM_10006detail6reduce18DeviceReduceKernelINS2_10policy_hubIfyN4cuda3std3__44plusIfEEE10Policy1000EN6thrust24THRUST_300001_SM_1000_NS6detail15normal_iteratorINSD_10device_ptrIfEEEEyS9_fNS7_10__identityEEEvT0_PT3_T1_NS0_13GridEvenShareISN_EET2_T4_:
[----:B------:R-:W-:Y:S08]  /*0000*/  LDC R1, c[0x0][0x37c] ;  /* 0x0000df00ff017b82 */ /* 0x000ff00000000800 */
[----:B------:R-:W0:Y:S01]  /*0010*/  S2UR UR16, SR_CTAID.X ;  /* 0x00000000001079c3 */ /* 0x000e220000002500 */
[----:B------:R-:W1:Y:S01]  /*0020*/  LDCU.64 UR8, c[0x0][0x3b8] ;  /* 0x00007700ff0877ac */ /* 0x000e620008000a00 */
[----:B------:R-:W-:Y:S01]  /*0030*/  BSSY.RECONVERGENT B0, `(.L_x_57) ;  /* 0x0000229000007945 */ /* 0x000fe20003800200 */
[----:B------:R-:W2:Y:S01]  /*0040*/  LDCU UR5, c[0x0][0x3c0] ;  /* 0x00007800ff0577ac */ /* 0x000ea20008000800 */
[----:B------:R-:W3:Y:S01]  /*0050*/  LDCU.64 UR14, c[0x0][0x358] ;  /* 0x00006b00ff0e77ac */ /* 0x000ee20008000a00 */
[----:B-1----:R-:W-:-:S02]  /*0060*/  IMAD.U32 R2, RZ, RZ, UR8 ;  /* 0x00000008ff027e24 */ /* 0x002fc4000f8e00ff */
[----:B------:R-:W-:Y:S01]  /*0070*/  IMAD.U32 R3, RZ, RZ, UR9 ;  /* 0x00000009ff037e24 */ /* 0x000fe2000f8e00ff */
[----:B--2---:R-:W-:Y:S02]  /*0080*/  USHF.L.U32 UR5, UR5, 0xc, URZ ;  /* 0x0000000c05057899 */ /* 0x004fe400080006ff */
[----:B0-----:R-:W-:Y:S02]  /*0090*/  USHF.L.U32 UR7, UR16, 0xc, URZ ;  /* 0x0000000c10077899 */ /* 0x001fe400080006ff */
[----:B------:R-:W-:-:S04]  /*00a0*/  USHF.R.S32.HI UR4, URZ, 0x1f, UR5 ;  /* 0x0000001fff047899 */ /* 0x000fc80008011405 */
[----:B------:R-:W-:-:S04]  /*00b0*/  IADD3 R23, P1, PT, R2, -UR7, RZ ;  /* 0x8000000702177c10 */ /* 0x000fc8000ff3e0ff */
[----:B------:R-:W-:Y:S02]  /*00c0*/  ISETP.GT.U32.AND P0, PT, R23, 0xfff, PT ;  /* 0x00000fff1700780c */ /* 0x000fe40003f04070 */
[----:B------:R-:W-:-:S04]  /*00d0*/  IADD3.X R22, PT, PT, R3, -0x1, RZ, P1, !PT ;  /* 0xffffffff03167810 */ /* 0x000fc80000ffe4ff */
[----:B------:R-:W-:-:S13]  /*00e0*/  ISETP.GT.U32.AND.EX P0, PT, R22, RZ, PT, P0 ;  /* 0x000000ff1600720c */ /* 0x000fda0003f04100 */
[----:B---3--:R-:W-:Y:S05]  /*00f0*/  @P0 BRA `(.L_x_58) ;  /* 0x0000000c00c40947 */ /* 0x008fea0003800000 */
[----:B------:R-:W0:Y:S01]  /*0100*/  S2R R0, SR_TID.X ;  /* 0x0000000000007919 */ /* 0x000e220000002100 */
[----:B------:R-:W-:Y:S01]  /*0110*/  IADD3 R5, PT, PT, R2, -UR7, RZ ;  /* 0x8000000702057c10 */ /* 0x000fe2000fffe0ff */
[----:B------:R-:W-:Y:S01]  /*0120*/  BSSY.RECONVERGENT B1, `(.L_x_59) ;  /* 0x000000a000017945 */ /* 0x000fe20003800200 */
[----:B------:R-:W-:Y:S02]  /*0130*/  IMAD.MOV.U32 R4, RZ, RZ, RZ ;  /* 0x000000ffff047224 */ /* 0x000fe400078e00ff */
[----:B0-----:R-:W-:Y:S02]  /*0140*/  ISETP.GE.AND P0, PT, R0, R5, PT ;  /* 0x000000050000720c */ /* 0x001fe40003f06270 */
[----:B------:R-:W-:-:S11]  /*0150*/  MOV R6, R0 ;  /* 0x0000000000067202 */ /* 0x000fd60000000f00 */
[----:B------:R-:W-:Y:S05]  /*0160*/  @P0 BRA `(.L_x_60) ;  /* 0x0000000000140947 */ /* 0x000fea0003800000 */
[----:B------:R-:W0:Y:S01]  /*0170*/  LDC.64 R8, c[0x0][0x380] ;  /* 0x0000e000ff087b82 */ /* 0x000e220000000a00 */
[----:B------:R-:W-:-:S04]  /*0180*/  VIADD R3, R0, UR7 ;  /* 0x0000000700037c36 */ /* 0x000fc80008000000 */
[----:B0-----:R-:W-:-:S05]  /*0190*/  IMAD.WIDE.U32 R8, R3, 0x4, R8 ;  /* 0x0000000403087825 */ /* 0x001fca00078e0008 */
[----:B------:R0:W5:Y:S01]  /*01a0*/  LDG.E R4, desc[UR14][R8.64] ;  /* 0x0000000e08047981 */ /* 0x000162000c1e1900 */
[----:B------:R-:W-:-:S07]  /*01b0*/  IADD3 R6, PT, PT, R0, 0x100, RZ ;  /* 0x0000010000067810 */ /* 0x000fce0007ffe0ff */
.L_x_60:
[----:B------:R-:W-:Y:S05]  /*01c0*/  BSYNC.RECONVERGENT B1 ;  /* 0x0000000000017941 */ /* 0x000fea0003800200 */
.L_x_59:
[----:B------:R-:W-:Y:S01]  /*01d0*/  ISETP.GE.AND P0, PT, R6, R5, PT ;  /* 0x000000050600720c */ /* 0x000fe20003f06270 */
[----:B------:R-:W-:-:S12]  /*01e0*/  BSSY.RECONVERGENT B1, `(.L_x_61) ;  /* 0x0000079000017945 */ /* 0x000fd80003800200 */
[----:B------:R-:W-:Y:S05]  /*01f0*/  @P0 BRA `(.L_x_62) ;  /* 0x0000000400dc0947 */ /* 0x000fea0003800000 */
[----:B------:R-:W-:Y:S01]  /*0200*/  LOP3.LUT R3, RZ, R6, RZ, 0x33, !PT ;  /* 0x00000006ff037212 */ /* 0x000fe200078e33ff */
[----:B------:R-:W-:Y:S03]  /*0210*/  BSSY.RECONVERGENT B2, `(.L_x_63) ;  /* 0x0000037000027945 */ /* 0x000fe60003800200 */
[----:B------:R-:W-:-:S04]  /*0220*/  IADD3 R3, PT, PT, R2, -UR7, R3 ;  /* 0x8000000702037c10 */ /* 0x000fc8000fffe003 */
[C---:B------:R-:W-:Y:S02]  /*0230*/  ISETP.GE.U32.AND P1, PT, R3.reuse, 0xf00, PT ;  /* 0x00000f000300780c */ /* 0x040fe40003f26070 */
[----:B------:R-:W-:-:S04]  /*0240*/  LEA.HI R7, R3, 0x1, RZ, 0x18 ;  /* 0x0000000103077811 */ /* 0x000fc800078fc0ff */
[----:B------:R-:W-:-:S04]  /*0250*/  LOP3.LUT R22, R7, 0xf, RZ, 0xc0, !PT ;  /* 0x0000000f07167812 */ /* 0x000fc800078ec0ff */
[----:B------:R-:W-:-:S03]  /*0260*/  ISETP.NE.AND P0, PT, R22, RZ, PT ;  /* 0x000000ff1600720c */ /* 0x000fc60003f05270 */
[----:B------:R-:W-:Y:S10]  /*0270*/  @!P1 BRA `(.L_x_64) ;  /* 0x0000000000c09947 */ /* 0x000ff40003800000 */
[----:B------:R-:W1:Y:S01]  /*0280*/  LDCU.64 UR8, c[0x0][0x380] ;  /* 0x00007000ff0877ac */ /* 0x000e620008000a00 */
[----:B------:R-:W-:Y:S01]  /*0290*/  IMAD.WIDE.U32 R2, R6, 0x4, RZ ;  /* 0x0000000406027825 */ /* 0x000fe200078e00ff */
[----:B------:R-:W-:Y:S01]  /*02a0*/  LOP3.LUT R11, R7, 0x1fffff0, RZ, 0xc0, !PT ;  /* 0x01fffff0070b7812 */ /* 0x000fe200078ec0ff */
[----:B------:R-:W-:-:S04]  /*02b0*/  UIMAD.WIDE.U32 UR4, UR16, 0x4000, URZ ;  /* 0x00004000100478a5 */ /* 0x000fc8000f8e00ff */
[----:B------:R-:W-:Y:S02]  /*02c0*/  IMAD.MOV R11, RZ, RZ, -R11 ;  /* 0x000000ffff0b7224 */ /* 0x000fe400078e0a0b */
[----:B------:R-:W-:Y:S02]  /*02d0*/  LOP3.LUT R2, R2, UR4, RZ, 0xfc, !PT ;  /* 0x0000000402027c12 */ /* 0x000fe4000f8efcff */
[----:B------:R-:W-:Y:S02]  /*02e0*/  LOP3.LUT R3, R3, UR5, RZ, 0xfc, !PT ;  /* 0x0000000503037c12 */ /* 0x000fe4000f8efcff */
[----:B-1----:R-:W-:-:S04]  /*02f0*/  IADD3 R2, P1, PT, R2, UR8, RZ ;  /* 0x0000000802027c10 */ /* 0x002fc8000ff3e0ff */
[----:B------:R-:W-:-:S04]  /*0300*/  IADD3 R2, P2, PT, R2, 0x2000, RZ ;  /* 0x0000200002027810 */ /* 0x000fc80007f5e0ff */
[----:B------:R-:W-:-:S09]  /*0310*/  IADD3.X R3, PT, PT, RZ, UR9, R3, P2, P1 ;  /* 0x00000009ff037c10 */ /* 0x000fd200097e2403 */
.L_x_65:
[----:B------:R-:W2:Y:S04]  /*0320*/  LDG.E R21, desc[UR14][R2.64+-0x2000] ;  /* 0xffe0000e02157981 */ /* 0x000ea8000c1e1900 */
[----:B------:R-:W3:Y:S04]  /*0330*/  LDG.E R20, desc[UR14][R2.64+-0x1c00] ;  /* 0xffe4000e02147981 */ /* 0x000ee8000c1e1900 */
[----:B------:R-:W4:Y:S04]  /*0340*/  LDG.E R23, desc[UR14][R2.64+-0x1800] ;  /* 0xffe8000e02177981 */ /* 0x000f28000c1e1900 */
        /* <DEDUP_REMOVED lines=11> */
[----:B0-----:R-:W4:Y:S04]  /*0400*/  LDG.E R9, desc[UR14][R2.64+0x1800] ;  /* 0x0018000e02097981 */ /* 0x001f28000c1e1900 */
[----:B------:R0:W4:Y:S01]  /*0410*/  LDG.E R8, desc[UR14][R2.64+0x1c00] ;  /* 0x001c000e02087981 */ /* 0x000122000c1e1900 */
[----:B------:R-:W-:-:S02]  /*0420*/  IADD3 R11, PT, PT, R11, 0x10, RZ ;  /* 0x000000100b0b7810 */ /* 0x000fc40007ffe0ff */
[----:B------:R-:W-:Y:S02]  /*0430*/  IADD3 R6, PT, PT, R6, 0x1000, RZ ;  /* 0x0000100006067810 */ /* 0x000fe40007ffe0ff */
[----:B------:R-:W-:Y:S02]  /*0440*/  ISETP.NE.AND P1, PT, R11, RZ, PT ;  /* 0x000000ff0b00720c */ /* 0x000fe40003f25270 */
[----:B0-----:R-:W-:-:S05]  /*0450*/  IADD3 R2, P2, PT, R2, 0x4000, RZ ;  /* 0x0000400002027810 */ /* 0x001fca0007f5e0ff */
[----:B------:R-:W-:Y:S02]  /*0460*/  IMAD.X R3, RZ, RZ, R3, P2 ;  /* 0x000000ffff037224 */ /* 0x000fe400010e0603 */
        /* <DEDUP_REMOVED lines=16> */
[----:B------:R-:W-:Y:S06]  /*0570*/  @P1 BRA `(.L_x_65) ;  /* 0xfffffffc00681947 */ /* 0x000fec000383ffff */
.L_x_64:
[----:B------:R-:W-:Y:S05]  /*0580*/  BSYNC.RECONVERGENT B2 ;  /* 0x0000000000027941 */ /* 0x000fea0003800200 */
.L_x_63:
[----:B------:R-:W-:Y:S05]  /*0590*/  @!P0 BRA `(.L_x_62) ;  /* 0x0000000000f48947 */ /* 0x000fea0003800000 */
[----:B------:R-:W-:Y:S01]  /*05a0*/  ISETP.GE.U32.AND P0, PT, R22, 0x8, PT ;  /* 0x000000081600780c */ /* 0x000fe20003f06070 */
[----:B------:R-:W-:Y:S01]  /*05b0*/  BSSY.RECONVERGENT B2, `(.L_x_66) ;  /* 0x000001a000027945 */ /* 0x000fe20003800200 */
[----:B------:R-:W-:-:S04]  /*05c0*/  LOP3.LUT R10, R7, 0x7, RZ, 0xc0, !PT ;  /* 0x00000007070a7812 */ /* 0x000fc800078ec0ff */
[----:B------:R-:W-:-:S07]  /*05d0*/  ISETP.NE.AND P1, PT, R10, RZ, PT ;  /* 0x000000ff0a00720c */ /* 0x000fce0003f25270 */
[----:B------:R-:W-:Y:S06]  /*05e0*/  @!P0 BRA `(.L_x_67) ;  /* 0x0000000000588947 */ /* 0x000fec0003800000 */
[----:B------:R-:W1:Y:S01]  /*05f0*/  LDCU.64 UR4, c[0x0][0x380] ;  /* 0x00007000ff0477ac */ /* 0x000e620008000a00 */
[----:B------:R-:W-:-:S04]  /*0600*/  IADD3 R3, P0, PT, R6, UR7, RZ ;  /* 0x0000000706037c10 */ /* 0x000fc8000ff1e0ff */
[----:B0-----:R-:W-:Y:S02]  /*0610*/  LEA.HI.X.SX32 R8, R6, RZ, 0x1, P0 ;  /* 0x000000ff06087211 */ /* 0x001fe400000f0eff */
[----:B-1----:R-:W-:-:S04]  /*0620*/  LEA R2, P0, R3, UR4, 0x2 ;  /* 0x0000000403027c11 */ /* 0x002fc8000f8010ff */
[----:B------:R-:W-:-:S05]  /*0630*/  LEA.HI.X R3, R3, UR5, R8, 0x2, P0 ;  /* 0x0000000503037c11 */ /* 0x000fca00080f1408 */
[----:B------:R-:W2:Y:S04]  /*0640*/  LDG.E R9, desc[UR14][R2.64] ;  /* 0x0000000e02097981 */ /* 0x000ea8000c1e1900 */
[----:B------:R-:W3:Y:S04]  /*0650*/  LDG.E R8, desc[UR14][R2.64+0x400] ;  /* 0x0004000e02087981 */ /* 0x000ee8000c1e1900 */
[----:B------:R-:W4:Y:S04]  /*0660*/  LDG.E R11, desc[UR14][R2.64+0x800] ;  /* 0x0008000e020b7981 */ /* 0x000f28000c1e1900 */
[----:B------:R-:W4:Y:S04]  /*0670*/  LDG.E R13, desc[UR14][R2.64+0xc00] ;  /* 0x000c000e020d7981 */ /* 0x000f28000c1e1900 */
[----:B------:R-:W4:Y:S04]  /*0680*/  LDG.E R15, desc[UR14][R2.64+0x1000] ;  /* 0x0010000e020f7981 */ /* 0x000f28000c1e1900 */
[----:B------:R-:W4:Y:S04]  /*0690*/  LDG.E R17, desc[UR14][R2.64+0x1400] ;  /* 0x0014000e02117981 */ /* 0x000f28000c1e1900 */
[----:B------:R-:W4:Y:S04]  /*06a0*/  LDG.E R19, desc[UR14][R2.64+0x1800] ;  /* 0x0018000e02137981 */ /* 0x000f28000c1e1900 */
[----:B------:R-:W4:Y:S01]  /*06b0*/  LDG.E R21, desc[UR14][R2.64+0x1c00] ;  /* 0x001c000e02157981 */ /* 0x000f22000c1e1900 */
[----:B------:R-:W-:-:S02]  /*06c0*/  VIADD R6, R6, 0x800 ;  /* 0x0000080006067836 */ /* 0x000fc40000000000 */
        /* <DEDUP_REMOVED lines=8> */
.L_x_67:
[----:B------:R-:W-:Y:S05]  /*0750*/  BSYNC.RECONVERGENT B2 ;  /* 0x0000000000027941 */ /* 0x000fea0003800200 */
.L_x_66:
        /* <DEDUP_REMOVED lines=14> */
[----:B------:R-:W4:Y:S01]  /*0840*/  LDG.E R13, desc[UR14][R2.64+0xc00] ;  /* 0x000c000e020d7981 */ /* 0x000f22000c1e1900 */
[----:B------:R-:W-:Y:S01]  /*0850*/  IADD3 R6, PT, PT, R6, 0x400, RZ ;  /* 0x0000040006067810 */ /* 0x000fe20007ffe0ff */
[----:B--2--5:R-:W-:-:S04]  /*0860*/  FADD R9, R4, R9 ;  /* 0x0000000904097221 */ /* 0x024fc80000000000 */
[----:B---3--:R-:W-:-:S04]  /*0870*/  FADD R8, R9, R8 ;  /* 0x0000000809087221 */ /* 0x008fc80000000000 */
[----:B----4-:R-:W-:-:S04]  /*0880*/  FADD R8, R8, R11 ;  /* 0x0000000b08087221 */ /* 0x010fc80000000000 */
[----:B------:R-:W-:-:S07]  /*0890*/  FADD R4, R8, R13 ;  /* 0x0000000d08047221 */ /* 0x000fce0000000000 */
.L_x_69:
[----:B------:R-:W-:Y:S05]  /*08a0*/  BSYNC.RECONVERGENT B2 ;  /* 0x0000000000027941 */ /* 0x000fea0003800200 */
.L_x_68:
[----:B------:R-:W-:Y:S05]  /*08b0*/  @!P1 BRA `(.L_x_62) ;  /* 0x00000000002c9947 */ /* 0x000fea0003800000 */
[----:B------:R-:W1:Y:S01]  /*08c0*/  LDC.64 R2, c[0x0][0x380] ;  /* 0x0000e000ff027b82 */ /* 0x000e620000000a00 */
[----:B0-----:R-:W-:Y:S01]  /*08d0*/  IMAD.U32 R9, RZ, RZ, UR16 ;  /* 0x00000010ff097e24 */ /* 0x001fe2000f8e00ff */
[----:B------:R-:W-:-:S03]  /*08e0*/  IADD3 R7, PT, PT, -R7, RZ, RZ ;  /* 0x000000ff07077210 */ /* 0x000fc60007ffe1ff */
[----:B-1----:R-:W-:-:S07]  /*08f0*/  IMAD.WIDE.U32 R2, R9, 0x4000, R2 ;  /* 0x0000400009027825 */ /* 0x002fce00078e0002 */
.L_x_70:
[----:B------:R-:W-:-:S06]  /*0900*/  IMAD.WIDE R8, R6, 0x4, R2 ;  /* 0x0000000406087825 */ /* 0x000fcc00078e0202 */
[----:B------:R-:W2:Y:S01]  /*0910*/  LDG.E R9, desc[UR14][R8.64] ;  /* 0x0000000e08097981 */ /* 0x000ea2000c1e1900 */
[----:B------:R-:W-:Y:S01]  /*0920*/  VIADD R7, R7, 0x1 ;  /* 0x0000000107077836 */ /* 0x000fe20000000000 */
[----:B------:R-:W-:-:S04]  /*0930*/  IADD3 R6, PT, PT, R6, 0x100, RZ ;  /* 0x0000010006067810 */ /* 0x000fc80007ffe0ff */
[----:B------:R-:W-:Y:S01]  /*0940*/  ISETP.NE.AND P0, PT, R7, RZ, PT ;  /* 0x000000ff0700720c */ /* 0x000fe20003f05270 */
[----:B--2--5:R-:W-:-:S12]  /*0950*/  FADD R4, R9, R4 ;  /* 0x0000000409047221 */ /* 0x024fd80000000000 */
[----:B------:R-:W-:Y:S05]  /*0960*/  @P0 BRA `(.L_x_70) ;  /* 0xfffffffc00e40947 */ /* 0x000fea000383ffff */
.L_x_62:
[----:B------:R-:W-:Y:S05]  /*0970*/  BSYNC.RECONVERGENT B1 ;  /* 0x0000000000017941 */ /* 0x000fea0003800200 */
.L_x_61:
[----:B------:R-:W-:Y:S01]  /*0980*/  ISETP.GE.AND P0, PT, R5, 0x100, PT ;  /* 0x000001000500780c */ /* 0x000fe20003f06270 */
[----:B-----5:R-:W-:-:S12]  /*0990*/  IMAD.MOV.U32 R11, RZ, RZ, R4 ;  /* 0x000000ffff0b7224 */ /* 0x020fd800078e0004 */
[----:B------:R-:W-:Y:S05]  /*09a0*/  @!P0 BRA `(.L_x_71) ;  /* 0x0000000000ac8947 */ /* 0x000fea0003800000 */
[----:B------:R-:W1:Y:S01]  /*09b0*/  S2R R7, SR_LANEID ;  /* 0x0000000000077919 */ /* 0x000e620000000000 */
[----:B------:R-:W2:Y:S02]  /*09c0*/  SHFL.DOWN PT, R2, R11, 0x1, 0x1f ;  /* 0x08201f000b027f89 */ /* 0x000ea400000e0000 */
[----:B--2---:R-:W-:Y:S01]  /*09d0*/  FADD R2, R2, R11 ;  /* 0x0000000b02027221 */ /* 0x004fe20000000000 */
[C---:B-1----:R-:W-:Y:S02]  /*09e0*/  ISETP.GT.AND P0, PT, R7.reuse, 0x1e, PT ;  /* 0x0000001e0700780c */ /* 0x042fe40003f04270 */
[----:B------:R-:W-:Y:S02]  /*09f0*/  ISETP.NE.AND P1, PT, R7, RZ, PT ;  /* 0x000000ff0700720c */ /* 0x000fe40003f25270 */
[----:B------:R-:W-:Y:S02]  /*0a00*/  FSEL R2, R11, R2, P0 ;  /* 0x000000020b027208 */ /* 0x000fe40000000000 */
[----:B------:R-:W-:-:S03]  /*0a10*/  ISETP.GT.AND P0, PT, R7, 0x1d, PT ;  /* 0x0000001d0700780c */ /* 0x000fc60003f04270 */
[----:B------:R-:W1:Y:S06]  /*0a20*/  SHFL.DOWN PT, R3, R2, 0x2, 0x1f ;  /* 0x08401f0002037f89 */ /* 0x000e6c00000e0000 */
[----:B------:R-:W2:Y:S01]  /*0a30*/  @!P1 S2R R6, SR_CgaCtaId ;  /* 0x0000000000069919 */ /* 0x000ea20000008800 */
[----:B------:R-:W-:Y:S02]  /*0a40*/  @!P1 MOV R5, 0x400 ;  /* 0x0000040000059802 */ /* 0x000fe40000000f00 */
[----:B------:R-:W-:-:S04]  /*0a50*/  @!P1 SHF.R.U32.HI R4, RZ, 0x3, R0 ;  /* 0x00000003ff049819 */ /* 0x000fc80000011600 */
[----:B------:R-:W-:Y:S01]  /*0a60*/  @!P1 LOP3.LUT R4, R4, 0x7c, RZ, 0xc0, !PT ;  /* 0x0000007c04049812 */ /* 0x000fe200078ec0ff */
[----:B-1----:R-:W-:Y:S01]  /*0a70*/  @!P0 FADD R2, R2, R3 ;  /* 0x0000000302028221 */ /* 0x002fe20000000000 */
[----:B------:R-:W-:-:S04]  /*0a80*/  ISETP.GT.AND P0, PT, R7, 0x1b, PT ;  /* 0x0000001b0700780c */ /* 0x000fc80003f04270 */
[----:B------:R-:W1:Y:S01]  /*0a90*/  SHFL.DOWN PT, R3, R2, 0x4, 0x1f ;  /* 0x08801f0002037f89 */ /* 0x000e6200000e0000 */
[----:B--2---:R-:W-:-:S04]  /*0aa0*/  @!P1 LEA R5, R6, R5, 0x18 ;  /* 0x0000000506059211 */ /* 0x004fc800078ec0ff */
[----:B------:R-:W-:-:S04]  /*0ab0*/  @!P1 IADD3 R4, PT, PT, R4, R5, RZ ;  /* 0x0000000504049210 */ /* 0x000fc80007ffe0ff */
[----:B-1----:R-:W-:Y:S01]  /*0ac0*/  @!P0 FADD R2, R2, R3 ;  /* 0x0000000302028221 */ /* 0x002fe20000000000 */
[----:B------:R-:W-:-:S04]  /*0ad0*/  ISETP.GT.AND P0, PT, R7, 0x17, PT ;  /* 0x000000170700780c */ /* 0x000fc80003f04270 */
[----:B------:R-:W1:Y:S09]  /*0ae0*/  SHFL.DOWN PT, R3, R2, 0x8, 0x1f ;  /* 0x09001f0002037f89 */ /* 0x000e7200000e0000 */
[----:B-1----:R-:W-:Y:S01]  /*0af0*/  @!P0 FADD R2, R2, R3 ;  /* 0x0000000302028221 */ /* 0x002fe20000000000 */
[----:B------:R-:W-:-:S04]  /*0b00*/  ISETP.NE.AND P0, PT, R0, RZ, PT ;  /* 0x000000ff0000720c */ /* 0x000fc80003f05270 */
[----:B------:R-:W1:Y:S02]  /*0b10*/  SHFL.DOWN PT, R3, R2, 0x10, 0x1f ;  /* 0x0a001f0002037f89 */ /* 0x000e6400000e0000 */
[----:B-1----:R-:W-:-:S05]  /*0b20*/  FADD R3, R2, R3 ;  /* 0x0000000302037221 */ /* 0x002fca0000000000 */
[----:B------:R2:W-:Y:S01]  /*0b30*/  @!P1 STS [R4+0x8], R3 ;  /* 0x0000080304009388 */ /* 0x0005e20000000800 */
[----:B------:R-:W-:Y:S01]  /*0b40*/  BAR.SYNC.DEFER_BLOCKING 0x0 ;  /* 0x0000000000007b1d */ /* 0x000fe20000010000 */
[----:B------:R-:W-:-:S04]  /*0b50*/  ISETP.GT.AND P1, PT, R7, 0xf, PT ;  /* 0x0000000f0700780c */ /* 0x000fc80003f24270 */
[----:B0-----:R-:W-:Y:S01]  /*0b60*/  FSEL R9, R2, R3, P1 ;  /* 0x0000000302097208 */ /* 0x001fe20000800000 */
[----:B------:R-:W-:Y:S08]  /*0b70*/  @P0 BRA `(.L_x_72) ;  /* 0x0000001400d00947 */ /* 0x000ff00003800000 */
[----:B------:R-:W0:Y:S01]  /*0b80*/  S2UR UR5, SR_CgaCtaId ;  /* 0x00000000000579c3 */ /* 0x000e220000008800 */
[----:B------:R-:W-:Y:S02]  /*0b90*/  UMOV UR4, 0x400 ;  /* 0x0000040000047882 */ /* 0x000fe40000000000 */
[----:B0-----:R-:W-:-:S09]  /*0ba0*/  ULEA UR4, UR5, UR4, 0x18 ;  /* 0x0000000405047291 */ /* 0x001fd2000f8ec0ff */
[----:B------:R-:W0:Y:S04]  /*0bb0*/  LDS R0, [UR4+0xc] ;  /* 0x00000c04ff007984 */ /* 0x000e280008000800 */
[----:B--2---:R-:W1:Y:S04]  /*0bc0*/  LDS.128 R4, [UR4+0x10] ;  /* 0x00001004ff047984 */ /* 0x004e680008000c00 */
        /* <DEDUP_REMOVED lines=9> */
.L_x_71:
[----:B0-----:R-:W0:Y:S01]  /*0c60*/  S2R R9, SR_LANEID ;  /* 0x0000000000097919 */ /* 0x001e220000000000 */
[----:B------:R-:W-:-:S05]  /*0c70*/  LOP3.LUT R2, R0, 0x3e0, RZ, 0xc0, !PT ;  /* 0x000003e000027812 */ /* 0x000fca00078ec0ff */
[----:B------:R-:W-:Y:S01]  /*0c80*/  VIADD R4, R2, 0x20 ;  /* 0x0000002002047836 */ /* 0x000fe20000000000 */
[----:B------:R-:W-:-:S04]  /*0c90*/  LOP3.LUT R2, RZ, R2, RZ, 0x33, !PT ;  /* 0x00000002ff027212 */ /* 0x000fc800078e33ff */
[----:B------:R-:W-:Y:S02]  /*0ca0*/  ISETP.GT.AND P0, PT, R4, R5, PT ;  /* 0x000000050400720c */ /* 0x000fe40003f04270 */
[----:B------:R-:W-:-:S04]  /*0cb0*/  IADD3 R2, PT, PT, R5, R2, RZ ;  /* 0x0000000205027210 */ /* 0x000fc80007ffe0ff */
[----:B------:R-:W-:-:S05]  /*0cc0*/  SEL R2, R2, 0x1f, P0 ;  /* 0x0000001f02027807 */ /* 0x000fca0000000000 */
[----:B------:R-:W1:Y:S01]  /*0cd0*/  SHFL.DOWN PT, R3, R11, 0x1, R2 ;  /* 0x082000000b037989 */ /* 0x000e6200000e0002 */
[C---:B0-----:R-:W-:Y:S01]  /*0ce0*/  ISETP.GE.AND P0, PT, R9.reuse, R2, PT ;  /* 0x000000020900720c */ /* 0x041fe20003f06270 */
[C---:B------:R-:W-:Y:S01]  /*0cf0*/  VIADD R7, R9.reuse, 0x2 ;  /* 0x0000000209077836 */ /* 0x040fe20000000000 */
[----:B------:R-:W-:-:S11]  /*0d00*/  ISETP.NE.AND P1, PT, R9, RZ, PT ;  /* 0x000000ff0900720c */ /* 0x000fd60003f25270 */
[----:B-1----:R-:W-:Y:S01]  /*0d10*/  @!P0 FADD R11, R3, R11 ;  /* 0x0000000b030b8221 */ /* 0x002fe20000000000 */
[----:B------:R-:W-:Y:S01]  /*0d20*/  ISETP.GT.AND P0, PT, R7, R2, PT ;  /* 0x000000020700720c */ /* 0x000fe20003f04270 */
[----:B------:R-:W0:Y:S01]  /*0d30*/  @!P1 S2R R13, SR_CgaCtaId ;  /* 0x00000000000d9919 */ /* 0x000e220000008800 */
[----:B------:R-:W-:Y:S02]  /*0d40*/  IADD3 R7, PT, PT, R9, 0x4, RZ ;  /* 0x0000000409077810 */ /* 0x000fe40007ffe0ff */
[----:B------:R-:W-:Y:S01]  /*0d50*/  @!P1 MOV R6, 0x400 ;  /* 0x0000040000069802 */ /* 0x000fe20000000f00 */
[----:B------:R-:W1:Y:S01]  /*0d60*/  SHFL.DOWN PT, R3, R11, 0x2, R2 ;  /* 0x084000000b037989 */ /* 0x000e6200000e0002 */
[----:B------:R-:W-:-:S04]  /*0d70*/  @!P1 SHF.R.U32.HI R4, RZ, 0x3, R0 ;  /* 0x00000003ff049819 */ /* 0x000fc80000011600 */
[----:B------:R-:W-:-:S03]  /*0d80*/  @!P1 LOP3.LUT R4, R4, 0x7c, RZ, 0xc0, !PT ;  /* 0x0000007c04049812 */ /* 0x000fc600078ec0ff */
[----:B-1----:R-:W-:Y:S01]  /*0d90*/  @!P0 FADD R11, R11, R3 ;  /* 0x000000030b0b8221 */ /* 0x002fe20000000000 */
[----:B------:R-:W-:Y:S01]  /*0da0*/  ISETP.GT.AND P0, PT, R7, R2, PT ;  /* 0x000000020700720c */ /* 0x000fe20003f04270 */
[----:B------:R-:W-:Y:S01]  /*0db0*/  VIADD R7, R9, 0x8 ;  /* 0x0000000809077836 */ /* 0x000fe20000000000 */
[----:B0-----:R-:W-:Y:S02]  /*0dc0*/  @!P1 LEA R13, R13, R6, 0x18 ;  /* 0x000000060d0d9211 */ /* 0x001fe400078ec0ff */
[----:B------:R-:W0:Y:S03]  /*0dd0*/  SHFL.DOWN PT, R3, R11, 0x4, R2 ;  /* 0x088000000b037989 */ /* 0x000e2600000e0002 */
[----:B------:R-:W-:-:S06]  /*0de0*/  @!P1 IMAD.IADD R4, R4, 0x1, R13 ;  /* 0x0000000104049824 */ /* 0x000fcc00078e020d */
[----:B0-----:R-:W-:Y:S01]  /*0df0*/  @!P0 FADD R11, R11, R3 ;  /* 0x000000030b0b8221 */ /* 0x001fe20000000000 */
[-C--:B------:R-:W-:Y:S02]  /*0e00*/  ISETP.GT.AND P0, PT, R7, R2.reuse, PT ;  /* 0x000000020700720c */ /* 0x080fe40003f04270 */
[----:B------:R-:W-:Y:S02]  /*0e10*/  IADD3 R7, PT, PT, R9, 0x10, RZ ;  /* 0x0000001009077810 */ /* 0x000fe40007ffe0ff */
[----:B------:R-:W0:Y:S09]  /*0e20*/  SHFL.DOWN PT, R3, R11, 0x8, R2 ;  /* 0x090000000b037989 */ /* 0x000e3200000e0002 */
[----:B0-----:R-:W-:Y:S01]  /*0e30*/  @!P0 FADD R11, R11, R3 ;  /* 0x000000030b0b8221 */ /* 0x001fe20000000000 */
[----:B------:R-:W-:-:S04]  /*0e40*/  ISETP.GT.AND P0, PT, R7, R2, PT ;  /* 0x000000020700720c */ /* 0x000fc80003f04270 */
[----:B------:R-:W0:Y:S09]  /*0e50*/  SHFL.DOWN PT, R3, R11, 0x10, R2 ;  /* 0x0a0000000b037989 */ /* 0x000e3200000e0002 */
        /* <DEDUP_REMOVED lines=13> */
[----:B------:R-:W1:Y:S04]  /*0f30*/  LDS R0, [UR4+0xc] ;  /* 0x00000c04ff007984 */ /* 0x000e680008000800 */
[----:B------:R-:W0:Y:S04]  /*0f40*/  LDS.128 R12, [UR4+0x10] ;  /* 0x00001004ff0c7984 */ /* 0x000e280008000c00 */
[----:B------:R-:W2:Y:S01]  /*0f50*/  LDS.64 R2, [UR4+0x20] ;  /* 0x00002004ff027984 */ /* 0x000ea20008000a00 */
[----:B-1----:R-:W-:Y:S01]  /*0f60*/  @P2 FADD R9, R9, R0 ;  /* 0x0000000009092221 */ /* 0x002fe20000000000 */
[----:B------:R-:W-:-:S03]  /*0f70*/  ISETP.GT.AND P2, PT, R5, 0xa0, PT ;  /* 0x000000a00500780c */ /* 0x000fc60003f44270 */
[----:B0-----:R-:W-:Y:S01]  /*0f80*/  @P4 FADD R9, R9, R12 ;  /* 0x0000000c09094221 */ /* 0x001fe20000000000 */
        /* <DEDUP_REMOVED lines=8> */
.L_x_58:
[----:B------:R-:W0:Y:S01]  /*1010*/  S2R R0, SR_TID.X ;  /* 0x0000000000007919 */ /* 0x000e220000002100 */
[----:B------:R-:W1:Y:S01]  /*1020*/  LDC.64 R4, c[0x0][0x380] ;  /* 0x0000e000ff047b82 */ /* 0x000e620000000a00 */
[----:B0-----:R-:W-:-:S04]  /*1030*/  VIADD R7, R0, UR7 ;  /* 0x0000000700077c36 */ /* 0x001fc80008000000 */
[----:B-1----:R-:W-:-:S05]  /*1040*/  IMAD.WIDE.U32 R4, R7, 0x4, R4 ;  /* 0x0000000407047825 */ /* 0x002fca00078e0004 */
[----:B------:R-:W2:Y:S04]  /*1050*/  LDG.E R7, desc[UR14][R4.64] ;  /* 0x0000000e04077981 */ /* 0x000ea8000c1e1900 */
[----:B------:R-:W2:Y:S04]  /*1060*/  LDG.E R8, desc[UR14][R4.64+0x400] ;  /* 0x0004000e04087981 */ /* 0x000ea8000c1e1900 */
[----:B------:R-:W3:Y:S04]  /*1070*/  LDG.E R9, desc[UR14][R4.64+0x800] ;  /* 0x0008000e04097981 */ /* 0x000ee8000c1e1900 */
[----:B------:R-:W3:Y:S04]  /*1080*/  LDG.E R10, desc[UR14][R4.64+0xc00] ;  /* 0x000c000e040a7981 */ /* 0x000ee8000c1e1900 */
[----:B------:R-:W4:Y:S04]  /*1090*/  LDG.E R11, desc[UR14][R4.64+0x1000] ;  /* 0x0010000e040b7981 */ /* 0x000f28000c1e1900 */
[----:B------:R-:W4:Y:S04]  /*10a0*/  LDG.E R12, desc[UR14][R4.64+0x1400] ;  /* 0x0014000e040c7981 */ /* 0x000f28000c1e1900 */
[----:B------:R-:W5:Y:S04]  /*10b0*/  LDG.E R13, desc[UR14][R4.64+0x1800] ;  /* 0x0018000e040d7981 */ /* 0x000f68000c1e1900 */
        /* <DEDUP_REMOVED lines=8> */
[----:B------:R-:W5:Y:S01]  /*1140*/  LDG.E R21, desc[UR14][R4.64+0x3c00] ;  /* 0x003c000e04157981 */ /* 0x000f62000c1e1900 */
[----:B------:R-:W-:-:S04]  /*1150*/  ISETP.GE.U32.AND P0, PT, R23, UR5, PT ;  /* 0x0000000517007c0c */ /* 0x000fc8000bf06070 */
[----:B------:R-:W-:Y:S01]  /*1160*/  ISETP.GE.U32.AND.EX P0, PT, R22, UR4, PT, P0 ;  /* 0x0000000416007c0c */ /* 0x000fe2000bf06100 */
        /* <DEDUP_REMOVED lines=13> */
[----:B------:R-:W-:-:S04]  /*1240*/  FADD R6, R15, R6 ;  /* 0x000000060f067221 */ /* 0x000fc80000000000 */
[----:B------:R-:W-:Y:S01]  /*1250*/  FADD R7, R7, R6 ;  /* 0x0000000607077221 */ /* 0x000fe20000000000 */
[----:B------:R-:W-:Y:S06]  /*1260*/  @!P0 BRA `(.L_x_73) ;  /* 0x0000000c006c8947 */ /* 0x000fec0003800000 */
[----:B------:R-:W-:Y:S01]  /*1270*/  UIADD3 UR8, UP0, UPT, UR5, UR7, URZ ;  /* 0x0000000705087290 */ /* 0x000fe2000ff1e0ff */
[----:B------:R-:W-:Y:S01]  /*1280*/  IADD3 R23, P2, PT, R2, -0x1000, RZ ;  /* 0xfffff00002177810 */ /* 0x000fe20007f5e0ff */
[----:B------:R-:W0:Y:S01]  /*1290*/  LDCU.64 UR12, c[0x0][0x380] ;  /* 0x00007000ff0c77ac */ /* 0x000e220008000a00 */
[----:B------:R-:W-:Y:S02]  /*12a0*/  LOP3.LUT R5, RZ, R0, RZ, 0x33, !PT ;  /* 0x00000000ff057212 */ /* 0x000fe400078e33ff */
[----:B------:R-:W-:Y:S01]  /*12b0*/  IADD3.X R8, PT, PT, R3, -0x1, RZ, P2, !PT ;  /* 0xffffffff03087810 */ /* 0x000fe200017fe4ff */
[----:B------:R-:W-:Y:S01]  /*12c0*/  UIADD3.X UR9, UPT, UPT, URZ, UR4, URZ, UP0, !UPT ;  /* 0x00000004ff097290 */ /* 0x000fe200087fe4ff */
[----:B------:R-:W-:Y:S01]  /*12d0*/  ISETP.LT.U32.AND P0, PT, R23, UR8, PT ;  /* 0x0000000817007c0c */ /* 0x000fe2000bf01070 */
[----:B------:R-:W-:Y:S01]  /*12e0*/  UMOV UR6, UR5 ;  /* 0x0000000500067c82 */ /* 0x000fe20008000000 */
[----:B------:R-:W-:Y:S01]  /*12f0*/  IADD3 R9, P1, PT, R0, UR8, RZ ;  /* 0x0000000800097c10 */ /* 0x000fe2000ff3e0ff */
[----:B------:R-:W-:Y:S01]  /*1300*/  UMOV UR4, URZ ;  /* 0x000000ff00047c82 */ /* 0x000fe20008000000 */
[----:B------:R-:W-:Y:S01]  /*1310*/  IADD3 R5, PT, PT, R2, -UR5, R5 ;  /* 0x8000000502057c10 */ /* 0x000fe2000fffe005 */
[----:B------:R-:W-:Y:S01]  /*1320*/  UMOV UR10, UR8 ;  /* 0x00000008000a7c82 */ /* 0x000fe20008000000 */
[----:B------:R-:W-:Y:S01]  /*1330*/  MOV R11, UR9 ;  /* 0x00000009000b7c02 */ /* 0x000fe20008000f00 */
[----:B------:R-:W-:-:S03]  /*1340*/  IMAD.X R0, RZ, RZ, UR9, P1 ;  /* 0x00000009ff007e24 */ /* 0x000fc600088e06ff */
[----:B------:R-:W-:Y:S02]  /*1350*/  ISETP.GT.U32.AND.EX P0, PT, R11, R8, PT, P0 ;  /* 0x000000080b00720c */ /* 0x000fe40003f04100 */
[----:B0-----:R-:W-:-:S04]  /*1360*/  LEA R6, P2, R9, UR12, 0x2 ;  /* 0x0000000c09067c11 */ /* 0x001fc8000f8410ff */
[----:B------:R-:W-:Y:S02]  /*1370*/  IADD3 R6, P1, PT, R6, 0x2000, RZ ;  /* 0x0000200006067810 */ /* 0x000fe40007f3e0ff */
[----:B------:R-:W-:Y:S02]  /*1380*/  LEA.HI.X R9, R9, UR13, R0, 0x2, P2 ;  /* 0x0000000d09097c11 */ /* 0x000fe400090f1400 */
[----:B------:R-:W-:Y:S01]  /*1390*/  IADD3 R0, PT, PT, R5, -UR7, RZ ;  /* 0x8000000705007c10 */ /* 0x000fe2000fffe0ff */
[----:B------:R-:W-:Y:S02]  /*13a0*/  UMOV UR7, UR9 ;  /* 0x0000000900077c82 */ /* 0x000fe40008000000 */
[----:B------:R-:W-:Y:S01]  /*13b0*/  IMAD.X R9, RZ, RZ, R9, P1 ;  /* 0x000000ffff097224 */ /* 0x000fe200008e0609 */
[----:B------:R-:W-:Y:S06]  /*13c0*/  @P0 BRA `(.L_x_74) ;  /* 0x0000000400000947 */ /* 0x000fec0003800000 */
[----:B------:R-:W0:Y:S01]  /*13d0*/  LDC.64 R2, c[0x0][0x3b8] ;  /* 0x0000ee00ff027b82 */ /* 0x000e220000000a00 */
[----:B------:R-:W1:Y:S01]  /*13e0*/  LDCU.64 UR12, c[0x0][0x380] ;  /* 0x00007000ff0c77ac */ /* 0x000e620008000a00 */
[----:B------:R-:W-:Y:S01]  /*13f0*/  NOP ;  /* 0x0000000000007918 */ /* 0x000fe20000000000 */
.L_x_75:
[----:B------:R-:W2:Y:S02]  /*1400*/  S2R R5, SR_TID.X ;  /* 0x0000000000057919 */ /* 0x000ea40000002100 */
[----:B--2---:R-:W-:-:S04]  /*1410*/  IADD3 R5, P0, PT, R5, UR8, RZ ;  /* 0x0000000805057c10 */ /* 0x004fc8000ff1e0ff */
[----:B------:R-:W-:Y:S02]  /*1420*/  IADD3.X R10, PT, PT, RZ, UR9, RZ, P0, !PT ;  /* 0x00000009ff0a7c10 */ /* 0x000fe400087fe4ff */
[----:B-1----:R-:W-:-:S04]  /*1430*/  LEA R4, P0, R5, UR12, 0x2 ;  /* 0x0000000c05047c11 */ /* 0x002fc8000f8010ff */
[----:B------:R-:W-:-:S05]  /*1440*/  LEA.HI.X R5, R5, UR13, R10, 0x2, P0 ;  /* 0x0000000d05057c11 */ /* 0x000fca00080f140a */
        /* <DEDUP_REMOVED lines=15> */
[----:B------:R1:W5:Y:S01]  /*1540*/  LDG.E R22, desc[UR14][R4.64+0x3c00] ;  /* 0x003c000e04167981 */ /* 0x000362000c1e1900 */
[----:B------:R-:W-:-:S02]  /*1550*/  USHF.R.S32.HI UR11, URZ, 0x1f, UR5 ;  /* 0x0000001fff0b7899 */ /* 0x000fc40008011405 */
[----:B------:R-:W-:-:S04]  /*1560*/  UIADD3 UR6, UP0, UPT, UR5, UR10, URZ ;  /* 0x0000000a05067290 */ /* 0x000fc8000ff1e0ff */
[----:B------:R-:W-:Y:S01]  /*1570*/  UIADD3.X UR7, UPT, UPT, UR11, UR7, URZ, UP0, !UPT ;  /* 0x000000070b077290 */ /* 0x000fe200087fe4ff */
[----:B--2---:R-:W-:Y:S01]  /*1580*/  FADD R7, R24, R7 ;  /* 0x0000000718077221 */ /* 0x004fe20000000000 */
[----:B0-----:R-:W-:-:S04]  /*1590*/  IADD3 R24, P1, PT, R2, -UR8, RZ ;  /* 0x8000000802187c10 */ /* 0x001fc8000ff3e0ff */
[----:B------:R-:W-:Y:S02]  /*15a0*/  ISETP.GE.U32.AND P0, PT, R24, UR5, PT ;  /* 0x0000000518007c0c */ /* 0x000fe4000bf06070 */
[----:B-1----:R-:W-:Y:S01]  /*15b0*/  IADD3.X R4, PT, PT, R3, ~UR9, RZ, P1, !PT ;  /* 0x8000000903047c10 */ /* 0x002fe20008ffe4ff */
[----:B---3--:R-:W-:-:S03]  /*15c0*/  FADD R26, R25, R26 ;  /* 0x0000001a191a7221 */ /* 0x008fc60000000000 */
[----:B------:R-:W-:Y:S01]  /*15d0*/  ISETP.GE.U32.AND.EX P0, PT, R4, UR11, PT, P0 ;  /* 0x0000000b04007c0c */ /* 0x000fe2000bf06100 */
        /* <DEDUP_REMOVED lines=12> */
[----:B------:R-:W-:-:S04]  /*16a0*/  FADD R7, R7, R10 ;  /* 0x0000000a07077221 */ /* 0x000fc80000000000 */
[----:B------:R-:W-:Y:S01]  /*16b0*/  FADD R7, R22, R7 ;  /* 0x0000000716077221 */ /* 0x000fe20000000000 */
[----:B------:R-:W-:Y:S06]  /*16c0*/  @!P0 BRA `(.L_x_73) ;  /* 0x0000000800548947 */ /* 0x000fec0003800000 */
[----:B------:R-:W-:Y:S01]  /*16d0*/  UIADD3 UR8, UP0, UPT, UR5, UR8, URZ ;  /* 0x0000000805087290 */ /* 0x000fe2000ff1e0ff */
[----:B------:R-:W-:Y:S01]  /*16e0*/  MOV R5, R9 ;  /* 0x0000000900057202 */ /* 0x000fe20000000f00 */
[----:B------:R-:W-:Y:S01]  /*16f0*/  IMAD.U32 R11, RZ, RZ, UR5 ;  /* 0x00000005ff0b7e24 */ /* 0x000fe2000f8e00ff */
[----:B------:R-:W-:Y:S01]  /*1700*/  UIADD3 UR4, UPT, UPT, UR4, 0x1, URZ ;  /* 0x0000000104047890 */ /* 0x000fe2000fffe0ff */
[----:B------:R-:W-:Y:S01]  /*1710*/  IMAD.MOV.U32 R4, RZ, RZ, R6 ;  /* 0x000000ffff047224 */ /* 0x000fe200078e0006 */
[----:B------:R-:W-:Y:S01]  /*1720*/  UIADD3.X UR9, UPT, UPT, UR11, UR9, URZ, UP0, !UPT ;  /* 0x000000090b097290 */ /* 0x000fe200087fe4ff */
[----:B------:R-:W-:Y:S01]  /*1730*/  ISETP.LT.U32.AND P0, PT, R23, UR8, PT ;  /* 0x0000000817007c0c */ /* 0x000fe2000bf01070 */
[----:B------:R-:W-:Y:S01]  /*1740*/  VIADD R0, R0, -UR5 ;  /* 0x8000000500007c36 */ /* 0x000fe20008000000 */
[----:B------:R-:W-:Y:S01]  /*1750*/  UMOV UR10, UR6 ;  /* 0x00000006000a7c82 */ /* 0x000fe20008000000 */
[----:B------:R-:W-:Y:S02]  /*1760*/  IMAD.WIDE R4, R11, 0x4, R4 ;  /* 0x000000040b047825 */ /* 0x000fe400078e0204 */
[----:B------:R-:W-:-:S02]  /*1770*/  MOV R13, UR9 ;  /* 0x00000009000d7c02 */ /* 0x000fc40008000f00 */
[----:B------:R-:W-:Y:S01]  /*1780*/  IMAD.MOV.U32 R6, RZ, RZ, R4 ;  /* 0x000000ffff067224 */ /* 0x000fe200078e0004 */
[----:B------:R-:W-:Y:S02]  /*1790*/  MOV R9, R5 ;  /* 0x0000000500097202 */ /* 0x000fe40000000f00 */
[----:B------:R-:W-:-:S13]  /*17a0*/  ISETP.GT.U32.AND.EX P0, PT, R13, R8, PT, P0 ;  /* 0x000000080d00720c */ /* 0x000fda0003f04100 */
[----:B------:R-:W-:Y:S05]  /*17b0*/  @!P0 BRA `(.L_x_75) ;  /* 0xfffffffc00108947 */ /* 0x000fea000383ffff */
[----:B------:R-:W-:-:S05]  /*17c0*/  UMOV UR6, UR5 ;  /* 0x0000000500067c82 */ /* 0x000fca0008000000 */
.L_x_74:
[----:B------:R-:W0:Y:S01]  /*17d0*/  S2R R5, SR_TID.X ;  /* 0x0000000000057919 */ /* 0x000e220000002100 */
[C---:B------:R-:W-:Y:S01]  /*17e0*/  IADD3 R4, PT, PT, R2.reuse, -UR8, RZ ;  /* 0x8000000802047c10 */ /* 0x040fe2000fffe0ff */
[----:B------:R-:W-:Y:S01]  /*17f0*/  IMAD.U32 R8, RZ, RZ, UR9 ;  /* 0x00000009ff087e24 */ /* 0x000fe2000f8e00ff */
[----:B------:R-:W-:Y:S01]  /*1800*/  ISETP.LE.U32.AND P1, PT, R2, UR8, PT ;  /* 0x0000000802007c0c */ /* 0x000fe2000bf23070 */
[----:B------:R-:W-:Y:S01]  /*1810*/  BSSY.RECONVERGENT B1, `(.L_x_73) ;  /* 0x0000080000017945 */ /* 0x000fe20003800200 */
[----:B0-----:R-:W-:-:S04]  /*1820*/  ISETP.GE.AND P0, PT, R5, R4, PT ;  /* 0x000000040500720c */ /* 0x001fc80003f06270 */
[----:B------:R-:W-:-:S13]  /*1830*/  ISETP.GE.U32.OR.EX P0, PT, R8, R3, P0, P1 ;  /* 0x000000030800720c */ /* 0x000fda0000706510 */
[----:B------:R-:W-:Y:S05]  /*1840*/  @P0 BRA `(.L_x_76) ;  /* 0x0000000400f00947 */ /* 0x000fea0003800000 */
[----:B------:R-:W0:Y:S01]  /*1850*/  LDC R4, c[0x0][0x3c0] ;  /* 0x0000f000ff047b82 */ /* 0x000e220000000800 */
[----:B------:R-:W-:Y:S01]  /*1860*/  USHF.L.U32 UR5, UR16, 0xc, URZ ;  /* 0x0000000c10057899 */ /* 0x000fe200080006ff */
[----:B------:R-:W-:Y:S01]  /*1870*/  LOP3.LUT R3, RZ, R5, RZ, 0x33, !PT ;  /* 0x00000005ff037212 */ /* 0x000fe200078e33ff */
[----:B------:R-:W-:Y:S02]  /*1880*/  BSSY.RECONVERGENT B2, `(.L_x_77) ;  /* 0x0000037000027945 */ /* 0x000fe40003800200 */
[----:B------:R-:W-:-:S06]  /*1890*/  UIADD3 UR5, UPT, UPT, UR5, UR6, URZ ;  /* 0x0000000605057290 */ /* 0x000fcc000fffe0ff */
[----:B------:R-:W-:Y:S01]  /*18a0*/  IADD3 R2, PT, PT, R2, -UR5, R3 ;  /* 0x8000000502027c10 */ /* 0x000fe2000fffe003 */
[----:B0-----:R-:W-:Y:S01]  /*18b0*/  IMAD R3, R4, UR4, RZ ;  /* 0x0000000404037c24 */ /* 0x001fe2000f8e02ff */
[----:B------:R-:W-:-:S03]  /*18c0*/  MOV R4, R5 ;  /* 0x0000000500047202 */ /* 0x000fc60000000f00 */
[----:B------:R-:W-:-:S05]  /*18d0*/  IMAD R2, R3, -0x1000, R2 ;  /* 0xfffff00003027824 */ /* 0x000fca00078e0202 */
[C---:B------:R-:W-:Y:S02]  /*18e0*/  ISETP.GE.U32.AND P0, PT, R2.reuse, 0xf00, PT ;  /* 0x00000f000200780c */ /* 0x040fe40003f06070 */
[----:B------:R-:W-:-:S04]  /*18f0*/  LEA.HI R19, R2, 0x1, RZ, 0x18 ;  /* 0x0000000102137811 */ /* 0x000fc800078fc0ff */
[----:B------:R-:W-:-:S04]  /*1900*/  LOP3.LUT R21, R19, 0xf, RZ, 0xc0, !PT ;  /* 0x0000000f13157812 */ /* 0x000fc800078ec0ff */
[----:B------:R-:W-:-:S03]  /*1910*/  ISETP.NE.AND P1, PT, R21, RZ, PT ;  /* 0x000000ff1500720c */ /* 0x000fc60003f25270 */
[----:B------:R-:W-:Y:S10]  /*1920*/  @!P0 BRA `(.L_x_78) ;  /* 0x0000000000b08947 */ /* 0x000ff40003800000 */
[----:B------:R-:W-:Y:S01]  /*1930*/  LEA.HI R2, R0, 0x1, RZ, 0x18 ;  /* 0x0000000100027811 */ /* 0x000fe200078fc0ff */
[----:B------:R-:W-:-:S03]  /*1940*/  IMAD.MOV.U32 R4, RZ, RZ, R5 ;  /* 0x000000ffff047224 */ /* 0x000fc600078e0005 */
[----:B------:R-:W-:-:S04]  /*1950*/  LOP3.LUT R2, R2, 0x1fffff0, RZ, 0xc0, !PT ;  /* 0x01fffff002027812 */ /* 0x000fc800078ec0ff */
[----:B------:R-:W-:-:S07]  /*1960*/  IADD3 R8, PT, PT, -R2, RZ, RZ ;  /* 0x000000ff02087210 */ /* 0x000fce0007ffe1ff */
.L_x_79:
[----:B------:R-:W-:Y:S01]  /*1970*/  IMAD.MOV.U32 R2, RZ, RZ, R6 ;  /* 0x000000ffff027224 */ /* 0x000fe200078e0006 */
[----:B------:R-:W-:-:S05]  /*1980*/  MOV R3, R9 ;  /* 0x0000000900037202 */ /* 0x000fca0000000f00 */
[----:B------:R-:W2:Y:S04]  /*1990*/  LDG.E R18, desc[UR14][R2.64+-0x2000] ;  /* 0xffe0000e02127981 */ /* 0x000ea8000c1e1900 */
[----:B------:R-:W3:Y:S04]  /*19a0*/  LDG.E R17, desc[UR14][R2.64+-0x1c00] ;  /* 0xffe4000e02117981 */ /* 0x000ee8000c1e1900 */
        /* <DEDUP_REMOVED lines=14> */
[----:B------:R-:W-:-:S02]  /*1a90*/  VIADD R8, R8, 0x10 ;  /* 0x0000001008087836 */ /* 0x000fc40000000000 */
[----:B------:R-:W-:-:S03]  /*1aa0*/  VIADD R4, R4, 0x1000 ;  /* 0x0000100004047836 */ /* 0x000fc60000000000 */
[----:B------:R-:W-:Y:S01]  /*1ab0*/  ISETP.NE.AND P0, PT, R8, RZ, PT ;  /* 0x000000ff0800720c */ /* 0x000fe20003f05270 */
[----:B--2---:R-:W-:-:S04]  /*1ac0*/  FADD R18, R18, R7 ;  /* 0x0000000712127221 */ /* 0x004fc80000000000 */
        /* <DEDUP_REMOVED lines=13> */
[----:B------:R-:W-:-:S03]  /*1ba0*/  IADD3 R6, P2, PT, R2, 0x4000, RZ ;  /* 0x0000400002067810 */ /* 0x000fc60007f5e0ff */
[----:B------:R-:W-:Y:S01]  /*1bb0*/  FADD R10, R10, R9 ;  /* 0x000000090a0a7221 */ /* 0x000fe20000000000 */
[----:B------:R-:W-:-:S03]  /*1bc0*/  IADD3.X R9, PT, PT, RZ, R3, RZ, P2, !PT ;  /* 0x00000003ff097210 */ /* 0x000fc600017fe4ff */
[----:B------:R-:W-:Y:S01]  /*1bd0*/  FADD R7, R10, R5 ;  /* 0x000000050a077221 */ /* 0x000fe20000000000 */
[----:B------:R-:W-:Y:S06]  /*1be0*/  @P0 BRA `(.L_x_79) ;  /* 0xfffffffc00600947 */ /* 0x000fec000383ffff */
.L_x_78:
[----:B------:R-:W-:Y:S05]  /*1bf0*/  BSYNC.RECONVERGENT B2 ;  /* 0x0000000000027941 */ /* 0x000fea0003800200 */
.L_x_77:
[----:B------:R-:W-:Y:S05]  /*1c00*/  @!P1 BRA `(.L_x_76) ;  /* 0x0000000400009947 */ /* 0x000fea0003800000 */
[----:B------:R-:W-:Y:S01]  /*1c10*/  ISETP.GE.U32.AND P0, PT, R21, 0x8, PT ;  /* 0x000000081500780c */ /* 0x000fe20003f06070 */
[----:B------:R-:W-:Y:S01]  /*1c20*/  BSSY.RECONVERGENT B2, `(.L_x_80) ;  /* 0x0000019000027945 */ /* 0x000fe20003800200 */
[----:B------:R-:W-:-:S04]  /*1c30*/  LOP3.LUT R9, R19, 0x7, RZ, 0xc0, !PT ;  /* 0x0000000713097812 */ /* 0x000fc800078ec0ff */
[----:B------:R-:W-:-:S07]  /*1c40*/  ISETP.NE.AND P1, PT, R9, RZ, PT ;  /* 0x000000ff0900720c */ /* 0x000fce0003f25270 */
[----:B------:R-:W-:Y:S06]  /*1c50*/  @!P0 BRA `(.L_x_81) ;  /* 0x0000000000548947 */ /* 0x000fec0003800000 */
[----:B------:R-:W-:-:S04]  /*1c60*/  IADD3 R3, P0, PT, R4, UR8, RZ ;  /* 0x0000000804037c10 */ /* 0x000fc8000ff1e0ff */
[----:B------:R-:W-:Y:S02]  /*1c70*/  IADD3.X R6, PT, PT, RZ, UR9, RZ, P0, !PT ;  /* 0x00000009ff067c10 */ /* 0x000fe400087fe4ff */
[----:B------:R-:W-:-:S04]  /*1c80*/  LEA R2, P0, R3, UR12, 0x2 ;  /* 0x0000000c03027c11 */ /* 0x000fc8000f8010ff */
[----:B------:R-:W-:-:S05]  /*1c90*/  LEA.HI.X R3, R3, UR13, R6, 0x2, P0 ;  /* 0x0000000d03037c11 */ /* 0x000fca00080f1406 */
[----:B------:R-:W2:Y:S04]  /*1ca0*/  LDG.E R6, desc[UR14][R2.64] ;  /* 0x0000000e02067981 */ /* 0x000ea8000c1e1900 */
[----:B------:R-:W3:Y:S04]  /*1cb0*/  LDG.E R5, desc[UR14][R2.64+0x400] ;  /* 0x0004000e02057981 */ /* 0x000ee8000c1e1900 */
[----:B------:R-:W4:Y:S04]  /*1cc0*/  LDG.E R8, desc[UR14][R2.64+0x800] ;  /* 0x0008000e02087981 */ /* 0x000f28000c1e1900 */
[----:B------:R-:W5:Y:S04]  /*1cd0*/  LDG.E R10, desc[UR14][R2.64+0xc00] ;  /* 0x000c000e020a7981 */ /* 0x000f68000c1e1900 */
[----:B------:R-:W5:Y:S04]  /*1ce0*/  LDG.E R12, desc[UR14][R2.64+0x1000] ;  /* 0x0010000e020c7981 */ /* 0x000f68000c1e1900 */
[----:B------:R-:W5:Y:S04]  /*1cf0*/  LDG.E R14, desc[UR14][R2.64+0x1400] ;  /* 0x0014000e020e7981 */ /* 0x000f68000c1e1900 */
[----:B------:R-:W5:Y:S04]  /*1d00*/  LDG.E R16, desc[UR14][R2.64+0x1800] ;  /* 0x0018000e02107981 */ /* 0x000f68000c1e1900 */
[----:B------:R-:W5:Y:S01]  /*1d10*/  LDG.E R18, desc[UR14][R2.64+0x1c00] ;  /* 0x001c000e02127981 */ /* 0x000f62000c1e1900 */
[----:B------:R-:W-:-:S02]  /*1d20*/  VIADD R4, R4, 0x800 ;  /* 0x0000080004047836 */ /* 0x000fc40000000000 */
[----:B--2---:R-:W-:-:S04]  /*1d30*/  FADD R6, R7, R6 ;  /* 0x0000000607067221 */ /* 0x004fc80000000000 */
[----:B---3--:R-:W-:-:S04]  /*1d40*/  FADD R5, R6, R5 ;  /* 0x0000000506057221 */ /* 0x008fc80000000000 */
[----:B----4-:R-:W-:-:S04]  /*1d50*/  FADD R5, R5, R8 ;  /* 0x0000000805057221 */ /* 0x010fc80000000000 */
[----:B-----5:R-:W-:-:S04]  /*1d60*/  FADD R5, R5, R10 ;  /* 0x0000000a05057221 */ /* 0x020fc80000000000 */
[----:B------:R-:W-:-:S04]  /*1d70*/  FADD R5, R5, R12 ;  /* 0x0000000c05057221 */ /* 0x000fc80000000000 */
[----:B------:R-:W-:-:S04]  /*1d80*/  FADD R5, R5, R14 ;  /* 0x0000000e05057221 */ /* 0x000fc80000000000 */
[----:B------:R-:W-:-:S04]  /*1d90*/  FADD R5, R5, R16 ;  /* 0x0000001005057221 */ /* 0x000fc80000000000 */
[----:B------:R-:W-:-:S07]  /*1da0*/  FADD R7, R5, R18 ;  /* 0x0000001205077221 */ /* 0x000fce0000000000 */
.L_x_81:
[----:B------:R-:W-:Y:S05]  /*1db0*/  BSYNC.RECONVERGENT B2 ;  /* 0x0000000000027941 */ /* 0x000fea0003800200 */
.L_x_80:
[----:B------:R-:W-:Y:S05]  /*1dc0*/  @!P1 BRA `(.L_x_76) ;  /* 0x0000000000909947 */ /* 0x000fea0003800000 */
[----:B------:R-:W-:Y:S01]  /*1dd0*/  ISETP.GE.U32.AND P0, PT, R9, 0x4, PT ;  /* 0x000000040900780c */ /* 0x000fe20003f06070 */
[----:B------:R-:W-:Y:S01]  /*1de0*/  BSSY.RECONVERGENT B2, `(.L_x_82) ;  /* 0x0000010000027945 */ /* 0x000fe20003800200 */
[----:B------:R-:W-:-:S11]  /*1df0*/  LOP3.LUT P1, RZ, R19, 0x3, RZ, 0xc0, !PT ;  /* 0x0000000313ff7812 */ /* 0x000fd6000782c0ff */
[----:B------:R-:W-:Y:S05]  /*1e00*/  @!P0 BRA `(.L_x_83) ;  /* 0x0000000000348947 */ /* 0x000fea0003800000 */
[----:B------:R-:W-:-:S04]  /*1e10*/  IADD3 R3, P0, PT, R4, UR8, RZ ;  /* 0x0000000804037c10 */ /* 0x000fc8000ff1e0ff */
[----:B------:R-:W-:Y:S02]  /*1e20*/  IADD3.X R6, PT, PT, RZ, UR9, RZ, P0, !PT ;  /* 0x00000009ff067c10 */ /* 0x000fe400087fe4ff */
[----:B------:R-:W-:-:S04]  /*1e30*/  LEA R2, P0, R3, UR12, 0x2 ;  /* 0x0000000c03027c11 */ /* 0x000fc8000f8010ff */
[----:B------:R-:W-:-:S05]  /*1e40*/  LEA.HI.X R3, R3, UR13, R6, 0x2, P0 ;  /* 0x0000000d03037c11 */ /* 0x000fca00080f1406 */
[----:B------:R-:W2:Y:S04]  /*1e50*/  LDG.E R6, desc[UR14][R2.64] ;  /* 0x0000000e02067981 */ /* 0x000ea8000c1e1900 */
[----:B------:R-:W3:Y:S04]  /*1e60*/  LDG.E R5, desc[UR14][R2.64+0x400] ;  /* 0x0004000e02057981 */ /* 0x000ee8000c1e1900 */
[----:B------:R-:W4:Y:S04]  /*1e70*/  LDG.E R8, desc[UR14][R2.64+0x800] ;  /* 0x0008000e02087981 */ /* 0x000f28000c1e1900 */
[----:B------:R-:W5:Y:S01]  /*1e80*/  LDG.E R10, desc[UR14][R2.64+0xc00] ;  /* 0x000c000e020a7981 */ /* 0x000f62000c1e1900 */
[----:B------:R-:W-:-:S02]  /*1e90*/  VIADD R4, R4, 0x400 ;  /* 0x0000040004047836 */ /* 0x000fc40000000000 */
[----:B--2---:R-:W-:-:S04]  /*1ea0*/  FADD R6, R7, R6 ;  /* 0x0000000607067221 */ /* 0x004fc80000000000 */
[----:B---3--:R-:W-:-:S04]  /*1eb0*/  FADD R5, R6, R5 ;  /* 0x0000000506057221 */ /* 0x008fc80000000000 */
[----:B----4-:R-:W-:-:S04]  /*1ec0*/  FADD R5, R5, R8 ;  /* 0x0000000805057221 */ /* 0x010fc80000000000 */
[----:B-----5:R-:W-:-:S07]  /*1ed0*/  FADD R7, R5, R10 ;  /* 0x0000000a05077221 */ /* 0x020fce0000000000 */
.L_x_83:
[----:B------:R-:W-:Y:S05]  /*1ee0*/  BSYNC.RECONVERGENT B2 ;  /* 0x0000000000027941 */ /* 0x000fea0003800200 */
.L_x_82:
[----:B------:R-:W-:Y:S05]  /*1ef0*/  @!P1 BRA `(.L_x_76) ;  /* 0x0000000000449947 */ /* 0x000fea0003800000 */
[----:B------:R-:W-:Y:S02]  /*1f00*/  LOP3.LUT R0, R0, 0xffff, RZ, 0xc0, !PT ;  /* 0x0000ffff00007812 */ /* 0x000fe400078ec0ff */
[----:B------:R-:W-:Y:S02]  /*1f10*/  IADD3 R5, P0, PT, R4, UR10, RZ ;  /* 0x0000000a04057c10 */ /* 0x000fe4000ff1e0ff */
[----:B------:R-:W-:Y:S02]  /*1f20*/  LEA.HI R0, R0, 0x1, RZ, 0x18 ;  /* 0x0000000100007811 */ /* 0x000fe400078fc0ff */
[----:B------:R-:W-:Y:S02]  /*1f30*/  LEA R4, P1, R5, UR12, 0x2 ;  /* 0x0000000c05047c11 */ /* 0x000fe4000f8210ff */
[----:B------:R-:W-:Y:S02]  /*1f40*/  LOP3.LUT R0, R0, 0x3, RZ, 0xc0, !PT ;  /* 0x0000000300007812 */ /* 0x000fe400078ec0ff */
[----:B------:R-:W-:-:S03]  /*1f50*/  IADD3.X R2, PT, PT, RZ, UR7, RZ, P0, !PT ;  /* 0x00000007ff027c10 */ /* 0x000fc600087fe4ff */
[----:B------:R-:W-:Y:S01]  /*1f60*/  IMAD.MOV R0, RZ, RZ, -R0 ;  /* 0x000000ffff007224 */ /* 0x000fe200078e0a00 */
[----:B------:R-:W-:-:S07]  /*1f70*/  LEA.HI.X R5, R5, UR13, R2, 0x2, P1 ;  /* 0x0000000d05057c11 */ /* 0x000fce00088f1402 */
.L_x_84:
[----:B------:R-:W-:Y:S01]  /*1f80*/  MOV R2, R4 ;  /* 0x0000000400027202 */ /* 0x000fe20000000f00 */
[----:B------:R-:W-:-:S05]  /*1f90*/  IMAD.MOV.U32 R3, RZ, RZ, R5 ;  /* 0x000000ffff037224 */ /* 0x000fca00078e0005 */
[----:B------:R-:W2:Y:S01]  /*1fa0*/  LDG.E R2, desc[UR14][R2.64] ;  /* 0x0000000e02027981 */ /* 0x000ea2000c1e1900 */
[----:B------:R-:W-:Y:S02]  /*1fb0*/  IADD3 R0, PT, PT, R0, 0x1, RZ ;  /* 0x0000000100007810 */ /* 0x000fe40007ffe0ff */
[----:B------:R-:W-:Y:S02]  /*1fc0*/  IADD3 R4, P1, PT, R4, 0x400, RZ ;  /* 0x0000040004047810 */ /* 0x000fe40007f3e0ff */
[----:B------:R-:W-:-:S03]  /*1fd0*/  ISETP.NE.AND P0, PT, R0, RZ, PT ;  /* 0x000000ff0000720c */ /* 0x000fc60003f05270 */
[----:B------:R-:W-:Y:S02]  /*1fe0*/  IMAD.X R5, RZ, RZ, R5, P1 ;  /* 0x000000ffff057224 */ /* 0x000fe400008e0605 */
[----:B--2---:R-:W-:-:S08]  /*1ff0*/  FADD R7, R2, R7 ;  /* 0x0000000702077221 */ /* 0x004fd00000000000 */
[----:B------:R-:W-:Y:S05]  /*2000*/  @P0 BRA `(.L_x_84) ;  /* 0xfffffffc00dc0947 */ /* 0x000fea000383ffff */
.L_x_76:
[----:B------:R-:W-:Y:S05]  /*2010*/  BSYNC.RECONVERGENT B1 ;  /* 0x0000000000017941 */ /* 0x000fea0003800200 */
.L_x_73:
[----:B------:R-:W0:Y:S01]  /*2020*/  S2R R6, SR_LANEID ;  /* 0x0000000000067919 */ /* 0x000e220000000000 */
[----:B------:R-:W1:Y:S01]  /*2030*/  SHFL.DOWN PT, R0, R7, 0x1, 0x1f ;  /* 0x08201f0007007f89 */ /* 0x000e6200000e0000 */
[----:B------:R-:W2:Y:S01]  /*2040*/  S2R R5, SR_TID.X ;  /* 0x0000000000057919 */ /* 0x000ea20000002100 */
[C---:B0-----:R-:W-:Y:S02]  /*2050*/  ISETP.GT.AND P0, PT, R6.reuse, 0x1e, PT ;  /* 0x0000001e0600780c */ /* 0x041fe40003f04270 */
[----:B------:R-:W-:-:S11]  /*2060*/  ISETP.NE.AND P1, PT, R6, RZ, PT ;  /* 0x000000ff0600720c */ /* 0x000fd60003f25270 */
[----:B-1----:R-:W-:Y:S01]  /*2070*/  @!P0 FADD R7, R0, R7 ;  /* 0x0000000700078221 */ /* 0x002fe20000000000 */
[----:B------:R-:W-:Y:S01]  /*2080*/  ISETP.GT.AND P0, PT, R6, 0x1d, PT ;  /* 0x0000001d0600780c */ /* 0x000fe20003f04270 */
[----:B------:R-:W0:Y:S01]  /*2090*/  @!P1 S2R R4, SR_CgaCtaId ;  /* 0x0000000000049919 */ /* 0x000e220000008800 */
[----:B------:R-:W-:Y:S02]  /*20a0*/  @!P1 MOV R3, 0x400 ;  /* 0x0000040000039802 */ /* 0x000fe40000000f00 */
[----:B--2---:R-:W-:Y:S01]  /*20b0*/  @!P1 SHF.R.U32.HI R2, RZ, 0x3, R5 ;  /* 0x00000003ff029819 */ /* 0x004fe20000011605 */
        /* <DEDUP_REMOVED lines=31> */
[----:B------:R-:W-:-:S07]  /*22b0*/  FADD R9, R2, R3 ;  /* 0x0000000302097221 */ /* 0x000fce0000000000 */
.L_x_72:
[----:B------:R-:W-:Y:S05]  /*22c0*/  BSYNC.RECONVERGENT B0 ;  /* 0x0000000000007941 */ /* 0x000fea0003800200 */
.L_x_57:
[----:B------:R-:W-:Y:S05]  /*22d0*/  @P0 EXIT ;  /* 0x000000000000094d */ /* 0x000fea0003800000 */
[----:B------:R-:W3:Y:S02]  /*22e0*/  LDCU.64 UR4, c[0x0][0x388] ;  /* 0x00007100ff0477ac */ /* 0x000ee40008000a00 */
[----:B---3--:R-:W-:-:S06]  /*22f0*/  UIMAD.WIDE.U32 UR4, UR16, 0x4, UR4 ;  /* 0x00000004100478a5 */ /* 0x008fcc000f8e0004 */
[----:B------:R-:W-:Y:S01]  /*2300*/  IMAD.U32 R2, RZ, RZ, UR4 ;  /* 0x00000004ff027e24 */ /* 0x000fe2000f8e00ff */
[----:B0-2---:R-:W-:-:S05]  /*2310*/  MOV R3, UR5 ;  /* 0x0000000500037c02 */ /* 0x005fca0008000f00 */
[----:B------:R-:W-:Y:S01]  /*2320*/  STG.E desc[UR14][R2.64], R9 ;  /* 0x0000000902007986 */ /* 0x000fe2000c10190e */
[----:B------:R-:W-:Y:S05]  /*2330*/  EXIT ;  /* 0x000000000000794d */ /* 0x000fea0003800000 */
.L_x_85:
        /* <DEDUP_REMOVED lines=12> */
.L_x_281:


//--------------------- .text._ZN3cub18CUB_300001_SM_10006detail6reduce28DeviceReduceSingleTileKernelINS2_10policy_hubIfyN4cuda3std3__44plusIfEEE10Policy1000EN6thrust24THRUST_300001_SM_1000_NS6detail15normal_iteratorINSD_10device_ptrIfEEEEPfyS9_ffNS7_10__identityEEEvT0_T1_T2_T3_T4_T6_ --------------------------
	.section	.text._ZN3cub18CUB_300001_SM_10006detail6reduce28DeviceReduceSingleTileKernelINS2_10policy_hubIfyN4cuda3std3__44plusIfEEE10Policy1000EN6thrust24THRUST_300001_SM_1000_NS6detail15normal_iteratorINSD_10device_ptrIfEEEEPfyS9_ffNS7_10__identityEEEvT0_T1_T2_T3_T4_T6_,"ax",@progbits
	.align	128
        .global         _ZN3cub18CUB_300001_SM_10006detail6reduce28DeviceReduceSingleTileKernelINS2_10policy_hubIfyN4cuda3std3__44plusIfEEE10Policy1000EN6thrust24THRUST_300001_SM_1000_NS6detail15normal_iteratorINSD_10device_ptrIfEEEEPfyS9_ffNS7_10__identityEEEvT0_T1_T2_T3_T4_T6_
        .type           _ZN3cub18CUB_300001_SM_10006detail6reduce28DeviceReduceSingleTileKernelINS2_10policy_hubIfyN4cuda3std3__44plusIfEEE10Policy1000EN6thrust24THRUST_300001_SM_1000_NS6detail15normal_iteratorINSD_10device_ptrIfEEEEPfyS9_ffNS7_10__identityEEEvT0_T1_T2_T3_T4_T6_,@function
        .size           _ZN3cub18CUB_300001_SM_10006detail6reduce28DeviceReduceSingleTileKernelINS2_10policy_hubIfyN4cuda3std3__44plusIfEEE10Policy1000EN6thrust24THRUST_300001_SM_1000_NS6detail15normal_iteratorINSD_10device_ptrIfEEEEPfyS9_ffNS7_10__identityEEEvT0_T1_T2_T3_T4_T6_,(.L_x_282 - _ZN3cub18CUB_300001_SM_10006detail6reduce28DeviceReduceSingleTileKernelINS2_10policy_hubIfyN4cuda3std3__44plusIfEEE10Policy1000EN6thrust24THRUST_300001_SM_1000_NS6detail15normal_iteratorINSD_10device_ptrIfEEEEPfyS9_ffNS7_10__identityEEEvT0_T1_T2_T3_T4_T6_)
        .other          _ZN3cub18CUB_300001_SM_10006detail6reduce28DeviceReduceSingleTileKernelINS2_10policy_hubIfyN4cuda3std3__44plusIfEEE10Policy1000EN6thrust24THRUST_300001_SM_1000_NS6detail15normal_iteratorINSD_10device_ptrIfEEEEPfyS9_ffNS7_10__identityEEEvT0_T1_T2_T3_T4_T6_,@"STO_CUDA_ENTRY STV_DEFAULT"
_ZN3cub18CUB_300001_SM_10006detail6reduce28DeviceReduceSingleTileKernelINS2_10policy_hubIfyN4cuda3std3__44plusIfEEE10Policy1000EN6thrust24THRUST_300001_SM_1000_NS6detail15normal_iteratorINSD_10device_ptrIfEEEEPfyS9_ffNS7_10__identityEEEvT0_T1_T2_T3_T4_T6_:
.text._ZN3cub18CUB_300001_SM_10006detail6reduce28DeviceReduceSingleTileKernelINS2_10policy_hubIfyN4cuda3std3__44plusIfEEE10Policy1000EN6thrust24THRUST_300001_SM_1000_NS6detail15normal_iteratorINSD_10device_ptrIfEEEEPfyS9_ffNS7_10__identityEEEvT0_T1_T2_T3_T4_T6_:
[----:B------:R-:W-:Y:S01]  /*0000*/  LDC R1, c[0x0][0x37c] ;  /* 0x0000df00ff017b82 */ /* 0x000fe20000000800 */
[----:B------:R-:W0:Y:S01]  /*0010*/  LDCU.64 UR4, c[0x0][0x390] ;  /* 0x00007200ff0477ac */ /* 0x000e220008000a00 */
[----:B------:R-:W1:Y:S01]  /*0020*/  LDCU.64 UR6, c[0x0][0x358] ;  /* 0x00006b00ff0677ac */ /* 0x000e620008000a00 */
[----:B0-----:R-:W-:Y:S01]  /*0030*/  MOV R4, UR4 ;  /* 0x0000000400047c02 */ /* 0x001fe20008000f00 */
[----:B------:R-:W-:-:S03]  /*0040*/  IMAD.U32 R0, RZ, RZ, UR5 ;  /* 0x00000005ff007e24 */ /* 0x000fc6000f8e00ff */
[----:B------:R-:W-:-:S04]  /*0050*/  ISETP.NE.U32.AND P0, PT, R4, RZ, PT ;  /* 0x000000ff0400720c */ /* 0x000fc80003f05070 */
[----:B------:R-:W-:-:S13]  /*0060*/  ISETP.NE.AND.EX P0, PT, R0, RZ, PT, P0 ;  /* 0x000000ff0000720c */ /* 0x000fda0003f05300 */
        /* <DEDUP_REMOVED lines=8> */
.L_x_86:
[----:B------:R-:W-:Y:S01]  /*00f0*/  ISETP.GT.U32.AND P0, PT, R4, 0xfff, PT ;  /* 0x00000fff0400780c */ /* 0x000fe20003f04070 */
[----:B------:R-:W-:Y:S03]  /*0100*/  BSSY.RECONVERGENT B0, `(.L_x_87) ;  /* 0x00001f3000007945 */ /* 0x000fe60003800200 */
[----:B------:R-:W-:-:S13]  /*0110*/  ISETP.GT.U32.AND.EX P0, PT, R0, RZ, PT, P0 ;  /* 0x000000ff0000720c */ /* 0x000fda0003f04100 */
[----:B------:R-:W-:Y:S05]  /*0120*/  @P0 BRA `(.L_x_88) ;  /* 0x0000000c00ac0947 */ /* 0x000fea0003800000 */
[----:B------:R-:W0:Y:S01]  /*0130*/  S2R R5, SR_TID.X ;  /* 0x0000000000057919 */ /* 0x000e220000002100 */
[----:B------:R-:W-:Y:S01]  /*0140*/  BSSY.RECONVERGENT B1, `(.L_x_89) ;  /* 0x0000009000017945 */ /* 0x000fe20003800200 */
[----:B------:R-:W-:Y:S01]  /*0150*/  HFMA2 R6, -RZ, RZ, 0, 0 ;  /* 0x00000000ff067431 */ /* 0x000fe200000001ff */
[----:B0-----:R-:W-:Y:S01]  /*0160*/  ISETP.GE.U32.AND P0, PT, R5, R4, PT ;  /* 0x000000040500720c */ /* 0x001fe20003f06070 */
[----:B------:R-:W-:-:S12]  /*0170*/  IMAD.MOV.U32 R7, RZ, RZ, R5 ;  /* 0x000000ffff077224 */ /* 0x000fd800078e0005 */
[----:B------:R-:W-:Y:S05]  /*0180*/  @P0 BRA `(.L_x_90) ;  /* 0x0000000000100947 */ /* 0x000fea0003800000 */
[----:B------:R-:W0:Y:S02]  /*0190*/  LDC.64 R2, c[0x0][0x380] ;  /* 0x0000e000ff027b82 */ /* 0x000e240000000a00 */
[----:B0-----:R-:W-:-:S05]  /*01a0*/  IMAD.WIDE.U32 R2, R5, 0x4, R2 ;  /* 0x0000000405027825 */ /* 0x001fca00078e0002 */
[----:B------:R0:W5:Y:S01]  /*01b0*/  LDG.E R6, desc[UR6][R2.64] ;  /* 0x0000000602067981 */ /* 0x000162000c1e1900 */
[----:B------:R-:W-:-:S07]  /*01c0*/  IADD3 R7, PT, PT, R5, 0x100, RZ ;  /* 0x0000010005077810 */ /* 0x000fce0007ffe0ff */
.L_x_90:
[----:B------:R-:W-:Y:S05]  /*01d0*/  BSYNC.RECONVERGENT B1 ;  /* 0x0000000000017941 */ /* 0x000fea0003800200 */
.L_x_89:
[----:B------:R-:W-:Y:S01]  /*01e0*/  ISETP.GE.U32.AND P0, PT, R7, R4, PT ;  /* 0x000000040700720c */ /* 0x000fe20003f06070 */
[----:B------:R-:W-:-:S12]  /*01f0*/  BSSY.RECONVERGENT B1, `(.L_x_91) ;  /* 0x000006d000017945 */ /* 0x000fd80003800200 */
[----:B------:R-:W-:Y:S05]  /*0200*/  @P0 BRA `(.L_x_92) ;  /* 0x0000000400ac0947 */ /* 0x000fea0003800000 */
[----:B0-----:R-:W-:Y:S01]  /*0210*/  LOP3.LUT R3, RZ, R7, RZ, 0x33, !PT ;  /* 0x00000007ff037212 */ /* 0x001fe200078e33ff */
[----:B------:R-:W-:Y:S04]  /*0220*/  BSSY.RECONVERGENT B2, `(.L_x_93) ;  /* 0x0000033000027945 */ /* 0x000fe80003800200 */
[----:B------:R-:W-:-:S05]  /*0230*/  IMAD.IADD R3, R3, 0x1, R4 ;  /* 0x0000000103037824 */ /* 0x000fca00078e0204 */
[C---:B------:R-:W-:Y:S02]  /*0240*/  ISETP.GE.U32.AND P0, PT, R3.reuse, 0xf00, PT ;  /* 0x00000f000300780c */ /* 0x040fe40003f06070 */
[----:B------:R-:W-:-:S04]  /*0250*/  LEA.HI R8, R3, 0x1, RZ, 0x18 ;  /* 0x0000000103087811 */ /* 0x000fc800078fc0ff */
[----:B------:R-:W-:-:S04]  /*0260*/  LOP3.LUT R22, R8, 0xf, RZ, 0xc0, !PT ;  /* 0x0000000f08167812 */ /* 0x000fc800078ec0ff */
[----:B------:R-:W-:-:S03]  /*0270*/  ISETP.NE.AND P1, PT, R22, RZ, PT ;  /* 0x000000ff1600720c */ /* 0x000fc60003f25270 */
[----:B------:R-:W-:Y:S10]  /*0280*/  @!P0 BRA `(.L_x_94) ;  /* 0x0000000000b08947 */ /* 0x000ff40003800000 */
[----:B------:R-:W0:Y:S01]  /*0290*/  LDC.64 R2, c[0x0][0x380] ;  /* 0x0000e000ff027b82 */ /* 0x000e220000000a00 */
[----:B------:R-:W-:-:S04]  /*02a0*/  LOP3.LUT R9, R8, 0x1fffff0, RZ, 0xc0, !PT ;  /* 0x01fffff008097812 */ /* 0x000fc800078ec0ff */
[----:B------:R-:W-:Y:S01]  /*02b0*/  IADD3 R9, PT, PT, -R9, RZ, RZ ;  /* 0x000000ff09097210 */ /* 0x000fe20007ffe1ff */
[----:B0-----:R-:W-:-:S03]  /*02c0*/  IMAD.WIDE.U32 R2, R7, 0x4, R2 ;  /* 0x0000000407027825 */ /* 0x001fc600078e0002 */
[----:B------:R-:W-:-:S05]  /*02d0*/  IADD3 R2, P0, PT, R2, 0x2000, RZ ;  /* 0x0000200002027810 */ /* 0x000fca0007f1e0ff */
[----:B------:R-:W-:-:S08]  /*02e0*/  IMAD.X R3, RZ, RZ, R3, P0 ;  /* 0x000000ffff037224 */ /* 0x000fd000000e0603 */
.L_x_95:
        /* <DEDUP_REMOVED lines=38> */
.L_x_94:
[----:B------:R-:W-:Y:S05]  /*0550*/  BSYNC.RECONVERGENT B2 ;  /* 0x0000000000027941 */ /* 0x000fea0003800200 */
.L_x_93:
[----:B------:R-:W-:Y:S05]  /*0560*/  @!P1 BRA `(.L_x_92) ;  /* 0x0000000000d49947 */ /* 0x000fea0003800000 */
[----:B------:R-:W-:Y:S01]  /*0570*/  ISETP.GE.U32.AND P0, PT, R22, 0x8, PT ;  /* 0x000000081600780c */ /* 0x000fe20003f06070 */
[----:B------:R-:W-:Y:S01]  /*0580*/  BSSY.RECONVERGENT B2, `(.L_x_96) ;  /* 0x0000017000027945 */ /* 0x000fe20003800200 */
[----:B------:R-:W-:-:S04]  /*0590*/  LOP3.LUT R11, R8, 0x7, RZ, 0xc0, !PT ;  /* 0x00000007080b7812 */ /* 0x000fc800078ec0ff */
[----:B------:R-:W-:-:S07]  /*05a0*/  ISETP.NE.AND P1, PT, R11, RZ, PT ;  /* 0x000000ff0b00720c */ /* 0x000fce0003f25270 */
[----:B------:R-:W-:Y:S06]  /*05b0*/  @!P0 BRA `(.L_x_97) ;  /* 0x00000000004c8947 */ /* 0x000fec0003800000 */
[----:B------:R-:W0:Y:S02]  /*05c0*/  LDC.64 R2, c[0x0][0x380] ;  /* 0x0000e000ff027b82 */ /* 0x000e240000000a00 */
[----:B0-----:R-:W-:-:S05]  /*05d0*/  IMAD.WIDE R2, R7, 0x4, R2 ;  /* 0x0000000407027825 */ /* 0x001fca00078e0202 */
        /* <DEDUP_REMOVED lines=17> */
.L_x_97:
[----:B------:R-:W-:Y:S05]  /*06f0*/  BSYNC.RECONVERGENT B2 ;  /* 0x0000000000027941 */ /* 0x000fea0003800200 */
.L_x_96:
        /* <DEDUP_REMOVED lines=17> */
.L_x_99:
[----:B------:R-:W-:Y:S05]  /*0810*/  BSYNC.RECONVERGENT B2 ;  /* 0x0000000000027941 */ /* 0x000fea0003800200 */
.L_x_98:
[----:B------:R-:W-:Y:S05]  /*0820*/  @!P1 BRA `(.L_x_92) ;  /* 0x0000000000249947 */ /* 0x000fea0003800000 */
[----:B------:R-:W0:Y:S01]  /*0830*/  LDC.64 R8, c[0x0][0x380] ;  /* 0x0000e000ff087b82 */ /* 0x000e220000000a00 */
[----:B------:R-:W-:-:S07]  /*0840*/  IMAD.MOV R10, RZ, RZ, -R10 ;  /* 0x000000ffff0a7224 */ /* 0x000fce00078e0a0a */
.L_x_100:
[----:B0-----:R-:W-:-:S06]  /*0850*/  IMAD.WIDE R2, R7, 0x4, R8 ;  /* 0x0000000407027825 */ /* 0x001fcc00078e0208 */
[----:B------:R-:W2:Y:S01]  /*0860*/  LDG.E R3, desc[UR6][R2.64] ;  /* 0x0000000602037981 */ /* 0x000ea2000c1e1900 */
[----:B------:R-:W-:Y:S01]  /*0870*/  IADD3 R10, PT, PT, R10, 0x1, RZ ;  /* 0x000000010a0a7810 */ /* 0x000fe20007ffe0ff */
[----:B------:R-:W-:-:S03]  /*0880*/  VIADD R7, R7, 0x100 ;  /* 0x0000010007077836 */ /* 0x000fc60000000000 */
[----:B------:R-:W-:Y:S01]  /*0890*/  ISETP.NE.AND P0, PT, R10, RZ, PT ;  /* 0x000000ff0a00720c */ /* 0x000fe20003f05270 */
[----:B--2--5:R-:W-:-:S12]  /*08a0*/  FADD R6, R3, R6 ;  /* 0x0000000603067221 */ /* 0x024fd80000000000 */
[----:B------:R-:W-:Y:S05]  /*08b0*/  @P0 BRA `(.L_x_100) ;  /* 0xfffffffc00e40947 */ /* 0x000fea000383ffff */
.L_x_92:
[----:B------:R-:W-:Y:S05]  /*08c0*/  BSYNC.RECONVERGENT B1 ;  /* 0x0000000000017941 */ /* 0x000fea0003800200 */
.L_x_91:
[----:B------:R-:W-:Y:S02]  /*08d0*/  ISETP.GE.U32.AND P0, PT, R4, 0x100, PT ;  /* 0x000001000400780c */ /* 0x000fe40003f06070 */
[----:B-----5:R-:W-:Y:S02]  /*08e0*/  MOV R9, R6 ;  /* 0x0000000600097202 */ /* 0x020fe40000000f00 */
[----:B------:R-:W-:-:S13]  /*08f0*/  ISETP.GE.U32.AND.EX P0, PT, R0, RZ, PT, P0 ;  /* 0x000000ff0000720c */ /* 0x000fda0003f06100 */
[----:B------:R-:W-:Y:S05]  /*0900*/  @!P0 BRA `(.L_x_101) ;  /* 0x0000000000ac8947 */ /* 0x000fea0003800000 */
[----:B------:R-:W1:Y:S01]  /*0910*/  S2R R6, SR_LANEID ;  /* 0x0000000000067919 */ /* 0x000e620000000000 */
[----:B------:R-:W-:Y:S01]  /*0920*/  ISETP.NE.AND P5, PT, R5, RZ, PT ;  /* 0x000000ff0500720c */ /* 0x000fe20003fa5270 */
        /* <DEDUP_REMOVED lines=14> */
[----:B-1----:R-:W-:-:S05]  /*0a10*/  @!P1 LEA R7, R7, R4, 0x18 ;  /* 0x0000000407079211 */ /* 0x002fca00078ec0ff */
[----:B------:R-:W-:-:S03]  /*0a20*/  @!P1 IMAD.IADD R2, R2, 0x1, R7 ;  /* 0x0000000102029824 */ /* 0x000fc600078e0207 */
[----:B0-----:R-:W-:Y:S01]  /*0a30*/  @!P0 FADD R0, R0, R3 ;  /* 0x0000000300008221 */ /* 0x001fe20000000000 */
[----:B------:R-:W-:-:S04]  /*0a40*/  ISETP.GT.AND P0, PT, R6, 0x17, PT ;  /* 0x000000170600780c */ /* 0x000fc80003f04270 */
[----:B------:R-:W0:Y:S09]  /*0a50*/  SHFL.DOWN PT, R3, R0, 0x8, 0x1f ;  /* 0x09001f0000037f89 */ /* 0x000e3200000e0000 */
[----:B0-----:R-:W-:Y:S01]  /*0a60*/  @!P0 FADD R0, R0, R3 ;  /* 0x0000000300008221 */ /* 0x001fe20000000000 */
[----:B------:R-:W-:-:S04]  /*0a70*/  ISETP.GT.AND P0, PT, R6, 0xf, PT ;  /* 0x0000000f0600780c */ /* 0x000fc80003f04270 */
[----:B------:R-:W0:Y:S02]  /*0a80*/  SHFL.DOWN PT, R3, R0, 0x10, 0x1f ;  /* 0x0a001f0000037f89 */ /* 0x000e2400000e0000 */
[----:B0-----:R-:W-:-:S05]  /*0a90*/  FADD R3, R0, R3 ;  /* 0x0000000300037221 */ /* 0x001fca0000000000 */
[----:B------:R1:W-:Y:S01]  /*0aa0*/  @!P1 STS [R2+0x8], R3 ;  /* 0x0000080302009388 */ /* 0x0003e20000000800 */
[----:B------:R-:W-:Y:S01]  /*0ab0*/  FSEL R8, R0, R3, P0 ;  /* 0x0000000300087208 */ /* 0x000fe20000000000 */
[----:B------:R-:W-:Y:S06]  /*0ac0*/  BAR.SYNC.DEFER_BLOCKING 0x0 ;  /* 0x0000000000007b1d */ /* 0x000fec0000010000 */
[----:B------:R-:W-:Y:S05]  /*0ad0*/  @P5 BRA `(.L_x_102) ;  /* 0x0000001400545947 */ /* 0x000fea0003800000 */
[----:B------:R-:W0:Y:S01]  /*0ae0*/  S2UR UR5, SR_CgaCtaId ;  /* 0x00000000000579c3 */ /* 0x000e220000008800 */
[----:B------:R-:W-:Y:S02]  /*0af0*/  UMOV UR4, 0x400 ;  /* 0x0000040000047882 */ /* 0x000fe40000000000 */
[----:B0-----:R-:W-:-:S09]  /*0b00*/  ULEA UR4, UR5, UR4, 0x18 ;  /* 0x0000000405047291 */ /* 0x001fd2000f8ec0ff */
[----:B-1----:R-:W0:Y:S04]  /*0b10*/  LDS R3, [UR4+0xc] ;  /* 0x00000c04ff037984 */ /* 0x002e280008000800 */
        /* <DEDUP_REMOVED lines=10> */
.L_x_101:
[----:B------:R-:W1:Y:S01]  /*0bc0*/  S2R R8, SR_LANEID ;  /* 0x0000000000087919 */ /* 0x000e620000000000 */
[C---:B0-----:R-:W-:Y:S02]  /*0bd0*/  LOP3.LUT R2, R5.reuse, 0x3e0, RZ, 0xc0, !PT ;  /* 0x000003e005027812 */ /* 0x041fe400078ec0ff */
[----:B------:R-:W-:Y:S02]  /*0be0*/  ISETP.NE.AND P5, PT, R5, RZ, PT ;  /* 0x000000ff0500720c */ /* 0x000fe40003fa5270 */
[----:B------:R-:W-:Y:S02]  /*0bf0*/  LOP3.LUT R7, RZ, R2, RZ, 0x33, !PT ;  /* 0x00000002ff077212 */ /* 0x000fe400078e33ff */
[----:B------:R-:W-:-:S03]  /*0c00*/  IADD3 R3, PT, PT, R2, 0x20, RZ ;  /* 0x0000002002037810 */ /* 0x000fc60007ffe0ff */
[----:B------:R-:W-:Y:S01]  /*0c10*/  IMAD.IADD R7, R7, 0x1, R4 ;  /* 0x0000000107077824 */ /* 0x000fe200078e0204 */
[----:B------:R-:W-:-:S04]  /*0c20*/  ISETP.GT.U32.AND P0, PT, R3, R4, PT ;  /* 0x000000040300720c */ /* 0x000fc80003f04070 */
[----:B------:R-:W-:-:S05]  /*0c30*/  SEL R7, R7, 0x1f, P0 ;  /* 0x0000001f07077807 */ /* 0x000fca0000000000 */
[----:B------:R-:W0:Y:S01]  /*0c40*/  SHFL.DOWN PT, R2, R9, 0x1, R7 ;  /* 0x0820000009027989 */ /* 0x000e2200000e0007 */
[C---:B-1----:R-:W-:Y:S02]  /*0c50*/  ISETP.GE.AND P0, PT, R8.reuse, R7, PT ;  /* 0x000000070800720c */ /* 0x042fe40003f06270 */
[C---:B------:R-:W-:Y:S02]  /*0c60*/  IADD3 R6, PT, PT, R8.reuse, 0x2, RZ ;  /* 0x0000000208067810 */ /* 0x040fe40007ffe0ff */
[----:B------:R-:W-:-:S09]  /*0c70*/  ISETP.NE.AND P1, PT, R8, RZ, PT ;  /* 0x000000ff0800720c */ /* 0x000fd20003f25270 */
[----:B0-----:R-:W-:Y:S01]  /*0c80*/  @!P0 FADD R9, R2, R9 ;  /* 0x0000000902098221 */ /* 0x001fe20000000000 */
[----:B------:R-:W-:Y:S01]  /*0c90*/  ISETP.GT.AND P0, PT, R6, R7, PT ;  /* 0x000000070600720c */ /* 0x000fe20003f04270 */
[----:B------:R-:W-:Y:S02]  /*0ca0*/  VIADD R6, R8, 0x4 ;  /* 0x0000000408067836 */ /* 0x000fe40000000000 */
[----:B------:R-:W0:Y:S01]  /*0cb0*/  @!P1 S2R R11, SR_CgaCtaId ;  /* 0x00000000000b9919 */ /* 0x000e220000008800 */
[----:B------:R-:W-:Y:S01]  /*0cc0*/  @!P1 SHF.R.U32.HI R3, RZ, 0x3, R5 ;  /* 0x00000003ff039819 */ /* 0x000fe20000011605 */
[----:B------:R-:W1:Y:S03]  /*0cd0*/  SHFL.DOWN PT, R2, R9, 0x2, R7 ;  /* 0x0840000009027989 */ /* 0x000e6600000e0007 */
[----:B------:R-:W-:-:S05]  /*0ce0*/  @!P1 LOP3.LUT R3, R3, 0x7c, RZ, 0xc0, !PT ;  /* 0x0000007c03039812 */ /* 0x000fca00078ec0ff */
[----:B-1----:R-:W-:Y:S01]  /*0cf0*/  @!P0 FADD R9, R9, R2 ;  /* 0x0000000209098221 */ /* 0x002fe20000000000 */
[-C--:B------:R-:W-:Y:S02]  /*0d00*/  ISETP.GT.AND P0, PT, R6, R7.reuse, PT ;  /* 0x000000070600720c */ /* 0x080fe40003f04270 */
[----:B------:R-:W-:Y:S02]  /*0d10*/  IADD3 R6, PT, PT, R8, 0x8, RZ ;  /* 0x0000000808067810 */ /* 0x000fe40007ffe0ff */
[----:B------:R-:W1:Y:S09]  /*0d20*/  SHFL.DOWN PT, R2, R9, 0x4, R7 ;  /* 0x0880000009027989 */ /* 0x000e7200000e0007 */
[----:B-1----:R-:W-:Y:S01]  /*0d30*/  @!P0 FADD R9, R9, R2 ;  /* 0x0000000209098221 */ /* 0x002fe20000000000 */
[----:B------:R-:W-:Y:S01]  /*0d40*/  ISETP.GT.AND P0, PT, R6, R7, PT ;  /* 0x000000070600720c */ /* 0x000fe20003f04270 */
[----:B------:R-:W-:-:S03]  /*0d50*/  VIADD R6, R8, 0x10 ;  /* 0x0000001008067836 */ /* 0x000fc60000000000 */
[----:B------:R-:W1:Y:S09]  /*0d60*/  SHFL.DOWN PT, R2, R9, 0x8, R7 ;  /* 0x0900000009027989 */ /* 0x000e7200000e0007 */
[----:B-1----:R-:W-:Y:S01]  /*0d70*/  @!P0 FADD R9, R9, R2 ;  /* 0x0000000209098221 */ /* 0x002fe20000000000 */
[----:B------:R-:W-:-:S02]  /*0d80*/  ISETP.GT.AND P0, PT, R6, R7, PT ;  /* 0x000000070600720c */ /* 0x000fc40003f04270 */
[----:B------:R-:W-:Y:S02]  /*0d90*/  @!P1 MOV R6, 0x400 ;  /* 0x0000040000069802 */ /* 0x000fe40000000f00 */
[----:B------:R-:W1:Y:S02]  /*0da0*/  SHFL.DOWN PT, R2, R9, 0x10, R7 ;  /* 0x0a00000009027989 */ /* 0x000e6400000e0007 */
[----:B0-----:R-:W-:-:S04]  /*0db0*/  @!P1 LEA R6, R11, R6, 0x18 ;  /* 0x000000060b069211 */ /* 0x001fc800078ec0ff */
[----:B------:R-:W-:-:S03]  /*0dc0*/  @!P1 IADD3 R3, PT, PT, R3, R6, RZ ;  /* 0x0000000603039210 */ /* 0x000fc60007ffe0ff */
[----:B-1----:R-:W-:-:S04]  /*0dd0*/  @!P0 FADD R9, R9, R2 ;  /* 0x0000000209098221 */ /* 0x002fc80000000000 */
[----:B------:R-:W-:-:S05]  /*0de0*/  IMAD.MOV.U32 R8, RZ, RZ, R9 ;  /* 0x000000ffff087224 */ /* 0x000fca00078e0009 */
[----:B------:R0:W-:Y:S01]  /*0df0*/  @!P1 STS [R3+0x8], R8 ;  /* 0x0000080803009388 */ /* 0x0001e20000000800 */
[----:B------:R-:W-:Y:S06]  /*0e00*/  BAR.SYNC.DEFER_BLOCKING 0x0 ;  /* 0x0000000000007b1d */ /* 0x000fec0000010000 */
[----:B------:R-:W-:Y:S05]  /*0e10*/  @P5 BRA `(.L_x_102) ;  /* 0x0000001000845947 */ /* 0x000fea0003800000 */
[----:B------:R-:W1:Y:S01]  /*0e20*/  S2UR UR5, SR_CgaCtaId ;  /* 0x00000000000579c3 */ /* 0x000e620000008800 */
[----:B------:R-:W-:Y:S01]  /*0e30*/  UMOV UR4, 0x400 ;  /* 0x0000040000047882 */ /* 0x000fe20000000000 */
[C---:B------:R-:W-:Y:S02]  /*0e40*/  ISETP.GT.U32.AND P3, PT, R4.reuse, 0x20, PT ;  /* 0x000000200400780c */ /* 0x040fe40003f64070 */
[----:B------:R-:W-:Y:S02]  /*0e50*/  ISETP.GT.U32.AND P1, PT, R4, 0x40, PT ;  /* 0x000000400400780c */ /* 0x000fe40003f24070 */
[----:B------:R-:W-:Y:S02]  /*0e60*/  ISETP.GT.U32.AND.EX P3, PT, R0, RZ, PT, P3 ;  /* 0x000000ff0000720c */ /* 0x000fe40003f64130 */
[----:B------:R-:W-:Y:S02]  /*0e70*/  ISETP.GT.U32.AND P0, PT, R4, 0x60, PT ;  /* 0x000000600400780c */ /* 0x000fe40003f04070 */
[----:B------:R-:W-:-:S02]  /*0e80*/  ISETP.GT.U32.AND.EX P1, PT, R0, RZ, PT, P1 ;  /* 0x000000ff0000720c */ /* 0x000fc40003f24110 */
[----:B------:R-:W-:Y:S02]  /*0e90*/  ISETP.GT.U32.AND P2, PT, R4, 0x80, PT ;  /* 0x000000800400780c */ /* 0x000fe40003f44070 */
[----:B------:R-:W-:Y:S02]  /*0ea0*/  ISETP.GT.U32.AND.EX P0, PT, R0, RZ, PT, P0 ;  /* 0x000000ff0000720c */ /* 0x000fe40003f04100 */
[----:B------:R-:W-:Y:S02]  /*0eb0*/  ISETP.GT.U32.AND P4, PT, R4, 0xa0, PT ;  /* 0x000000a00400780c */ /* 0x000fe40003f84070 */
[C---:B------:R-:W-:Y:S02]  /*0ec0*/  ISETP.GT.U32.AND.EX P2, PT, R0.reuse, RZ, PT, P2 ;  /* 0x000000ff0000720c */ /* 0x040fe40003f44120 */
[----:B------:R-:W-:Y:S01]  /*0ed0*/  ISETP.GT.U32.AND.EX P4, PT, R0, RZ, PT, P4 ;  /* 0x000000ff0000720c */ /* 0x000fe20003f84140 */
[----:B-1----:R-:W-:-:S09]  /*0ee0*/  ULEA UR4, UR5, UR4, 0x18 ;  /* 0x0000000405047291 */ /* 0x002fd2000f8ec0ff */
[----:B0-----:R-:W0:Y:S04]  /*0ef0*/  LDS R3, [UR4+0xc] ;  /* 0x00000c04ff037984 */ /* 0x001e280008000800 */
[----:B------:R-:W1:Y:S04]  /*0f00*/  LDS.128 R12, [UR4+0x10] ;  /* 0x00001004ff0c7984 */ /* 0x000e680008000c00 */
[----:B------:R-:W2:Y:S01]  /*0f10*/  LDS.64 R6, [UR4+0x20] ;  /* 0x00002004ff067984 */ /* 0x000ea20008000a00 */
[----:B0-----:R-:W-:Y:S01]  /*0f20*/  @P3 FADD R8, R8, R3 ;  /* 0x0000000308083221 */ /* 0x001fe20000000000 */
[----:B------:R-:W-:-:S03]  /*0f30*/  ISETP.GT.U32.AND P3, PT, R4, 0xc0, PT ;  /* 0x000000c00400780c */ /* 0x000fc60003f64070 */
[----:B-1----:R-:W-:Y:S01]  /*0f40*/  @P1 FADD R8, R8, R12 ;  /* 0x0000000c08081221 */ /* 0x002fe20000000000 */
[----:B------:R-:W-:Y:S02]  /*0f50*/  ISETP.GT.U32.AND P1, PT, R4, 0xe0, PT ;  /* 0x000000e00400780c */ /* 0x000fe40003f24070 */
[----:B------:R-:W-:Y:S01]  /*0f60*/  ISETP.GT.U32.AND.EX P3, PT, R0, RZ, PT, P3 ;  /* 0x000000ff0000720c */ /* 0x000fe20003f64130 */
[----:B------:R-:W-:Y:S01]  /*0f70*/  @P0 FADD R8, R8, R13 ;  /* 0x0000000d08080221 */ /* 0x000fe20000000000 */
[----:B------:R-:W-:-:S03]  /*0f80*/  ISETP.GT.U32.AND.EX P1, PT, R0, RZ, PT, P1 ;  /* 0x000000ff0000720c */ /* 0x000fc60003f24110 */
[----:B------:R-:W-:-:S04]  /*0f90*/  @P2 FADD R8, R8, R14 ;  /* 0x0000000e08082221 */ /* 0x000fc80000000000 */
[----:B------:R-:W-:-:S04]  /*0fa0*/  @P4 FADD R8, R8, R15 ;  /* 0x0000000f08084221 */ /* 0x000fc80000000000 */
[----:B--2---:R-:W-:-:S04]  /*0fb0*/  @P3 FADD R8, R8, R6 ;  /* 0x0000000608083221 */ /* 0x004fc80000000000 */
[----:B------:R-:W-:Y:S01]  /*0fc0*/  @P1 FADD R8, R8, R7 ;  /* 0x0000000708081221 */ /* 0x000fe20000000000 */
[----:B------:R-:W-:Y:S06]  /*0fd0*/  BRA `(.L_x_102) ;  /* 0x0000001000147947 */ /* 0x000fec0003800000 */
.L_x_88:
[----:B------:R-:W0:Y:S01]  /*0fe0*/  S2R R8, SR_TID.X ;  /* 0x0000000000087919 */ /* 0x000e220000002100 */
[----:B------:R-:W0:Y:S02]  /*0ff0*/  LDC.64 R2, c[0x0][0x380] ;  /* 0x0000e000ff027b82 */ /* 0x000e240000000a00 */
[----:B0-----:R-:W-:-:S05]  /*1000*/  IMAD.WIDE.U32 R2, R8, 0x4, R2 ;  /* 0x0000000408027825 */ /* 0x001fca00078e0002 */
        /* <DEDUP_REMOVED lines=16> */
[----:B--2---:R-:W-:Y:S01]  /*1110*/  FADD R9, R9, R12 ;  /* 0x0000000c09097221 */ /* 0x004fe20000000000 */
[----:B---3--:R-:W-:Y:S01]  /*1120*/  FADD R14, R11, R14 ;  /* 0x0000000e0b0e7221 */ /* 0x008fe20000000000 */
[----:B------:R-:W-:-:S03]  /*1130*/  HFMA2 R11, -RZ, RZ, 0, 0.00048828125 ;  /* 0x00001000ff0b7431 */ /* 0x000fc600000001ff */
[----:B------:R-:W-:Y:S01]  /*1140*/  FADD R14, R9, R14 ;  /* 0x0000000e090e7221 */ /* 0x000fe20000000000 */
[----:B------:R-:W-:Y:S01]  /*1150*/  IADD3 R9, P1, PT, R4, -0x1000, RZ ;  /* 0xfffff00004097810 */ /* 0x000fe20007f3e0ff */
[----:B----4-:R-:W-:-:S03]  /*1160*/  FADD R13, R13, R16 ;  /* 0x000000100d0d7221 */ /* 0x010fc60000000000 */
[----:B------:R-:W-:Y:S02]  /*1170*/  ISETP.GE.U32.AND P0, PT, R9, 0x1000, PT ;  /* 0x000010000900780c */ /* 0x000fe40003f06070 */
[----:B------:R-:W-:-:S04]  /*1180*/  IADD3.X R12, PT, PT, R0, -0x1, RZ, P1, !PT ;  /* 0xffffffff000c7810 */ /* 0x000fc80000ffe4ff */
[----:B------:R-:W-:Y:S01]  /*1190*/  ISETP.GE.U32.AND.EX P0, PT, R12, RZ, PT, P0 ;  /* 0x000000ff0c00720c */ /* 0x000fe20003f06100 */
        /* <DEDUP_REMOVED lines=11> */
[----:B------:R-:W-:Y:S01]  /*1250*/  IMAD.MOV.U32 R13, RZ, RZ, RZ ;  /* 0x000000ffff0d7224 */ /* 0x000fe200078e00ff */
[----:B------:R-:W-:Y:S06]  /*1260*/  @!P0 BRA `(.L_x_103) ;  /* 0x0000000000c08947 */ /* 0x000fec0003800000 */
[----:B------:R-:W0:Y:S01]  /*1270*/  LDC.64 R4, c[0x0][0x390] ;  /* 0x0000e400ff047b82 */ /* 0x000e220000000a00 */
[----:B------:R-:W-:Y:S01]  /*1280*/  MOV R11, 0x1000 ;  /* 0x00001000000b7802 */ /* 0x000fe20000000f00 */
[----:B------:R-:W-:-:S07]  /*1290*/  IMAD.MOV.U32 R13, RZ, RZ, RZ ;  /* 0x000000ffff0d7224 */ /* 0x000fce00078e00ff */
.L_x_105:
[----:B------:R-:W-:-:S04]  /*12a0*/  LEA R6, P0, R11, R2, 0x2 ;  /* 0x000000020b067211 */ /* 0x000fc800078010ff */
[----:B------:R-:W-:-:S05]  /*12b0*/  LEA.HI.X R7, R11, R3, R13, 0x2, P0 ;  /* 0x000000030b077211 */ /* 0x000fca00000f140d */
[----:B------:R-:W2:Y:S04]  /*12c0*/  LDG.E R0, desc[UR6][R6.64+0x2400] ;  /* 0x0024000606007981 */ /* 0x000ea8000c1e1900 */
[----:B------:R-:W2:Y:S04]  /*12d0*/  LDG.E R15, desc[UR6][R6.64+0x2800] ;  /* 0x00280006060f7981 */ /* 0x000ea8000c1e1900 */
        /* <DEDUP_REMOVED lines=13> */
[----:B------:R0:W5:Y:S02]  /*13b0*/  LDG.E R20, desc[UR6][R6.64+0x3c00] ;  /* 0x003c000606147981 */ /* 0x000164000c1e1900 */
[----:B0-----:R-:W-:-:S04]  /*13c0*/  IADD3 R6, P1, PT, -R11, R4, RZ ;  /* 0x000000040b067210 */ /* 0x001fc80007f3e1ff */
[----:B------:R-:W-:Y:S01]  /*13d0*/  ISETP.GE.U32.AND P0, PT, R6, 0x1000, PT ;  /* 0x000010000600780c */ /* 0x000fe20003f06070 */
[----:B--2---:R-:W-:Y:S01]  /*13e0*/  FADD R15, R0, R15 ;  /* 0x0000000f000f7221 */ /* 0x004fe20000000000 */
[----:B------:R-:W-:-:S04]  /*13f0*/  MOV R0, R5 ;  /* 0x0000000500007202 */ /* 0x000fc80000000f00 */
[----:B------:R-:W-:Y:S01]  /*1400*/  IADD3.X R6, PT, PT, ~R13, R0, RZ, P1, !PT ;  /* 0x000000000d067210 */ /* 0x000fe20000ffe5ff */
[----:B---3--:R-:W-:-:S03]  /*1410*/  FADD R10, R27, R10 ;  /* 0x0000000a1b0a7221 */ /* 0x008fc60000000000 */
[----:B------:R-:W-:Y:S01]  /*1420*/  ISETP.GE.U32.AND.EX P0, PT, R6, RZ, PT, P0 ;  /* 0x000000ff0600720c */ /* 0x000fe20003f06100 */
[----:B----4-:R-:W-:-:S04]  /*1430*/  FADD R29, R26, R29 ;  /* 0x0000001d1a1d7221 */ /* 0x010fc80000000000 */
[----:B------:R-:W-:Y:S01]  /*1440*/  FADD R10, R10, R29 ;  /* 0x0000001d0a0a7221 */ /* 0x000fe20000000000 */
[----:B-----5:R-:W-:Y:S01]  /*1450*/  FADD R24, R24, R25 ;  /* 0x0000001918187221 */ /* 0x020fe20000000000 */
[----:B------:R-:W-:-:S04]  /*1460*/  FADD R23, R23, R22 ;  /* 0x0000001617177221 */ /* 0x000fc80000000000 */
        /* <DEDUP_REMOVED lines=11> */
[----:B------:R-:W-:-:S05]  /*1520*/  IADD3 R11, P0, PT, R11, 0x1000, RZ ;  /* 0x000010000b0b7810 */ /* 0x000fca0007f1e0ff */
[----:B------:R-:W-:Y:S01]  /*1530*/  IMAD.X R13, RZ, RZ, R13, P0 ;  /* 0x000000ffff0d7224 */ /* 0x000fe200000e060d */
[----:B------:R-:W-:-:S04]  /*1540*/  ISETP.GT.U32.AND P0, PT, R11, R9, PT ;  /* 0x000000090b00720c */ /* 0x000fc80003f04070 */
[----:B------:R-:W-:-:S13]  /*1550*/  ISETP.GT.U32.AND.EX P0, PT, R13, R12, PT, P0 ;  /* 0x0000000c0d00720c */ /* 0x000fda0003f04100 */
[----:B------:R-:W-:Y:S05]  /*1560*/  @!P0 BRA `(.L_x_105) ;  /* 0xfffffffc004c8947 */ /* 0x000fea000383ffff */
.L_x_103:
[CC--:B------:R-:W-:Y:S01]  /*1570*/  IADD3 R3, PT, PT, -R11.reuse, R4.reuse, RZ ;  /* 0x000000040b037210 */ /* 0x0c0fe20007ffe1ff */
[----:B------:R-:W-:Y:S01]  /*1580*/  BSSY.RECONVERGENT B1, `(.L_x_104) ;  /* 0x0000080000017945 */ /* 0x000fe20003800200 */
[----:B------:R-:W-:Y:S02]  /*1590*/  ISETP.GE.U32.AND P1, PT, R11, R4, PT ;  /* 0x000000040b00720c */ /* 0x000fe40003f26070 */
[----:B------:R-:W-:-:S04]  /*15a0*/  ISETP.GE.AND P0, PT, R8, R3, PT ;  /* 0x000000030800720c */ /* 0x000fc80003f06270 */
[----:B------:R-:W-:-:S13]  /*15b0*/  ISETP.GE.U32.OR.EX P0, PT, R13, R0, P0, P1 ;  /* 0x000000000d00720c */ /* 0x000fda0000706510 */
[----:B------:R-:W-:Y:S05]  /*15c0*/  @P0 BRA `(.L_x_106) ;  /* 0x0000000400ec0947 */ /* 0x000fea0003800000 */
[----:B------:R-:W-:Y:S01]  /*15d0*/  LOP3.LUT R0, RZ, R8, RZ, 0x33, !PT ;  /* 0x00000008ff007212 */ /* 0x000fe200078e33ff */
[----:B------:R-:W-:Y:S03]  /*15e0*/  BSSY.RECONVERGENT B2, `(.L_x_107) ;  /* 0x0000038000027945 */ /* 0x000fe60003800200 */
[----:B------:R-:W-:-:S04]  /*15f0*/  IADD3 R0, PT, PT, -R11, R4, R0 ;  /* 0x000000040b007210 */ /* 0x000fc80007ffe100 */
[C---:B------:R-:W-:Y:S02]  /*1600*/  ISETP.GE.U32.AND P1, PT, R0.reuse, 0xf00, PT ;  /* 0x00000f000000780c */ /* 0x040fe40003f26070 */
[----:B------:R-:W-:Y:S02]  /*1610*/  LEA.HI R4, R0, 0x1, RZ, 0x18 ;  /* 0x0000000100047811 */ /* 0x000fe400078fc0ff */
[----:B------:R-:W-:Y:S02]  /*1620*/  MOV R0, R8 ;  /* 0x0000000800007202 */ /* 0x000fe40000000f00 */
[----:B------:R-:W-:-:S04]  /*1630*/  LOP3.LUT R24, R4, 0xf, RZ, 0xc0, !PT ;  /* 0x0000000f04187812 */ /* 0x000fc800078ec0ff */
[----:B------:R-:W-:-:S03]  /*1640*/  ISETP.NE.AND P0, PT, R24, RZ, PT ;  /* 0x000000ff1800720c */ /* 0x000fc60003f05270 */
[----:B------:R-:W-:Y:S10]  /*1650*/  @!P1 BRA `(.L_x_108) ;  /* 0x0000000000c09947 */ /* 0x000ff40003800000 */
[----:B------:R-:W0:Y:S01]  /*1660*/  LDCU.64 UR4, c[0x0][0x380] ;  /* 0x00007000ff0477ac */ /* 0x000e220008000a00 */
[----:B------:R-:W-:Y:S02]  /*1670*/  IADD3 R3, P1, PT, R8, R11, RZ ;  /* 0x0000000b08037210 */ /* 0x000fe40007f3e0ff */
[----:B------:R-:W-:-:S03]  /*1680*/  LOP3.LUT R9, R4, 0x1fffff0, RZ, 0xc0, !PT ;  /* 0x01fffff004097812 */ /* 0x000fc600078ec0ff */
[----:B------:R-:W-:Y:S01]  /*1690*/  IMAD.X R0, RZ, RZ, R13, P1 ;  /* 0x000000ffff007224 */ /* 0x000fe200008e060d */
[----:B------:R-:W-:Y:S02]  /*16a0*/  IADD3 R9, PT, PT, -R9, RZ, RZ ;  /* 0x000000ff09097210 */ /* 0x000fe40007ffe1ff */
[----:B0-----:R-:W-:-:S04]  /*16b0*/  LEA R2, P2, R3, UR4, 0x2 ;  /* 0x0000000403027c11 */ /* 0x001fc8000f8410ff */
[----:B------:R-:W-:Y:S02]  /*16c0*/  IADD3 R2, P1, PT, R2, 0x2000, RZ ;  /* 0x0000200002027810 */ /* 0x000fe40007f3e0ff */
[----:B------:R-:W-:Y:S02]  /*16d0*/  LEA.HI.X R3, R3, UR5, R0, 0x2, P2 ;  /* 0x0000000503037c11 */ /* 0x000fe400090f1400 */
[----:B------:R-:W-:-:S03]  /*16e0*/  MOV R0, R8 ;  /* 0x0000000800007202 */ /* 0x000fc60000000f00 */
[----:B------:R-:W-:-:S07]  /*16f0*/  IMAD.X R3, RZ, RZ, R3, P1 ;  /* 0x000000ffff037224 */ /* 0x000fce00008e0603 */
.L_x_109:
        /* <DEDUP_REMOVED lines=16> */
[----:B------:R-:W-:Y:S01]  /*1800*/  IADD3 R9, PT, PT, R9, 0x10, RZ ;  /* 0x0000001009097810 */ /* 0x000fe20007ffe0ff */
[----:B------:R-:W-:-:S03]  /*1810*/  VIADD R0, R0, 0x1000 ;  /* 0x0000100000007836 */ /* 0x000fc60000000000 */
[----:B------:R-:W-:Y:S02]  /*1820*/  ISETP.NE.AND P1, PT, R9, RZ, PT ;  /* 0x000000ff0900720c */ /* 0x000fe40003f25270 */
[----:B0-----:R-:W-:-:S04]  /*1830*/  IADD3 R2, P2, PT, R2, 0x4000, RZ ;  /* 0x0000400002027810 */ /* 0x001fc80007f5e0ff */
[----:B------:R-:W-:Y:S01]  /*1840*/  IADD3.X R3, PT, PT, RZ, R3, RZ, P2, !PT ;  /* 0x00000003ff037210 */ /* 0x000fe200017fe4ff */
        /* <DEDUP_REMOVED lines=17> */
.L_x_108:
[----:B------:R-:W-:Y:S05]  /*1960*/  BSYNC.RECONVERGENT B2 ;  /* 0x0000000000027941 */ /* 0x000fea0003800200 */
.L_x_107:
[----:B------:R-:W-:Y:S05]  /*1970*/  @!P0 BRA `(.L_x_106) ;  /* 0x0000000400008947 */ /* 0x000fea0003800000 */
[----:B------:R-:W-:Y:S01]  /*1980*/  ISETP.GE.U32.AND P0, PT, R24, 0x8, PT ;  /* 0x000000081800780c */ /* 0x000fe20003f06070 */
[----:B------:R-:W-:Y:S01]  /*1990*/  BSSY.RECONVERGENT B2, `(.L_x_110) ;  /* 0x000001a000027945 */ /* 0x000fe20003800200 */
[----:B------:R-:W-:-:S04]  /*19a0*/  LOP3.LUT R7, R4, 0x7, RZ, 0xc0, !PT ;  /* 0x0000000704077812 */ /* 0x000fc800078ec0ff */
[----:B------:R-:W-:-:S07]  /*19b0*/  ISETP.NE.AND P1, PT, R7, RZ, PT ;  /* 0x000000ff0700720c */ /* 0x000fce0003f25270 */
[----:B------:R-:W-:Y:S06]  /*19c0*/  @!P0 BRA `(.L_x_111) ;  /* 0x0000000000588947 */ /* 0x000fec0003800000 */
[----:B------:R-:W0:Y:S01]  /*19d0*/  LDCU.64 UR4, c[0x0][0x380] ;  /* 0x00007000ff0477ac */ /* 0x000e220008000a00 */
[----:B------:R-:W-:-:S04]  /*19e0*/  IADD3 R3, P0, PT, R0, R11, RZ ;  /* 0x0000000b00037210 */ /* 0x000fc80007f1e0ff */
[----:B------:R-:W-:Y:S02]  /*19f0*/  IADD3.X R6, PT, PT, RZ, R13, RZ, P0, !PT ;  /* 0x0000000dff067210 */ /* 0x000fe400007fe4ff */
[----:B0-----:R-:W-:-:S04]  /*1a00*/  LEA R2, P0, R3, UR4, 0x2 ;  /* 0x0000000403027c11 */ /* 0x001fc8000f8010ff */
        /* <DEDUP_REMOVED lines=9> */
[----:B------:R-:W-:Y:S01]  /*1aa0*/  IADD3 R0, PT, PT, R0, 0x800, RZ ;  /* 0x0000080000007810 */ /* 0x000fe20007ffe0ff */
        /* <DEDUP_REMOVED lines=8> */
.L_x_111:
[----:B------:R-:W-:Y:S05]  /*1b30*/  BSYNC.RECONVERGENT B2 ;  /* 0x0000000000027941 */ /* 0x000fea0003800200 */
.L_x_110:
[----:B------:R-:W-:Y:S05]  /*1b40*/  @!P1 BRA `(.L_x_106) ;  /* 0x00000000008c9947 */ /* 0x000fea0003800000 */
[----:B------:R-:W-:Y:S01]  /*1b50*/  ISETP.GE.U32.AND P0, PT, R7, 0x4, PT ;  /* 0x000000040700780c */ /* 0x000fe20003f06070 */
[----:B------:R-:W-:Y:S01]  /*1b60*/  BSSY.RECONVERGENT B2, `(.L_x_112) ;  /* 0x0000012000027945 */ /* 0x000fe20003800200 */
[----:B------:R-:W-:-:S04]  /*1b70*/  LOP3.LUT R6, R4, 0x3, RZ, 0xc0, !PT ;  /* 0x0000000304067812 */ /* 0x000fc800078ec0ff */
[----:B------:R-:W-:-:S07]  /*1b80*/  ISETP.NE.AND P1, PT, R6, RZ, PT ;  /* 0x000000ff0600720c */ /* 0x000fce0003f25270 */
[----:B------:R-:W-:Y:S06]  /*1b90*/  @!P0 BRA `(.L_x_113) ;  /* 0x0000000000388947 */ /* 0x000fec0003800000 */
[----:B------:R-:W0:Y:S01]  /*1ba0*/  LDCU.64 UR4, c[0x0][0x380] ;  /* 0x00007000ff0477ac */ /* 0x000e220008000a00 */
[----:B------:R-:W-:-:S05]  /*1bb0*/  IADD3 R3, P0, PT, R0, R11, RZ ;  /* 0x0000000b00037210 */ /* 0x000fca0007f1e0ff */
[----:B------:R-:W-:Y:S01]  /*1bc0*/  IMAD.X R4, RZ, RZ, R13, P0 ;  /* 0x000000ffff047224 */ /* 0x000fe200000e060d */
[----:B0-----:R-:W-:-:S04]  /*1bd0*/  LEA R2, P0, R3, UR4, 0x2 ;  /* 0x0000000403027c11 */ /* 0x001fc8000f8010ff */
[----:B------:R-:W-:-:S05]  /*1be0*/  LEA.HI.X R3, R3, UR5, R4, 0x2, P0 ;  /* 0x0000000503037c11 */ /* 0x000fca00080f1404 */
[----:B------:R-:W2:Y:S04]  /*1bf0*/  LDG.E R5, desc[UR6][R2.64] ;  /* 0x0000000602057981 */ /* 0x000ea8000c1e1900 */
[----:B------:R-:W3:Y:S04]  /*1c00*/  LDG.E R4, desc[UR6][R2.64+0x400] ;  /* 0x0004000602047981 */ /* 0x000ee8000c1e1900 */
[----:B------:R-:W4:Y:S04]  /*1c10*/  LDG.E R7, desc[UR6][R2.64+0x800] ;  /* 0x0008000602077981 */ /* 0x000f28000c1e1900 */
[----:B------:R-:W5:Y:S01]  /*1c20*/  LDG.E R9, desc[UR6][R2.64+0xc00] ;  /* 0x000c000602097981 */ /* 0x000f62000c1e1900 */
[----:B------:R-:W-:Y:S01]  /*1c30*/  IADD3 R0, PT, PT, R0, 0x400, RZ ;  /* 0x0000040000007810 */ /* 0x000fe20007ffe0ff */
[----:B--2---:R-:W-:-:S04]  /*1c40*/  FADD R5, R10, R5 ;  /* 0x000000050a057221 */ /* 0x004fc80000000000 */
[----:B---3--:R-:W-:-:S04]  /*1c50*/  FADD R4, R5, R4 ;  /* 0x0000000405047221 */ /* 0x008fc80000000000 */
[----:B----4-:R-:W-:-:S04]  /*1c60*/  FADD R4, R4, R7 ;  /* 0x0000000704047221 */ /* 0x010fc80000000000 */
[----:B-----5:R-:W-:-:S07]  /*1c70*/  FADD R10, R4, R9 ;  /* 0x00000009040a7221 */ /* 0x020fce0000000000 */
.L_x_113:
[----:B------:R-:W-:Y:S05]  /*1c80*/  BSYNC.RECONVERGENT B2 ;  /* 0x0000000000027941 */ /* 0x000fea0003800200 */
.L_x_112:
[----:B------:R-:W-:Y:S05]  /*1c90*/  @!P1 BRA `(.L_x_106) ;  /* 0x0000000000389947 */ /* 0x000fea0003800000 */
[----:B------:R-:W0:Y:S01]  /*1ca0*/  LDCU.64 UR4, c[0x0][0x380] ;  /* 0x00007000ff0477ac */ /* 0x000e220008000a00 */
[----:B------:R-:W-:Y:S01]  /*1cb0*/  IADD3 R5, P0, PT, R0, R11, RZ ;  /* 0x0000000b00057210 */ /* 0x000fe20007f1e0ff */
[----:B------:R-:W-:-:S03]  /*1cc0*/  IMAD.MOV R0, RZ, RZ, -R6 ;  /* 0x000000ffff007224 */ /* 0x000fc600078e0a06 */
[----:B------:R-:W-:Y:S02]  /*1cd0*/  IADD3.X R4, PT, PT, RZ, R13, RZ, P0, !PT ;  /* 0x0000000dff047210 */ /* 0x000fe400007fe4ff */
[----:B0-----:R-:W-:-:S04]  /*1ce0*/  LEA R2, P1, R5, UR4, 0x2 ;  /* 0x0000000405027c11 */ /* 0x001fc8000f8210ff */
[----:B------:R-:W-:-:S09]  /*1cf0*/  LEA.HI.X R5, R5, UR5, R4, 0x2, P1 ;  /* 0x0000000505057c11 */ /* 0x000fd200088f1404 */
.L_x_114:
[----:B------:R-:W-:-:S06]  /*1d00*/  MOV R3, R5 ;  /* 0x0000000500037202 */ /* 0x000fcc0000000f00 */
[----:B------:R0:W2:Y:S01]  /*1d10*/  LDG.E R3, desc[UR6][R2.64] ;  /* 0x0000000602037981 */ /* 0x0000a2000c1e1900 */
[----:B------:R-:W-:-:S04]  /*1d20*/  IADD3 R0, PT, PT, R0, 0x1, RZ ;  /* 0x0000000100007810 */ /* 0x000fc80007ffe0ff */
[----:B------:R-:W-:Y:S02]  /*1d30*/  ISETP.NE.AND P0, PT, R0, RZ, PT ;  /* 0x000000ff0000720c */ /* 0x000fe40003f05270 */
[----:B0-----:R-:W-:-:S05]  /*1d40*/  IADD3 R2, P1, PT, R2, 0x400, RZ ;  /* 0x0000040002027810 */ /* 0x001fca0007f3e0ff */
[----:B------:R-:W-:Y:S02]  /*1d50*/  IMAD.X R5, RZ, RZ, R5, P1 ;  /* 0x000000ffff057224 */ /* 0x000fe400008e0605 */
[----:B--2---:R-:W-:-:S04]  /*1d60*/  FADD R10, R3, R10 ;  /* 0x0000000a030a7221 */ /* 0x004fc80000000000 */
[----:B------:R-:W-:Y:S05]  /*1d70*/  @P0 BRA `(.L_x_114) ;  /* 0xfffffffc00e00947 */ /* 0x000fea000383ffff */
.L_x_106:
[----:B------:R-:W-:Y:S05]  /*1d80*/  BSYNC.RECONVERGENT B1 ;  /* 0x0000000000017941 */ /* 0x000fea0003800200 */
.L_x_104:
[----:B------:R-:W0:Y:S01]  /*1d90*/  S2R R6, SR_LANEID ;  /* 0x0000000000067919 */ /* 0x000e220000000000 */
[----:B------:R-:W-:Y:S02]  /*1da0*/  MOV R3, R10 ;  /* 0x0000000a00037202 */ /* 0x000fe40000000f00 */
[----:B------:R-:W-:-:S03]  /*1db0*/  ISETP.NE.AND P5, PT, R8, RZ, PT ;  /* 0x000000ff0800720c */ /* 0x000fc60003fa5270 */
        /* <DEDUP_REMOVED lines=39> */
.L_x_102:
[----:B------:R-:W-:Y:S05]  /*2030*/  BSYNC.RECONVERGENT B0 ;  /* 0x0000000000007941 */ /* 0x000fea0003800200 */
.L_x_87:
[----:B------:R-:W-:Y:S05]  /*2040*/  @P5 EXIT ;  /* 0x000000000000594d */ /* 0x000fea0003800000 */
[----:B01----:R-:W0:Y:S01]  /*2050*/  LDC.64 R2, c[0x0][0x388] ;  /* 0x0000e200ff027b82 */ /* 0x003e220000000a00 */
[----:B------:R-:W2:Y:S02]  /*2060*/  LDCU UR4, c[0x0][0x39c] ;  /* 0x00007380ff0477ac */ /* 0x000ea40008000800 */
[----:B--2---:R-:W-:-:S05]  /*2070*/  FADD R5, R8, UR4 ;  /* 0x0000000408057e21 */ /* 0x004fca0008000000 */
[----:B0-----:R-:W-:Y:S01]  /*2080*/  STG.E desc[UR6][R2.64], R5 ;  /* 0x0000000502007986 */ /* 0x001fe2000c101906 */
[----:B------:R-:W-:Y:S05]  /*2090*/  EXIT ;  /* 0x000000000000794d */ /* 0x000fea0003800000 */
.L_x_115:
        /* <DEDUP_REMOVED lines=14> */
.L_x_282:


//--------------------- .text._ZN3cub18CUB_300001_SM_10006detail6reduce28DeviceReduceSingleTileKernelINS2_10policy_hubIfjN4cuda3std3__44plusIfEEE10Policy1000EPfSC_iS9_ffNS7_10__identityEEEvT0_T1_T2_T3_T4_T6_ --------------------------
	.section	.text._ZN3cub18CUB_300001_SM_10006detail6reduce28DeviceReduceSingleTileKernelINS2_10policy_hubIfjN4cuda3std3__44plusIfEEE10Policy1000EPfSC_iS9_ffNS7_10__identityEEEvT0_T1_T2_T3_T4_T6_,"ax",@progbits
	.align	128
        .global         _ZN3cub18CUB_300001_SM_10006detail6reduce28DeviceReduceSingleTileKernelINS2_10policy_hubIfjN4cuda3std3__44plusIfEEE10Policy1000EPfSC_iS9_ffNS7_10__identityEEEvT0_T1_T2_T3_T4_T6_
        .type           _ZN3cub18CUB_300001_SM_10006detail6reduce28DeviceReduceSingleTileKernelINS2_10policy_hubIfjN4cuda3std3__44plusIfEEE10Policy1000EPfSC_iS9_ffNS7_10__identityEEEvT0_T1_T2_T3_T4_T6_,@function
        .size           _ZN3cub18CUB_300001_SM_10006detail6reduce28DeviceReduceSingleTileKernelINS2_10policy_hubIfjN4cuda3std3__44plusIfEEE10Policy1000EPfSC_iS9_ffNS7_10__identityEEEvT0_T1_T2_T3_T4_T6_,(.L_x_283 - _ZN3cub18CUB_300001_SM_10006detail6reduce28DeviceReduceSingleTileKernelINS2_10policy_hubIfjN4cuda3std3__44plusIfEEE10Policy1000EPfSC_iS9_ffNS7_10__identityEEEvT0_T1_T2_T3_T4_T6_)
        .other          _ZN3cub18CUB_300001_SM_10006detail6reduce28DeviceReduceSingleTileKernelINS2_10policy_hubIfjN4cuda3std3__44plusIfEEE10Policy1000EPfSC_iS9_ffNS7_10__identityEEEvT0_T1_T2_T3_T4_T6_,@"STO_CUDA_ENTRY STV_DEFAULT"
_ZN3cub18CUB_300001_SM_10006detail6reduce28DeviceReduceSingleTileKernelINS2_10policy_hubIfjN4cuda3std3__44plusIfEEE10Policy1000EPfSC_iS9_ffNS7_10__identityEEEvT0_T1_T2_T3_T4_T6_:
.text._ZN3cub18CUB_300001_SM_10006detail6reduce28DeviceReduceSingleTileKernelINS2_10policy_hubIfjN4cuda3std3__44plusIfEEE10Policy1000EPfSC_iS9_ffNS7_10__identityEEEvT0_T1_T2_T3_T4_T6_:
        /* <DEDUP_REMOVED lines=13> */
.L_x_116:
        /* <DEDUP_REMOVED lines=16> */
.L_x_121:
[----:B------:R-:W-:Y:S05]  /*01d0*/  BSYNC.RECONVERGENT B1 ;  /* 0x0000000000017941 */ /* 0x000fea0003800200 */
.L_x_120:
        /* <DEDUP_REMOVED lines=16> */
.L_x_126:
        /* <DEDUP_REMOVED lines=9> */
.L_x_125:
[----:B------:R-:W-:Y:S05]  /*0370*/  BSYNC.RECONVERGENT B2 ;  /* 0x0000000000027941 */ /* 0x000fea0003800200 */
.L_x_124:
        /* <DEDUP_REMOVED lines=8> */
.L_x_129:
        /* <DEDUP_REMOVED lines=43> */
.L_x_128:
[----:B------:R-:W-:Y:S05]  /*06b0*/  BSYNC.RECONVERGENT B2 ;  /* 0x0000000000027941 */ /* 0x000fea0003800200 */
.L_x_127:
        /* <DEDUP_REMOVED lines=26> */
.L_x_131:
[----:B------:R-:W-:Y:S05]  /*0860*/  BSYNC.RECONVERGENT B2 ;  /* 0x0000000000027941 */ /* 0x000fea0003800200 */
.L_x_130:
        /* <DEDUP_REMOVED lines=12> */
.L_x_123:
[----:B------:R-:W-:Y:S05]  /*0930*/  BSYNC.RECONVERGENT B1 ;  /* 0x0000000000017941 */ /* 0x000fea0003800200 */
.L_x_122:
        /* <DEDUP_REMOVED lines=10> */
[----:B------:R-:W1:Y:S06]  /*09e0*/  SHFL.DOWN PT, R3, R0, 0x2, 0x1f ;  /* 0x08401f0000037f89 */ /* 0x000e6c00000e0000 */
[----:B------:R-:W2:Y:S01]  /*09f0*/  @!P1 S2R R6, SR_CgaCtaId ;  /* 0x0000000000069919 */ /* 0x000ea20000008800 */
[----:B0-----:R-:W-:Y:S02]  /*0a00*/  @!P1 MOV R5, 0x400 ;  /* 0x0000040000059802 */ /* 0x001fe40000000f00 */
[----:B------:R-:W-:-:S04]  /*0a10*/  @!P1 SHF.R.U32.HI R4, RZ, 0x3, R2 ;  /* 0x00000003ff049819 */ /* 0x000fc80000011602 */
[----:B------:R-:W-:Y:S01]  /*0a20*/  @!P1 LOP3.LUT R4, R4, 0x7c, RZ, 0xc0, !PT ;  /* 0x0000007c04049812 */ /* 0x000fe200078ec0ff */
[----:B-1----:R-:W-:Y:S01]  /*0a30*/  @!P0 FADD R0, R0, R3 ;  /* 0x0000000300008221 */ /* 0x002fe20000000000 */
[----:B------:R-:W-:-:S04]  /*0a40*/  ISETP.GT.AND P0, PT, R8, 0x1b, PT ;  /* 0x0000001b0800780c */ /* 0x000fc80003f04270 */
[----:B------:R-:W0:Y:S01]  /*0a50*/  SHFL.DOWN PT, R3, R0, 0x4, 0x1f ;  /* 0x08801f0000037f89 */ /* 0x000e2200000e0000 */
[----:B--2---:R-:W-:-:S04]  /*0a60*/  @!P1 LEA R5, R6, R5, 0x18 ;  /* 0x0000000506059211 */ /* 0x004fc800078ec0ff */
        /* <DEDUP_REMOVED lines=16> */
[----:B0-----:R-:W0:Y:S04]  /*0b70*/  LDS.128 R4, [UR4+0x10] ;  /* 0x00001004ff047984 */ /* 0x001e280008000c00 */
[----:B------:R-:W1:Y:S04]  /*0b80*/  LDS.128 R12, [UR4+0x20] ;  /* 0x00002004ff0c7984 */ /* 0x000e680008000c00 */
[----:B------:R-:W2:Y:S04]  /*0b90*/  LDS.128 R8, [UR4+0x30] ;  /* 0x00003004ff087984 */ /* 0x000ea80008000c00 */
[----:B------:R-:W3:Y:S01]  /*0ba0*/  LDS.128 R16, [UR4+0x40] ;  /* 0x00004004ff107984 */ /* 0x000ee20008000c00 */
[----:B0-----:R-:W-:-:S04]  /*0bb0*/  FADD R5, R0, R5 ;  /* 0x0000000500057221 */ /* 0x001fc80000000000 */
[----:B------:R-:W-:-:S04]  /*0bc0*/  FADD R6, R5, R6 ;  /* 0x0000000605067221 */ /* 0x000fc80000000000 */
[----:B------:R-:W-:-:S04]  /*0bd0*/  FADD R7, R6, R7 ;  /* 0x0000000706077221 */ /* 0x000fc80000000000 */
[----:B-1----:R-:W-:-:S04]  /*0be0*/  FADD R12, R7, R12 ;  /* 0x0000000c070c7221 */ /* 0x002fc80000000000 */
[----:B------:R-:W-:-:S04]  /*0bf0*/  FADD R13, R12, R13 ;  /* 0x0000000d0c0d7221 */ /* 0x000fc80000000000 */
[----:B------:R-:W-:-:S04]  /*0c00*/  FADD R14, R13, R14 ;  /* 0x0000000e0d0e7221 */ /* 0x000fc80000000000 */
[----:B------:R-:W-:-:S04]  /*0c10*/  FADD R15, R14, R15 ;  /* 0x0000000f0e0f7221 */ /* 0x000fc80000000000 */
[----:B--2---:R-:W-:-:S04]  /*0c20*/  FADD R8, R15, R8 ;  /* 0x000000080f087221 */ /* 0x004fc80000000000 */
[----:B------:R-:W-:-:S04]  /*0c30*/  FADD R9, R8, R9 ;  /* 0x0000000908097221 */ /* 0x000fc80000000000 */
[----:B------:R-:W-:-:S04]  /*0c40*/  FADD R10, R9, R10 ;  /* 0x0000000a090a7221 */ /* 0x000fc80000000000 */
[----:B------:R-:W-:-:S04]  /*0c50*/  FADD R11, R10, R11 ;  /* 0x0000000b0a0b7221 */ /* 0x000fc80000000000 */
[----:B---3--:R-:W-:-:S04]  /*0c60*/  FADD R16, R11, R16 ;  /* 0x000000100b107221 */ /* 0x008fc80000000000 */
[----:B------:R-:W-:-:S04]  /*0c70*/  FADD R17, R16, R17 ;  /* 0x0000001110117221 */ /* 0x000fc80000000000 */
[----:B------:R-:W-:-:S04]  /*0c80*/  FADD R18, R17, R18 ;  /* 0x0000001211127221 */ /* 0x000fc80000000000 */
[----:B------:R-:W-:Y:S01]  /*0c90*/  FADD R0, R18, R19 ;  /* 0x0000001312007221 */ /* 0x000fe20000000000 */
[----:B------:R-:W-:Y:S06]  /*0ca0*/  BRA `(.L_x_133) ;  /* 0x0000003400707947 */ /* 0x000fec0003800000 */
.L_x_132:
        /* <DEDUP_REMOVED lines=23> */
[-C--:B------:R-:W-:Y:S02]  /*0e20*/  ISETP.GT.AND P0, PT, R5, R4.reuse, PT ;  /* 0x000000040500720c */ /* 0x080fe40003f04270 */
[----:B------:R-:W-:Y:S02]  /*0e30*/  IADD3 R5, PT, PT, R9, 0x10, RZ ;  /* 0x0000001009057810 */ /* 0x000fe40007ffe0ff */
        /* <DEDUP_REMOVED lines=20> */
[----:B------:R-:W0:Y:S04]  /*0f80*/  LDS.128 R16, [UR4+0x10] ;  /* 0x00001004ff107984 */ /* 0x000e280008000c00 */
[----:B----4-:R-:W1:Y:S04]  /*0f90*/  LDS.128 R4, [UR4+0x20] ;  /* 0x00002004ff047984 */ /* 0x010e680008000c00 */
[----:B------:R-:W2:Y:S04]  /*0fa0*/  LDS.128 R8, [UR4+0x30] ;  /* 0x00003004ff087984 */ /* 0x000ea80008000c00 */
[----:B------:R-:W3:Y:S01]  /*0fb0*/  LDS.128 R12, [UR4+0x40] ;  /* 0x00004004ff0c7984 */ /* 0x000ee20008000c00 */
[----:B0-----:R-:W-:Y:S01]  /*0fc0*/  @P2 FADD R0, R0, R17 ;  /* 0x0000001100002221 */ /* 0x001fe20000000000 */
[----:B------:R-:W-:-:S03]  /*0fd0*/  ISETP.GT.AND P2, PT, R3, 0x80, PT ;  /* 0x000000800300780c */ /* 0x000fc60003f44270 */
[----:B------:R-:W-:Y:S01]  /*0fe0*/  @P3 FADD R0, R0, R18 ;  /* 0x0000001200003221 */ /* 0x000fe20000000000 */
[----:B------:R-:W-:-:S03]  /*0ff0*/  ISETP.GT.AND P3, PT, R3, 0xa0, PT ;  /* 0x000000a00300780c */ /* 0x000fc60003f64270 */
[----:B------:R-:W-:Y:S01]  /*1000*/  @P1 FADD R0, R0, R19 ;  /* 0x0000001300001221 */ /* 0x000fe20000000000 */
[----:B------:R-:W-:-:S05]  /*1010*/  ISETP.GT.AND P1, PT, R3, 0xe0, PT ;  /* 0x000000e00300780c */ /* 0x000fca0003f24270 */
[----:B-1----:R-:W-:Y:S01]  /*1020*/  @P2 FADD R0, R0, R4 ;  /* 0x0000000400002221 */ /* 0x002fe20000000000 */
[----:B------:R-:W-:-:S03]  /*1030*/  ISETP.GT.AND P2, PT, R3, 0x100, PT ;  /* 0x000001000300780c */ /* 0x000fc60003f44270 */
[----:B------:R-:W-:Y:S01]  /*1040*/  @P3 FADD R0, R0, R5 ;  /* 0x0000000500003221 */ /* 0x000fe20000000000 */
[----:B------:R-:W-:-:S03]  /*1050*/  ISETP.GT.AND P3, PT, R3, 0x120, PT ;  /* 0x000001200300780c */ /* 0x000fc60003f64270 */
[----:B------:R-:W-:Y:S01]  /*1060*/  @P4 FADD R0, R0, R6 ;  /* 0x0000000600004221 */ /* 0x000fe20000000000 */
[----:B------:R-:W-:-:S03]  /*1070*/  ISETP.GT.AND P4, PT, R3, 0x140, PT ;  /* 0x000001400300780c */ /* 0x000fc60003f84270 */
[----:B------:R-:W-:Y:S01]  /*1080*/  @P1 FADD R0, R0, R7 ;  /* 0x0000000700001221 */ /* 0x000fe20000000000 */
[----:B------:R-:W-:-:S03]  /*1090*/  ISETP.GT.AND P1, PT, R3, 0x160, PT ;  /* 0x000001600300780c */ /* 0x000fc60003f24270 */
[----:B--2---:R-:W-:Y:S01]  /*10a0*/  @P2 FADD R0, R0, R8 ;  /* 0x0000000800002221 */ /* 0x004fe20000000000 */
[----:B------:R-:W-:-:S03]  /*10b0*/  ISETP.GT.AND P2, PT, R3, 0x180, PT ;  /* 0x000001800300780c */ /* 0x000fc60003f44270 */
[----:B------:R-:W-:Y:S01]  /*10c0*/  @P3 FADD R0, R0, R9 ;  /* 0x0000000900003221 */ /* 0x000fe20000000000 */
[----:B------:R-:W-:-:S03]  /*10d0*/  ISETP.GT.AND P3, PT, R3, 0x1a0, PT ;  /* 0x000001a00300780c */ /* 0x000fc60003f64270 */
[----:B------:R-:W-:Y:S01]  /*10e0*/  @P4 FADD R0, R0, R10 ;  /* 0x0000000a00004221 */ /* 0x000fe20000000000 */
[----:B------:R-:W-:-:S03]  /*10f0*/  ISETP.GT.AND P4, PT, R3, 0x1c0, PT ;  /* 0x000001c00300780c */ /* 0x000fc60003f84270 */
[----:B------:R-:W-:Y:S01]  /*1100*/  @P1 FADD R0, R0, R11 ;  /* 0x0000000b00001221 */ /* 0x000fe20000000000 */
[----:B------:R-:W-:-:S03]  /*1110*/  ISETP.GT.AND P1, PT, R3, 0x1e0, PT ;  /* 0x000001e00300780c */ /* 0x000fc60003f24270 */
[----:B---3--:R-:W-:-:S04]  /*1120*/  @P2 FADD R0, R0, R12 ;  /* 0x0000000c00002221 */ /* 0x008fc80000000000 */
[----:B------:R-:W-:-:S04]  /*1130*/  @P3 FADD R0, R0, R13 ;  /* 0x0000000d00003221 */ /* 0x000fc80000000000 */
[----:B------:R-:W-:-:S04]  /*1140*/  @P4 FADD R0, R0, R14 ;  /* 0x0000000e00004221 */ /* 0x000fc80000000000 */
[----:B------:R-:W-:Y:S01]  /*1150*/  @P1 FADD R0, R0, R15 ;  /* 0x0000000f00001221 */ /* 0x000fe20000000000 */
[----:B------:R-:W-:Y:S06]  /*1160*/  BRA `(.L_x_133) ;  /* 0x0000003000407947 */ /* 0x000fec0003800000 */
.L_x_119:
[----:B------:R-:W0:Y:S01]  /*1170*/  S2R R2, SR_TID.X ;  /* 0x0000000000027919 */ /* 0x000e220000002100 */
[----:B------:R-:W1:Y:S01]  /*1180*/  LDC.64 R4, c[0x0][0x380] ;  /* 0x0000e000ff047b82 */ /* 0x000e620000000a00 */
[----:B0-----:R-:W-:-:S05]  /*1190*/  SHF.L.U32 R7, R2, 0x1, RZ ;  /* 0x0000000102077819 */ /* 0x001fca00000006ff */
[----:B-1----:R-:W-:-:S05]  /*11a0*/  IMAD.WIDE.U32 R4, R7, 0x4, R4 ;  /* 0x0000000407047825 */ /* 0x002fca00078e0004 */
[----:B------:R-:W2:Y:S04]  /*11b0*/  LDG.E.64.CONSTANT R14, desc[UR6][R4.64] ;  /* 0x00000006040e7981 */ /* 0x000ea8000c1e9b00 */
[----:B------:R-:W3:Y:S04]  /*11c0*/  LDG.E.64.CONSTANT R16, desc[UR6][R4.64+0x1000] ;  /* 0x0010000604107981 */ /* 0x000ee8000c1e9b00 */
[----:B------:R-:W4:Y:S04]  /*11d0*/  LDG.E.64.CONSTANT R18, desc[UR6][R4.64+0x2000] ;  /* 0x0020000604127981 */ /* 0x000f28000c1e9b00 */
[----:B------:R-:W5:Y:S04]  /*11e0*/  LDG.E.64.CONSTANT R20, desc[UR6][R4.64+0x3000] ;  /* 0x0030000604147981 */ /* 0x000f68000c1e9b00 */
[----:B------:R-:W5:Y:S04]  /*11f0*/  LDG.E.64.CONSTANT R12, desc[UR6][R4.64+0x4000] ;  /* 0x00400006040c7981 */ /* 0x000f68000c1e9b00 */
[----:B------:R-:W5:Y:S04]  /*1200*/  LDG.E.64.CONSTANT R10, desc[UR6][R4.64+0x5000] ;  /* 0x00500006040a7981 */ /* 0x000f68000c1e9b00 */
[----:B------:R-:W5:Y:S04]  /*1210*/  LDG.E.64.CONSTANT R6, desc[UR6][R4.64+0x6000] ;  /* 0x0060000604067981 */ /* 0x000f68000c1e9b00 */
[----:B------:R-:W5:Y:S01]  /*1220*/  LDG.E.64.CONSTANT R8, desc[UR6][R4.64+0x7000] ;  /* 0x0070000604087981 */ /* 0x000f62000c1e9b00 */
[----:B------:R-:W-:Y:S01]  /*1230*/  ISETP.GE.U32.AND P0, PT, R3, 0x4000, PT ;  /* 0x000040000300780c */ /* 0x000fe20003f06070 */
[----:B--2---:R-:W-:Y:S01]  /*1240*/  FADD R14, R14, R15 ;  /* 0x0000000f0e0e7221 */ /* 0x004fe20000000000 */
[----:B---3--:R-:W-:Y:S01]  /*1250*/  FADD R17, R16, R17 ;  /* 0x0000001110117221 */ /* 0x008fe20000000000 */
[----:B----4-:R-:W-:-:S03]  /*1260*/  FADD R18, R18, R19 ;  /* 0x0000001312127221 */ /* 0x010fc60000000000 */
[----:B------:R-:W-:Y:S01]  /*1270*/  FADD R14, R14, R17 ;  /* 0x000000110e0e7221 */ /* 0x000fe20000000000 */
[----:B-----5:R-:W-:Y:S01]  /*1280*/  FADD R21, R20, R21 ;  /* 0x0000001514157221 */ /* 0x020fe20000000000 */
[----:B------:R-:W-:Y:S02]  /*1290*/  HFMA2 R20, -RZ, RZ, 0, 0.0078125 ;  /* 0x00002000ff147431 */ /* 0x000fe400000001ff */
[----:B------:R-:W-:Y:S01]  /*12a0*/  FADD R12, R12, R13 ;  /* 0x0000000d0c0c7221 */ /* 0x000fe20000000000 */
[----:B------:R-:W-:Y:S01]  /*12b0*/  FADD R21, R18, R21 ;  /* 0x0000001512157221 */ /* 0x000fe20000000000 */
[----:B------:R-:W-:-:S03]  /*12c0*/  FADD R11, R10, R11 ;  /* 0x0000000b0a0b7221 */ /* 0x000fc60000000000 */
[----:B------:R-:W-:Y:S01]  /*12d0*/  FADD R14, R14, R21 ;  /* 0x000000150e0e7221 */ /* 0x000fe20000000000 */
[----:B------:R-:W-:Y:S01]  /*12e0*/  FADD R6, R6, R7 ;  /* 0x0000000706067221 */ /* 0x000fe20000000000 */
[----:B------:R-:W-:Y:S01]  /*12f0*/  FADD R11, R12, R11 ;  /* 0x0000000b0c0b7221 */ /* 0x000fe20000000000 */
[----:B------:R-:W-:-:S04]  /*1300*/  FADD R9, R8, R9 ;  /* 0x0000000908097221 */ /* 0x000fc80000000000 */
[----:B------:R-:W-:-:S04]  /*1310*/  FADD R6, R6, R9 ;  /* 0x0000000906067221 */ /* 0x000fc80000000000 */
[----:B------:R-:W-:-:S04]  /*1320*/  FADD R11, R11, R6 ;  /* 0x000000060b0b7221 */ /* 0x000fc80000000000 */
[----:B------:R-:W-:Y:S01]  /*1330*/  FADD R0, R14, R11 ;  /* 0x0000000b0e007221 */ /* 0x000fe20000000000 */
[----:B------:R-:W-:Y:S06]  /*1340*/  @!P0 BRA `(.L_x_134) ;  /* 0x00000000008c8947 */ /* 0x000fec0003800000 */
[----:B------:R-:W0:Y:S01]  /*1350*/  LDC R24, c[0x0][0x390] ;  /* 0x0000e400ff187b82 */ /* 0x000e220000000800 */
[----:B------:R-:W-:Y:S02]  /*1360*/  IADD3 R21, PT, PT, R3, -0x2000, RZ ;  /* 0xffffe00003157810 */ /* 0x000fe40007ffe0ff */
[----:B------:R-:W-:-:S07]  /*1370*/  MOV R20, 0x2000 ;  /* 0x0000200000147802 */ /* 0x000fce0000000f00 */
.L_x_136:
[----:B------:R-:W-:-:S05]  /*1380*/  IMAD.WIDE R26, R20, 0x4, R4 ;  /* 0x00000004141a7825 */ /* 0x000fca00078e0204 */
[----:B------:R-:W2:Y:S04]  /*1390*/  LDG.E.64.CONSTANT R14, desc[UR6][R26.64+0x6000] ;  /* 0x006000061a0e7981 */ /* 0x000ea8000c1e9b00 */
[----:B------:R-:W2:Y:S04]  /*13a0*/  LDG.E.64.CONSTANT R6, desc[UR6][R26.64+0x7000] ;  /* 0x007000061a067981 */ /* 0x000ea8000c1e9b00 */
[----:B------:R-:W3:Y:S04]  /*13b0*/  LDG.E.64.CONSTANT R22, desc[UR6][R26.64] ;  /* 0x000000061a167981 */ /* 0x000ee8000c1e9b00 */
[----:B------:R-:W4:Y:S04]  /*13c0*/  LDG.E.64.CONSTANT R18, desc[UR6][R26.64+0x1000] ;  /* 0x001000061a127981 */ /* 0x000f28000c1e9b00 */
[----:B------:R-:W5:Y:S04]  /*13d0*/  LDG.E.64.CONSTANT R16, desc[UR6][R26.64+0x2000] ;  /* 0x002000061a107981 */ /* 0x000f68000c1e9b00 */
[----:B------:R-:W5:Y:S04]  /*13e0*/  LDG.E.64.CONSTANT R12, desc[UR6][R26.64+0x3000] ;  /* 0x003000061a0c7981 */ /* 0x000f68000c1e9b00 */
[----:B------:R-:W5:Y:S04]  /*13f0*/  LDG.E.64.CONSTANT R10, desc[UR6][R26.64+0x4000] ;  /* 0x004000061a0a7981 */ /* 0x000f68000c1e9b00 */
[----:B------:R-:W5:Y:S01]  /*1400*/  LDG.E.64.CONSTANT R8, desc[UR6][R26.64+0x5000] ;  /* 0x005000061a087981 */ /* 0x000f62000c1e9b00 */
[----:B0-----:R-:W-:Y:S01]  /*1410*/  MOV R3, R24 ;  /* 0x0000001800037202 */ /* 0x001fe20000000f00 */
[----:B--2---:R-:W-:-:S03]  /*1420*/  FADD R15, R15, R6 ;  /* 0x000000060f0f7221 */ /* 0x004fc60000000000 */
[----:B------:R-:W-:Y:S01]  /*1430*/  IADD3 R6, PT, PT, -R20, R3, RZ ;  /* 0x0000000314067210 */ /* 0x000fe20007ffe1ff */
[----:B---3--:R-:W-:-:S03]  /*1440*/  FADD R0, R22, R0 ;  /* 0x0000000016007221 */ /* 0x008fc60000000000 */
[----:B------:R-:W-:Y:S01]  /*1450*/  ISETP.GE.AND P0, PT, R6, 0x2000, PT ;  /* 0x000020000600780c */ /* 0x000fe20003f06270 */
[----:B----4-:R-:W-:Y:S01]  /*1460*/  FADD R23, R23, R18 ;  /* 0x0000001217177221 */ /* 0x010fe20000000000 */
[----:B-----5:R-:W-:Y:S01]  /*1470*/  FADD R18, R19, R16 ;  /* 0x0000001013127221 */ /* 0x020fe20000000000 */
[----:B------:R-:W-:Y:S01]  /*1480*/  FADD R17, R17, R12 ;  /* 0x0000000c11117221 */ /* 0x000fe20000000000 */
[----:B------:R-:W-:Y:S01]  /*1490*/  FADD R12, R13, R10 ;  /* 0x0000000a0d0c7221 */ /* 0x000fe20000000000 */
[----:B------:R-:W-:Y:S01]  /*14a0*/  FADD R11, R11, R8 ;  /* 0x000000080b0b7221 */ /* 0x000fe20000000000 */
[----:B------:R-:W-:Y:S01]  /*14b0*/  FADD R8, R9, R14 ;  /* 0x0000000e09087221 */ /* 0x000fe20000000000 */
[----:B------:R-:W-:Y:S01]  /*14c0*/  FADD R0, R0, R23 ;  /* 0x0000001700007221 */ /* 0x000fe20000000000 */
[----:B------:R-:W-:Y:S01]  /*14d0*/  FADD R17, R18, R17 ;  /* 0x0000001112117221 */ /* 0x000fe20000000000 */
[----:B------:R-:W-:Y:S01]  /*14e0*/  FADD R11, R12, R11 ;  /* 0x0000000b0c0b7221 */ /* 0x000fe20000000000 */
[----:B------:R-:W-:-:S02]  /*14f0*/  FADD R8, R8, R15 ;  /* 0x0000000f08087221 */ /* 0x000fc40000000000 */
[----:B------:R-:W-:Y:S02]  /*1500*/  FADD R0, R0, R17 ;  /* 0x0000001100007221 */ /* 0x000fe40000000000 */
[----:B------:R-:W-:-:S04]  /*1510*/  FADD R11, R11, R8 ;  /* 0x000000080b0b7221 */ /* 0x000fc80000000000 */
[----:B------:R-:W-:-:S04]  /*1520*/  FADD R11, R0, R11 ;  /* 0x0000000b000b7221 */ /* 0x000fc80000000000 */
[----:B------:R-:W-:Y:S01]  /*1530*/  FADD R0, R7, R11 ;  /* 0x0000000b07007221 */ /* 0x000fe20000000000 */
[----:B------:R-:W-:Y:S06]  /*1540*/  @!P0 BRA `(.L_x_135) ;  /* 0x0000000800308947 */ /* 0x000fec0003800000 */
[----:B------:R-:W-:-:S04]  /*1550*/  IADD3 R20, PT, PT, R20, 0x2000, RZ ;  /* 0x0000200014147810 */ /* 0x000fc80007ffe0ff */
[----:B------:R-:W-:-:S13]  /*1560*/  ISETP.GT.AND P0, PT, R20, R21, PT ;  /* 0x000000151400720c */ /* 0x000fda0003f04270 */
[----:B------:R-:W-:Y:S05]  /*1570*/  @!P0 BRA `(.L_x_136) ;  /* 0xfffffffc00808947 */ /* 0x000fea000383ffff */
.L_x_134:
        /* <DEDUP_REMOVED lines=20> */
.L_x_140:
        /* <DEDUP_REMOVED lines=8> */
.L_x_139:
[----:B------:R-:W-:Y:S05]  /*1740*/  BSYNC.RECONVERGENT B2 ;  /* 0x0000000000027941 */ /* 0x000fea0003800200 */
.L_x_138:
[----:B------:R-:W-:Y:S05]  /*1750*/  @!P1 BRA `(.L_x_137) ;  /* 0x0000000400a89947 */ /* 0x000fea0003800000 */
[----:B------:R-:W0:Y:S01]  /*1760*/  LDCU.64 UR4, c[0x0][0x380] ;  /* 0x00007000ff0477ac */ /* 0x000e220008000a00 */
[----:B------:R-:W-:Y:S01]  /*1770*/  IADD3 R5, PT, PT, R11, -R10, RZ ;  /* 0x8000000a0b057210 */ /* 0x000fe20007ffe0ff */
[----:B------:R-:W-:Y:S01]  /*1780*/  BSSY.RECONVERGENT B2, `(.L_x_141) ;  /* 0x000003b000027945 */ /* 0x000fe20003800200 */
[----:B------:R-:W-:Y:S02]  /*1790*/  IADD3 R3, P0, PT, R10, R20, RZ ;  /* 0x000000140a037210 */ /* 0x000fe40007f1e0ff */
[----:B------:R-:W-:Y:S02]  /*17a0*/  ISETP.GT.AND P1, PT, R5, 0x1800, PT ;  /* 0x000018000500780c */ /* 0x000fe40003f24270 */
[----:B------:R-:W-:Y:S02]  /*17b0*/  IADD3.X R6, PT, PT, RZ, RZ, RZ, P0, !PT ;  /* 0x000000ffff067210 */ /* 0x000fe400007fe4ff */
[----:B0-----:R-:W-:-:S04]  /*17c0*/  LEA R4, P0, R3, UR4, 0x2 ;  /* 0x0000000403047c11 */ /* 0x001fc8000f8010ff */
[----:B------:R-:W-:Y:S02]  /*17d0*/  LEA.HI.X R3, R3, UR5, R6, 0x2, P0 ;  /* 0x0000000503037c11 */ /* 0x000fe400080f1406 */
[----:B------:R-:W-:-:S04]  /*17e0*/  IADD3 R4, P0, PT, R4, 0x1000, RZ ;  /* 0x0000100004047810 */ /* 0x000fc80007f1e0ff */
[----:B------:R-:W-:Y:S02]  /*17f0*/  IADD3.X R5, PT, PT, RZ, R3, RZ, P0, !PT ;  /* 0x00000003ff057210 */ /* 0x000fe400007fe4ff */
[----:B------:R-:W-:Y:S02]  /*1800*/  PLOP3.LUT P0, PT, PT, PT, PT, 0x80, 0x8 ;  /* 0x000000000008781c */ /* 0x000fe40003f0f070 */
[----:B------:R-:W-:Y:S01]  /*1810*/  IADD3 R3, PT, PT, R10, R20, RZ ;  /* 0x000000140a037210 */ /* 0x000fe20007ffe0ff */
[----:B------:R-:W-:Y:S10]  /*1820*/  @!P1 BRA `(.L_x_142) ;  /* 0x0000000000c09947 */ /* 0x000ff40003800000 */
[----:B------:R-:W-:Y:S02]  /*1830*/  PLOP3.LUT P0, PT, PT, PT, PT, 0x8, 0x80 ;  /* 0x000000000080781c */ /* 0x000fe40003f0e170 */
[----:B------:R-:W-:-:S11]  /*1840*/  IADD3 R13, PT, PT, R11, -0x1800, RZ ;  /* 0xffffe8000b0d7810 */ /* 0x000fd60007ffe0ff */
.L_x_143:
        /* <DEDUP_REMOVED lines=46> */
.L_x_142:
[----:B------:R-:W-:Y:S05]  /*1b30*/  BSYNC.RECONVERGENT B2 ;  /* 0x0000000000027941 */ /* 0x000fea0003800200 */
.L_x_141:
        /* <DEDUP_REMOVED lines=31> */
.L_x_145:
[----:B------:R-:W-:Y:S05]  /*1d30*/  BSYNC.RECONVERGENT B2 ;  /* 0x0000000000027941 */ /* 0x000fea0003800200 */
.L_x_144:
        /* <DEDUP_REMOVED lines=9> */
[----:B----4-:R-:W-:-:S04]  /*1dd0*/  FADD R0, R0, R3 ;  /* 0x0000000300007221 */ /* 0x010fc80000000000 */
[----:B--2---:R-:W-:-:S04]  /*1de0*/  FADD R0, R0, R9 ;  /* 0x0000000900007221 */ /* 0x004fc80000000000 */
[----:B---3--:R-:W-:-:S07]  /*1df0*/  FADD R0, R0, R11 ;  /* 0x0000000b00007221 */ /* 0x008fce0000000000 */
.L_x_137:
[----:B------:R-:W-:Y:S05]  /*1e00*/  BSYNC.RECONVERGENT B1 ;  /* 0x0000000000017941 */ /* 0x000fea0003800200 */
.L_x_135:
        /* <DEDUP_REMOVED lines=32> */
[----:B---3--:R-:W0:Y:S04]  /*2010*/  LDS.128 R4, [UR4+0x10] ;  /* 0x00001004ff047984 */ /* 0x008e280008000c00 */
        /* <DEDUP_REMOVED lines=19> */
.L_x_118:
        /* <DEDUP_REMOVED lines=12> */
.L_x_148:
[----:B------:R-:W-:Y:S05]  /*2210*/  BSYNC.RECONVERGENT B1 ;  /* 0x0000000000017941 */ /* 0x000fea0003800200 */
.L_x_147:
        /* <DEDUP_REMOVED lines=16> */
.L_x_153:
        /* <DEDUP_REMOVED lines=9> */
.L_x_152:
[----:B------:R-:W-:Y:S05]  /*23b0*/  BSYNC.RECONVERGENT B2 ;  /* 0x0000000000027941 */ /* 0x000fea0003800200 */
.L_x_151:
        /* <DEDUP_REMOVED lines=8> */
.L_x_156:
        /* <DEDUP_REMOVED lines=43> */
.L_x_155:
[----:B------:R-:W-:Y:S05]  /*26f0*/  BSYNC.RECONVERGENT B2 ;  /* 0x0000000000027941 */ /* 0x000fea0003800200 */
.L_x_154:
        /* <DEDUP_REMOVED lines=26> */
.L_x_158:
[----:B------:R-:W-:Y:S05]  /*28a0*/  BSYNC.RECONVERGENT B2 ;  /* 0x0000000000027941 */ /* 0x000fea0003800200 */
.L_x_157:
        /* <DEDUP_REMOVED lines=12> */
.L_x_150:
[----:B------:R-:W-:Y:S05]  /*2970*/  BSYNC.RECONVERGENT B1 ;  /* 0x0000000000017941 */ /* 0x000fea0003800200 */
.L_x_149:
[----:B------:R-:W-:Y:S02]  /*2980*/  ISETP.GE.AND P0, PT, R3, 0x200, PT ;  /* 0x000002000300780c */ /* 0x000fe40003f06270 */
[----:B0----5:R-:W-:-:S11]  /*2990*/  MOV R5, R0 ;  /* 0x0000000000057202 */ /* 0x021fd60000000f00 */
[----:B------:R-:W-:Y:S05]  /*29a0*/  @!P0 BRA `(.L_x_159) ;  /* 0x0000000000d08947 */ /* 0x000fea0003800000 */
[----:B------:R-:W0:Y:S01]  /*29b0*/  S2R R7, SR_LANEID ;  /* 0x0000000000077919 */ /* 0x000e220000000000 */
[----:B------:R-:W1:Y:S02]  /*29c0*/  SHFL.DOWN PT, R0, R5, 0x1, 0x1f ;  /* 0x08201f0005007f89 */ /* 0x000e6400000e0000 */
[----:B-1----:R-:W-:Y:S01]  /*29d0*/  FADD R0, R0, R5 ;  /* 0x0000000500007221 */ /* 0x002fe20000000000 */
[C---:B0-----:R-:W-:Y:S02]  /*29e0*/  ISETP.GT.AND P0, PT, R7.reuse, 0x1e, PT ;  /* 0x0000001e0700780c */ /* 0x041fe40003f04270 */
[----:B------:R-:W-:Y:S02]  /*29f0*/  ISETP.NE.AND P1, PT, R7, RZ, PT ;  /* 0x000000ff0700720c */ /* 0x000fe40003f25270 */
[----:B------:R-:W-:Y:S02]  /*2a00*/  FSEL R0, R5, R0, P0 ;  /* 0x0000000005007208 */ /* 0x000fe40000000000 */
[----:B------:R-:W-:-:S03]  /*2a10*/  ISETP.GT.AND P0, PT, R7, 0x1d, PT ;  /* 0x0000001d0700780c */ /* 0x000fc60003f04270 */
[----:B------:R-:W0:Y:S06]  /*2a20*/  SHFL.DOWN PT, R3, R0, 0x2, 0x1f ;  /* 0x08401f0000037f89 */ /* 0x000e2c00000e0000 */
        /* <DEDUP_REMOVED lines=24> */
[----:B--2---:R-:W0:Y:S04]  /*2bb0*/  LDS.128 R4, [UR4+0x10] ;  /* 0x00001004ff047984 */ /* 0x004e280008000c00 */
        /* <DEDUP_REMOVED lines=19> */
.L_x_159:
[----:B------:R-:W0:Y:S01]  /*2cf0*/  S2R R4, SR_LANEID ;  /* 0x0000000000047919 */ /* 0x000e220000000000 */
[----:B------:R-:W-:-:S04]  /*2d00*/  LOP3.LUT R0, R2, 0x3e0, RZ, 0xc0, !PT ;  /* 0x000003e002007812 */ /* 0x000fc800078ec0ff */
[----:B------:R-:W-:Y:S02]  /*2d10*/  IADD3 R6, PT, PT, R0, 0x20, RZ ;  /* 0x0000002000067810 */ /* 0x000fe40007ffe0ff */
[----:B------:R-:W-:Y:S02]  /*2d20*/  LOP3.LUT R0, RZ, R0, RZ, 0x33, !PT ;  /* 0x00000000ff007212 */ /* 0x000fe400078e33ff */
[-C--:B------:R-:W-:Y:S02]  /*2d30*/  ISETP.GT.AND P0, PT, R6, R3.reuse, PT ;  /* 0x000000030600720c */ /* 0x080fe40003f04270 */
[----:B------:R-:W-:-:S04]  /*2d40*/  IADD3 R0, PT, PT, R0, R3, RZ ;  /* 0x0000000300007210 */ /* 0x000fc80007ffe0ff */
[----:B------:R-:W-:-:S05]  /*2d50*/  SEL R6, R0, 0x1f, P0 ;  /* 0x0000001f00067807 */ /* 0x000fca0000000000 */
[----:B------:R-:W1:Y:S01]  /*2d60*/  SHFL.DOWN PT, R0, R5, 0x1, R6 ;  /* 0x0820000005007989 */ /* 0x000e6200000e0006 */
[C---:B0-----:R-:W-:Y:S02]  /*2d70*/  ISETP.GE.AND P0, PT, R4.reuse, R6, PT ;  /* 0x000000060400720c */ /* 0x041fe40003f06270 */
[C---:B------:R-:W-:Y:S02]  /*2d80*/  IADD3 R7, PT, PT, R4.reuse, 0x2, RZ ;  /* 0x0000000204077810 */ /* 0x040fe40007ffe0ff */
[----:B------:R-:W-:-:S09]  /*2d90*/  ISETP.NE.AND P1, PT, R4, RZ, PT ;  /* 0x000000ff0400720c */ /* 0x000fd20003f25270 */
[----:B-1----:R-:W-:Y:S01]  /*2da0*/  @!P0 FADD R5, R0, R5 ;  /* 0x0000000500058221 */ /* 0x002fe20000000000 */
[-C--:B------:R-:W-:Y:S02]  /*2db0*/  ISETP.GT.AND P0, PT, R7, R6.reuse, PT ;  /* 0x000000060700720c */ /* 0x080fe40003f04270 */
[----:B------:R-:W-:Y:S01]  /*2dc0*/  IADD3 R7, PT, PT, R4, 0x4, RZ ;  /* 0x0000000404077810 */ /* 0x000fe20007ffe0ff */
[----:B------:R-:W0:Y:S01]  /*2dd0*/  @!P1 S2R R8, SR_CgaCtaId ;  /* 0x0000000000089919 */ /* 0x000e220000008800 */
        /* <DEDUP_REMOVED lines=31> */
[----:B-1----:R-:W1:Y:S04]  /*2fd0*/  LDS.128 R4, [UR4+0x20] ;  /* 0x00002004ff047984 */ /* 0x002e680008000c00 */
        /* <DEDUP_REMOVED lines=29> */
.L_x_146:
        /* <DEDUP_REMOVED lines=28> */
[----:B------:R-:W-:Y:S02]  /*3370*/  HFMA2 R11, -RZ, RZ, 0, 0.0078125 ;  /* 0x00002000ff0b7431 */ /* 0x000fe400000001ff */
        /* <DEDUP_REMOVED lines=11> */
.L_x_162:
[----:B------:R-:W-:-:S05]  /*3430*/  IMAD.WIDE R2, R11, 0x4, R4 ;  /* 0x000000040b027825 */ /* 0x000fca00078e0204 */
        /* <DEDUP_REMOVED lines=15> */
[----:B------:R0:W5:Y:S02]  /*3530*/  LDG.E.CONSTANT R18, desc[UR6][R2.64+0x7800] ;  /* 0x0078000602127981 */ /* 0x000164000c1e9900 */
[----:B0-----:R-:W-:-:S04]  /*3540*/  MOV R3, R7 ;  /* 0x0000000700037202 */ /* 0x001fc80000000f00 */
[----:B------:R-:W-:-:S04]  /*3550*/  IADD3 R2, PT, PT, -R11, R3, RZ ;  /* 0x000000030b027210 */ /* 0x000fc80007ffe1ff */
[----:B------:R-:W-:Y:S01]  /*3560*/  ISETP.GE.AND P0, PT, R2, 0x2000, PT ;  /* 0x000020000200780c */ /* 0x000fe20003f06270 */
        /* <DEDUP_REMOVED lines=17> */
[----:B------:R-:W-:-:S04]  /*3680*/  IADD3 R11, PT, PT, R11, 0x2000, RZ ;  /* 0x000020000b0b7810 */ /* 0x000fc80007ffe0ff */
[----:B------:R-:W-:-:S13]  /*3690*/  ISETP.GT.AND P0, PT, R11, R6, PT ;  /* 0x000000060b00720c */ /* 0x000fda0003f04270 */
[----:B------:R-:W-:Y:S05]  /*36a0*/  @!P0 BRA `(.L_x_162) ;  /* 0xfffffffc00608947 */ /* 0x000fea000383ffff */
.L_x_160:
        /* <DEDUP_REMOVED lines=20> */
.L_x_166:
        /* <DEDUP_REMOVED lines=8> */
.L_x_165:
[----:B------:R-:W-:Y:S05]  /*3870*/  BSYNC.RECONVERGENT B2 ;  /* 0x0000000000027941 */ /* 0x000fea0003800200 */
.L_x_164:
        /* <DEDUP_REMOVED lines=16> */
.L_x_169:
        /* <DEDUP_REMOVED lines=46> */
.L_x_168:
[----:B------:R-:W-:Y:S05]  /*3c60*/  BSYNC.RECONVERGENT B2 ;  /* 0x0000000000027941 */ /* 0x000fea0003800200 */
.L_x_167:
        /* <DEDUP_REMOVED lines=31> */
.L_x_171:
[----:B------:R-:W-:Y:S05]  /*3e60*/  BSYNC.RECONVERGENT B2 ;  /* 0x0000000000027941 */ /* 0x000fea0003800200 */
.L_x_170:
        /* <DEDUP_REMOVED lines=12> */
.L_x_163:
[----:B------:R-:W-:Y:S05]  /*3f30*/  BSYNC.RECONVERGENT B1 ;  /* 0x0000000000017941 */ /* 0x000fea0003800200 */
.L_x_161:
        /* <DEDUP_REMOVED lines=50> */
[----:B------:R-:W-:-:S07]  /*4260*/  FADD R0, R18, R19 ;  /* 0x0000001312007221 */ /* 0x000fce0000000000 */
.L_x_133:
[----:B------:R-:W-:Y:S05]  /*4270*/  BSYNC.RECONVERGENT B0 ;  /* 0x0000000000007941 */ /* 0x000fea0003800200 */
.L_x_117:
[----:B------:R-:W-:Y:S05]  /*4280*/  @P0 EXIT ;  /* 0x000000000000094d */ /* 0x000fea0003800000 */
[----:B0-23--:R-:W0:Y:S01]  /*4290*/  LDC.64 R2, c[0x0][0x388] ;  /* 0x0000e200ff027b82 */ /* 0x00de220000000a00 */
[----:B------:R-:W4:Y:S02]  /*42a0*/  LDCU UR4, c[0x0][0x398] ;  /* 0x00007300ff0477ac */ /* 0x000f240008000800 */
[----:B----4-:R-:W-:-:S05]  /*42b0*/  FADD R5, R0, UR4 ;  /* 0x0000000400057e21 */ /* 0x010fca0008000000 */
[----:B0-----:R-:W-:Y:S01]  /*42c0*/  STG.E desc[UR6][R2.64], R5 ;  /* 0x0000000502007986 */ /* 0x001fe2000c101906 */
[----:B------:R-:W-:Y:S05]  /*42d0*/  EXIT ;  /* 0x000000000000794d */ /* 0x000fea0003800000 */
.L_x_172:
        /* <DEDUP_REMOVED lines=10> */
.L_x_283:


//--------------------- .text._ZN3cub18CUB_300001_SM_10006detail6reduce18DeviceReduceKernelINS2_10policy_hubIfjN4cuda3std3__44plusIfEEE10Policy1000EN6thrust24THRUST_300001_SM_1000_NS6detail15normal_iteratorINSD_10device_ptrIfEEEEjS9_fNS7_10__identityEEEvT0_PT3_T1_NS0_13GridEvenShareISN_EET2_T4_ --------------------------
	.section	.text._ZN3cub18CUB_300001_SM_10006detail6reduce18DeviceReduceKernelINS2_10policy_hubIfjN4cuda3std3__44plusIfEEE10Policy1000EN6thrust24THRUST_300001_SM_1000_NS6detail15normal_iteratorINSD_10device_ptrIfEEEEjS9_fNS7_10__identityEEEvT0_PT3_T1_NS0_13GridEvenShareISN_EET2_T4_,"ax",@progbits
	.align	128
        .global         _ZN3cub18CUB_300001_SM_10006detail6reduce18DeviceReduceKernelINS2_10policy_hubIfjN4cuda3std3__44plusIfEEE10Policy1000EN6thrust24THRUST_300001_SM_1000_NS6detail15normal_iteratorINSD_10device_ptrIfEEEEjS9_fNS7_10__identityEEEvT0_PT3_T1_NS0_13GridEvenShareISN_EET2_T4_
        .type           _ZN3cub18CUB_300001_SM_10006detail6reduce18DeviceReduceKernelINS2_10policy_hubIfjN4cuda3std3__44plusIfEEE10Policy1000EN6thrust24THRUST_300001_SM_1000_NS6detail15normal_iteratorINSD_10device_ptrIfEEEEjS9_fNS7_10__identityEEEvT0_PT3_T1_NS0_13GridEvenShareISN_EET2_T4_,@function
        .size           _ZN3cub18CUB_300001_SM_10006detail6reduce18DeviceReduceKernelINS2_10policy_hubIfjN4cuda3std3__44plusIfEEE10Policy1000EN6thrust24THRUST_300001_SM_1000_NS6detail15normal_iteratorINSD_10device_ptrIfEEEEjS9_fNS7_10__identityEEEvT0_PT3_T1_NS0_13GridEvenShareISN_EET2_T4_,(.L_x_284 - _ZN3cub18CUB_300001_SM_10006detail6reduce18DeviceReduceKernelINS2_10policy_hubIfjN4cuda3std3__44plusIfEEE10Policy1000EN6thrust24THRUST_300001_SM_1000_NS6detail15normal_iteratorINSD_10device_ptrIfEEEEjS9_fNS7_10__identityEEEvT0_PT3_T1_NS0_13GridEvenShareISN_EET2_T4_)
        .other          _ZN3cub18CUB_300001_SM_10006detail6reduce18DeviceReduceKernelINS2_10policy_hubIfjN4cuda3std3__44plusIfEEE10Policy1000EN6thrust24THRUST_300001_SM_1000_NS6detail15normal_iteratorINSD_10device_ptrIfEEEEjS9_fNS7_10__identityEEEvT0_PT3_T1_NS0_13GridEvenShareISN_EET2_T4_,@"STO_CUDA_ENTRY STV_DEFAULT"
_ZN3cub18CUB_300001_SM_10006detail6reduce18DeviceReduceKernelINS2_10policy_hubIfjN4cuda3std3__44plusIfEEE10Policy1000EN6thrust24THRUST_300001_SM_1000_NS6detail15normal_iteratorINSD_10device_ptrIfEEEEjS9_fNS7_10__identityEEEvT0_PT3_T1_NS0_13GridEvenShareISN_EET2_T4_:
.text._ZN3cub18CUB_300001_SM_10006detail6reduce18DeviceReduceKernelINS2_10policy_hubIfjN4cuda3std3__44plusIfEEE10Policy1000EN6thrust24THRUST_300001_SM_1000_NS6detail15normal_iteratorINSD_10device_ptrIfEEEEjS9_fNS7_10__identityEEEvT0_PT3_T1_NS0_13GridEvenShareISN_EET2_T4_:
[----:B------:R-:W-:Y:S01]  /*0000*/  LDC R1, c[0x0][0x37c] ;  /* 0x0000df00ff017b82 */ /* 0x000fe20000000800 */
[----:B------:R-:W0:Y:S07]  /*0010*/  S2R R3, SR_CTAID.X ;  /* 0x0000000000037919 */ /* 0x000e2e0000002500 */
[----:B------:R-:W1:Y:S01]  /*0020*/  LDC.64 R6, c[0x0][0x3a8] ;  /* 0x0000ea00ff067b82 */ /* 0x000e620000000a00 */
[----:B------:R-:W2:Y:S01]  /*0030*/  LDCU.64 UR6, c[0x0][0x358] ;  /* 0x00006b00ff0677ac */ /* 0x000ea20008000a00 */
[----:B------:R-:W-:Y:S01]  /*0040*/  BSSY.RECONVERGENT B0, `(.L_x_173) ;  /* 0x000027a000007945 */ /* 0x000fe20003800200 */
[----:B-1----:R-:W-:Y:S01]  /*0050*/  SHF.L.U32 R13, R7, 0xd, RZ ;  /* 0x0000000d070d7819 */ /* 0x002fe200000006ff */
[----:B0-----:R-:W-:-:S05]  /*0060*/  IMAD R0, R3, -0x2000, R6 ;  /* 0xffffe00003007824 */ /* 0x001fca00078e0206 */
[----:B------:R-:W-:-:S13]  /*0070*/  ISETP.GT.U32.AND P0, PT, R0, 0x1fff, PT ;  /* 0x00001fff0000780c */ /* 0x000fda0003f04070 */
[----:B--2---:R-:W-:Y:S05]  /*0080*/  @P0 BRA `(.L_x_174) ;  /* 0x0000001000d40947 */ /* 0x004fea0003800000 */
[----:B------:R-:W0:Y:S01]  /*0090*/  S2R R2, SR_TID.X ;  /* 0x0000000000027919 */ /* 0x000e220000002100 */
[----:B------:R-:W-:Y:S01]  /*00a0*/  BSSY.RECONVERGENT B1, `(.L_x_175) ;  /* 0x000000a000017945 */ /* 0x000fe20003800200 */
[----:B------:R-:W-:Y:S01]  /*00b0*/  HFMA2 R15, -RZ, RZ, 0, 0 ;  /* 0x00000000ff0f7431 */ /* 0x000fe200000001ff */
[----:B0-----:R-:W-:Y:S02]  /*00c0*/  ISETP.GE.U32.AND P0, PT, R2, R0, PT ;  /* 0x000000000200720c */ /* 0x001fe40003f06070 */
[----:B------:R-:W-:-:S11]  /*00d0*/  MOV R4, R2 ;  /* 0x0000000200047202 */ /* 0x000fd60000000f00 */
[----:B------:R-:W-:Y:S05]  /*00e0*/  @P0 BRA `(.L_x_176) ;  /* 0x0000000000140947 */ /* 0x000fea0003800000 */
[----:B------:R-:W0:Y:S01]  /*00f0*/  LDC.64 R8, c[0x0][0x380] ;  /* 0x0000e000ff087b82 */ /* 0x000e220000000a00 */
[----:B------:R-:W-:-:S05]  /*0100*/  LEA R5, R3, R2, 0xd ;  /* 0x0000000203057211 */ /* 0x000fca00078e68ff */
[----:B0-----:R-:W-:-:S05]  /*0110*/  IMAD.WIDE.U32 R8, R5, 0x4, R8 ;  /* 0x0000000405087825 */ /* 0x001fca00078e0008 */
[----:B------:R0:W5:Y:S01]  /*0120*/  LDG.E R15, desc[UR6][R8.64] ;  /* 0x00000006080f7981 */ /* 0x000162000c1e1900 */
[----:B------:R-:W-:-:S07]  /*0130*/  IADD3 R4, PT, PT, R2, 0x200, RZ ;  /* 0x0000020002047810 */ /* 0x000fce0007ffe0ff */
.L_x_176:
[----:B------:R-:W-:Y:S05]  /*0140*/  BSYNC.RECONVERGENT B1 ;  /* 0x0000000000017941 */ /* 0x000fea0003800200 */
.L_x_175:
[----:B------:R-:W-:Y:S01]  /*0150*/  ISETP.GE.U32.AND P0, PT, R4, R0, PT ;  /* 0x000000000400720c */ /* 0x000fe20003f06070 */
[----:B------:R-:W-:-:S12]  /*0160*/  BSSY.RECONVERGENT B1, `(.L_x_177) ;  /* 0x00000a5000017945 */ /* 0x000fd80003800200 */
[----:B------:R-:W-:Y:S05]  /*0170*/  @P0 BRA `(.L_x_178) ;  /* 0x00000008008c0947 */ /* 0x000fea0003800000 */
[----:B------:R-:W-:Y:S01]  /*0180*/  LOP3.LUT R5, RZ, R4, RZ, 0x33, !PT ;  /* 0x00000004ff057212 */ /* 0x000fe200078e33ff */
[----:B------:R-:W-:Y:S03]  /*0190*/  BSSY.RECONVERGENT B2, `(.L_x_179) ;  /* 0x0000053000027945 */ /* 0x000fe60003800200 */
[----:B------:R-:W-:-:S05]  /*01a0*/  IADD3 R6, PT, PT, R5, R6, RZ ;  /* 0x0000000605067210 */ /* 0x000fca0007ffe0ff */
[----:B------:R-:W-:-:S05]  /*01b0*/  IMAD R6, R3, -0x2000, R6 ;  /* 0xffffe00003067824 */ /* 0x000fca00078e0206 */
[C---:B------:R-:W-:Y:S02]  /*01c0*/  ISETP.GE.U32.AND P0, PT, R6.reuse, 0x1e00, PT ;  /* 0x00001e000600780c */ /* 0x040fe40003f06070 */
[----:B------:R-:W-:-:S04]  /*01d0*/  LEA.HI R5, R6, 0x1, RZ, 0x17 ;  /* 0x0000000106057811 */ /* 0x000fc800078fb8ff */
[----:B------:R-:W-:-:S07]  /*01e0*/  LOP3.LUT R6, R5, 0xf, RZ, 0xc0, !PT ;  /* 0x0000000f05067812 */ /* 0x000fce00078ec0ff */
[----:B------:R-:W-:Y:S05]  /*01f0*/  @!P0 BRA `(.L_x_180) ;  /* 0x0000000400308947 */ /* 0x000fea0003800000 */
[----:B------:R-:W-:Y:S01]  /*0200*/  LOP3.LUT R10, R5, 0xfffff0, RZ, 0xc0, !PT ;  /* 0x00fffff0050a7812 */ /* 0x000fe200078ec0ff */
[----:B------:R-:W-:Y:S01]  /*0210*/  BSSY.RECONVERGENT B3, `(.L_x_181) ;  /* 0x0000049000037945 */ /* 0x000fe20003800200 */
[----:B0-----:R-:W-:Y:S02]  /*0220*/  LOP3.LUT R9, R4, 0x1000, RZ, 0xfc, !PT ;  /* 0x0000100004097812 */ /* 0x001fe400078efcff */
[----:B------:R-:W-:Y:S02]  /*0230*/  LEA R4, R3, R4, 0xd ;  /* 0x0000000403047211 */ /* 0x000fe400078e68ff */
[----:B------:R-:W-:-:S07]  /*0240*/  IADD3 R10, PT, PT, -R10, RZ, RZ ;  /* 0x000000ff0a0a7210 */ /* 0x000fce0007ffe1ff */
.L_x_182:
[----:B------:R-:W0:Y:S02]  /*0250*/  LDC.64 R12, c[0x0][0x380] ;  /* 0x0000e000ff0c7b82 */ /* 0x000e240000000a00 */
[----:B0-----:R-:W-:-:S05]  /*0260*/  IMAD.WIDE.U32 R22, R4, 0x4, R12 ;  /* 0x0000000404167825 */ /* 0x001fca00078e000c */
[----:B------:R0:W2:Y:S01]  /*0270*/  LDG.E R8, desc[UR6][R22.64] ;  /* 0x0000000616087981 */ /* 0x0000a2000c1e1900 */
[C---:B------:R-:W-:Y:S02]  /*0280*/  IADD3 R25, PT, PT, R4.reuse, 0x200, RZ ;  /* 0x0000020004197810 */ /* 0x040fe40007ffe0ff */
[C---:B------:R-:W-:Y:S02]  /*0290*/  IADD3 R21, PT, PT, R4.reuse, 0x400, RZ ;  /* 0x0000040004157810 */ /* 0x040fe40007ffe0ff */
[C---:B------:R-:W-:Y:S01]  /*02a0*/  IADD3 R17, PT, PT, R4.reuse, 0x600, RZ ;  /* 0x0000060004117810 */ /* 0x040fe20007ffe0ff */
[----:B------:R-:W-:Y:S01]  /*02b0*/  IMAD.WIDE.U32 R24, R25, 0x4, R12 ;  /* 0x0000000419187825 */ /* 0x000fe200078e000c */
[----:B------:R-:W-:-:S03]  /*02c0*/  IADD3 R19, PT, PT, R4, 0x800, RZ ;  /* 0x0000080004137810 */ /* 0x000fc60007ffe0ff */
[--C-:B------:R-:W-:Y:S01]  /*02d0*/  IMAD.WIDE.U32 R20, R21, 0x4, R12.reuse ;  /* 0x0000000415147825 */ /* 0x100fe200078e000c */
[----:B------:R-:W3:Y:S01]  /*02e0*/  LDG.E R7, desc[UR6][R24.64] ;  /* 0x0000000618077981 */ /* 0x000ee2000c1e1900 */
[C---:B------:R-:W-:Y:S02]  /*02f0*/  IADD3 R11, PT, PT, R4.reuse, 0xa00, RZ ;  /* 0x00000a00040b7810 */ /* 0x040fe40007ffe0ff */
[--C-:B------:R-:W-:Y:S01]  /*0300*/  IMAD.WIDE.U32 R16, R17, 0x4, R12.reuse ;  /* 0x0000000411107825 */ /* 0x100fe200078e000c */
[----:B------:R1:W4:Y:S01]  /*0310*/  LDG.E R29, desc[UR6][R20.64] ;  /* 0x00000006141d7981 */ /* 0x000322000c1e1900 */
[C---:B------:R-:W-:Y:S02]  /*0320*/  IADD3 R14, PT, PT, R4.reuse, 0xc00, RZ ;  /* 0x00000c00040e7810 */ /* 0x040fe40007ffe0ff */
[--C-:B------:R-:W-:Y:S01]  /*0330*/  IMAD.WIDE.U32 R18, R19, 0x4, R12.reuse ;  /* 0x0000000413127825 */ /* 0x100fe200078e000c */
[----:B------:R1:W4:Y:S03]  /*0340*/  LDG.E R28, desc[UR6][R16.64] ;  /* 0x00000006101c7981 */ /* 0x000326000c1e1900 */
[----:B0-----:R-:W-:Y:S01]  /*0350*/  IMAD.WIDE.U32 R22, R11, 0x4, R12 ;  /* 0x000000040b167825 */ /* 0x001fe200078e000c */
[----:B------:R-:W4:Y:S01]  /*0360*/  LDG.E R27, desc[UR6][R18.64] ;  /* 0x00000006121b7981 */ /* 0x000f22000c1e1900 */
[----:B------:R-:W-:-:S02]  /*0370*/  IADD3 R11, PT, PT, R4, 0xe00, RZ ;  /* 0x00000e00040b7810 */ /* 0x000fc40007ffe0ff */
[--C-:B-1----:R-:W-:Y:S01]  /*0380*/  IMAD.WIDE.U32 R20, R14, 0x4, R12.reuse ;  /* 0x000000040e147825 */ /* 0x102fe200078e000c */
[----:B------:R0:W4:Y:S01]  /*0390*/  LDG.E R26, desc[UR6][R22.64] ;  /* 0x00000006161a7981 */ /* 0x000122000c1e1900 */
[C---:B------:R-:W-:Y:S02]  /*03a0*/  IADD3 R14, PT, PT, R4.reuse, 0x1000, RZ ;  /* 0x00001000040e7810 */ /* 0x040fe40007ffe0ff */
[C---:B------:R-:W-:Y:S01]  /*03b0*/  IADD3 R24, PT, PT, R4.reuse, 0x1200, RZ ;  /* 0x0000120004187810 */ /* 0x040fe20007ffe0ff */
[--C-:B------:R-:W-:Y:S01]  /*03c0*/  IMAD.WIDE.U32 R16, R11, 0x4, R12.reuse ;  /* 0x000000040b107825 */ /* 0x100fe200078e000c */
[----:B------:R1:W4:Y:S01]  /*03d0*/  LDG.E R25, desc[UR6][R20.64] ;  /* 0x0000000614197981 */ /* 0x000322000c1e1900 */
[----:B------:R-:W-:Y:S02]  /*03e0*/  IADD3 R11, PT, PT, R4, 0x1400, RZ ;  /* 0x00001400040b7810 */ /* 0x000fe40007ffe0ff */
[--C-:B0-----:R-:W-:Y:S02]  /*03f0*/  IMAD.WIDE.U32 R22, R24, 0x4, R12.reuse ;  /* 0x0000000418167825 */ /* 0x101fe400078e000c */
[----:B------:R0:W4:Y:S02]  /*0400*/  LDG.E R24, desc[UR6][R16.64] ;  /* 0x0000000610187981 */ /* 0x000124000c1e1900 */
[--C-:B-1----:R-:W-:Y:S01]  /*0410*/  IMAD.WIDE.U32 R20, R14, 0x4, R12.reuse ;  /* 0x000000040e147825 */ /* 0x102fe200078e000c */
[C---:B------:R-:W-:Y:S01]  /*0420*/  IADD3 R14, PT, PT, R4.reuse, 0x1600, RZ ;  /* 0x00001600040e7810 */ /* 0x040fe20007ffe0ff */
[----:B------:R1:W4:Y:S04]  /*0430*/  LDG.E R18, desc[UR6][R22.64] ;  /* 0x0000000616127981 */ /* 0x000328000c1e1900 */
[----:B------:R1:W4:Y:S01]  /*0440*/  LDG.E R19, desc[UR6][R20.64] ;  /* 0x0000000614137981 */ /* 0x000322000c1e1900 */
[----:B0-----:R-:W-:Y:S01]  /*0450*/  IMAD.WIDE.U32 R16, R11, 0x4, R12 ;  /* 0x000000040b107825 */ /* 0x001fe200078e000c */
[----:B-1----:R-:W-:-:S04]  /*0460*/  IADD3 R23, PT, PT, R4, 0x1800, RZ ;  /* 0x0000180004177810 */ /* 0x002fc80007ffe0ff */
[----:B------:R0:W4:Y:S01]  /*0470*/  LDG.E R11, desc[UR6][R16.64] ;  /* 0x00000006100b7981 */ /* 0x000122000c1e1900 */
[C---:B------:R-:W-:Y:S01]  /*0480*/  IADD3 R21, PT, PT, R4.reuse, 0x1a00, RZ ;  /* 0x00001a0004157810 */ /* 0x040fe20007ffe0ff */
[----:B0-----:R-:W-:Y:S01]  /*0490*/  IMAD.WIDE.U32 R16, R23, 0x4, R12 ;  /* 0x0000000417107825 */ /* 0x001fe200078e000c */
[----:B------:R-:W-:-:S03]  /*04a0*/  IADD3 R23, PT, PT, R4, 0x1c00, RZ ;  /* 0x00001c0004177810 */ /* 0x000fc60007ffe0ff */
[--C-:B------:R-:W-:Y:S02]  /*04b0*/  IMAD.WIDE.U32 R20, R21, 0x4, R12.reuse ;  /* 0x0000000415147825 */ /* 0x100fe400078e000c */
[----:B------:R-:W4:Y:S02]  /*04c0*/  LDG.E R16, desc[UR6][R16.64] ;  /* 0x0000000610107981 */ /* 0x000f24000c1e1900 */
[----:B------:R-:W-:Y:S02]  /*04d0*/  IMAD.WIDE.U32 R22, R23, 0x4, R12 ;  /* 0x0000000417167825 */ /* 0x000fe400078e000c */
[----:B------:R-:W4:Y:S04]  /*04e0*/  LDG.E R20, desc[UR6][R20.64] ;  /* 0x0000000614147981 */ /* 0x000f28000c1e1900 */
[----:B------:R-:W4:Y:S01]  /*04f0*/  LDG.E R22, desc[UR6][R22.64] ;  /* 0x0000000616167981 */ /* 0x000f22000c1e1900 */
[----:B--2--5:R-:W-:Y:S01]  /*0500*/  FADD R8, R8, R15 ;  /* 0x0000000f08087221 */ /* 0x024fe20000000000 */
[----:B------:R-:W-:-:S06]  /*0510*/  IMAD.WIDE.U32 R14, R14, 0x4, R12 ;  /* 0x000000040e0e7825 */ /* 0x000fcc00078e000c */
[----:B------:R0:W2:Y:S02]  /*0520*/  LDG.E R14, desc[UR6][R14.64] ;  /* 0x000000060e0e7981 */ /* 0x0000a4000c1e1900 */
[----:B0-----:R-:W-:-:S05]  /*0530*/  IADD3 R15, PT, PT, R4, 0x1e00, RZ ;  /* 0x00001e00040f7810 */ /* 0x001fca0007ffe0ff */
[----:B------:R-:W-:-:S06]  /*0540*/  IMAD.WIDE.U32 R12, R15, 0x4, R12 ;  /* 0x000000040f0c7825 */ /* 0x000fcc00078e000c */
[----:B------:R-:W2:Y:S01]  /*0550*/  LDG.E R12, desc[UR6][R12.64] ;  /* 0x000000060c0c7981 */ /* 0x000ea2000c1e1900 */
        /* <DEDUP_REMOVED lines=8> */
[----:B------:R-:W-:Y:S01]  /*05e0*/  FADD R18, R19, R18 ;  /* 0x0000001213127221 */ /* 0x000fe20000000000 */
[----:B------:R-:W-:-:S03]  /*05f0*/  IADD3 R10, PT, PT, R10, 0x10, RZ ;  /* 0x000000100a0a7810 */ /* 0x000fc60007ffe0ff */
[----:B------:R-:W-:Y:S01]  /*0600*/  FADD R11, R18, R11 ;  /* 0x0000000b120b7221 */ /* 0x000fe20000000000 */
[----:B------:R-:W-:Y:S02]  /*0610*/  ISETP.NE.AND P0, PT, R10, RZ, PT ;  /* 0x000000ff0a00720c */ /* 0x000fe40003f05270 */
[----:B------:R-:W-:Y:S02]  /*0620*/  IADD3 R9, PT, PT, R9, 0x2000, RZ ;  /* 0x0000200009097810 */ /* 0x000fe40007ffe0ff */
[----:B------:R-:W-:Y:S01]  /*0630*/  IADD3 R4, PT, PT, R4, 0x2000, RZ ;  /* 0x0000200004047810 */ /* 0x000fe20007ffe0ff */
[----:B--2---:R-:W-:-:S04]  /*0640*/  FADD R11, R11, R14 ;  /* 0x0000000e0b0b7221 */ /* 0x004fc80000000000 */
[----:B------:R-:W-:-:S04]  /*0650*/  FADD R11, R11, R16 ;  /* 0x000000100b0b7221 */ /* 0x000fc80000000000 */
[----:B------:R-:W-:-:S04]  /*0660*/  FADD R11, R11, R20 ;  /* 0x000000140b0b7221 */ /* 0x000fc80000000000 */
[----:B------:R-:W-:-:S04]  /*0670*/  FADD R11, R11, R22 ;  /* 0x000000160b0b7221 */ /* 0x000fc80000000000 */
[----:B------:R-:W-:Y:S01]  /*0680*/  FADD R15, R11, R12 ;  /* 0x0000000c0b0f7221 */ /* 0x000fe20000000000 */
[----:B------:R-:W-:Y:S06]  /*0690*/  @P0 BRA `(.L_x_182) ;  /* 0xfffffff800ec0947 */ /* 0x000fec000383ffff */
[----:B------:R-:W-:Y:S05]  /*06a0*/  BSYNC.RECONVERGENT B3 ;  /* 0x0000000000037941 */ /* 0x000fea0003800200 */
.L_x_181:
[----:B------:R-:W-:-:S07]  /*06b0*/  IADD3 R4, PT, PT, R9, -0x1000, RZ ;  /* 0xfffff00009047810 */ /* 0x000fce0007ffe0ff */
.L_x_180:
[----:B------:R-:W-:Y:S05]  /*06c0*/  BSYNC.RECONVERGENT B2 ;  /* 0x0000000000027941 */ /* 0x000fea0003800200 */
.L_x_179:
[----:B------:R-:W-:-:S13]  /*06d0*/  ISETP.NE.AND P0, PT, R6, RZ, PT ;  /* 0x000000ff0600720c */ /* 0x000fda0003f05270 */
[----:B------:R-:W-:Y:S05]  /*06e0*/  @!P0 BRA `(.L_x_178) ;  /* 0x0000000400308947 */ /* 0x000fea0003800000 */
[----:B------:R-:W-:Y:S01]  /*06f0*/  ISETP.GE.U32.AND P0, PT, R6, 0x8, PT ;  /* 0x000000080600780c */ /* 0x000fe20003f06070 */
[----:B------:R-:W-:Y:S01]  /*0700*/  BSSY.RECONVERGENT B2, `(.L_x_183) ;  /* 0x0000026000027945 */ /* 0x000fe20003800200 */
[----:B------:R-:W-:-:S04]  /*0710*/  LOP3.LUT R22, R5, 0x7, RZ, 0xc0, !PT ;  /* 0x0000000705167812 */ /* 0x000fc800078ec0ff */
[----:B------:R-:W-:-:S07]  /*0720*/  ISETP.NE.AND P1, PT, R22, RZ, PT ;  /* 0x000000ff1600720c */ /* 0x000fce0003f25270 */
[----:B------:R-:W-:Y:S06]  /*0730*/  @!P0 BRA `(.L_x_184) ;  /* 0x0000000000888947 */ /* 0x000fec0003800000 */
[----:B------:R-:W1:Y:S01]  /*0740*/  LDC.64 R6, c[0x0][0x380] ;  /* 0x0000e000ff067b82 */ /* 0x000e620000000a00 */
[----:B------:R-:W-:-:S04]  /*0750*/  LEA R19, R3, R4, 0xd ;  /* 0x0000000403137211 */ /* 0x000fc800078e68ff */
[C---:B------:R-:W-:Y:S02]  /*0760*/  IADD3 R17, PT, PT, R19.reuse, 0x200, RZ ;  /* 0x0000020013117810 */ /* 0x040fe40007ffe0ff */
[C---:B------:R-:W-:Y:S02]  /*0770*/  IADD3 R21, PT, PT, R19.reuse, 0x400, RZ ;  /* 0x0000040013157810 */ /* 0x040fe40007ffe0ff */
[C---:B------:R-:W-:Y:S02]  /*0780*/  IADD3 R13, PT, PT, R19.reuse, 0x600, RZ ;  /* 0x00000600130d7810 */ /* 0x040fe40007ffe0ff */
[C---:B0-----:R-:W-:Y:S01]  /*0790*/  IADD3 R9, PT, PT, R19.reuse, 0x800, RZ ;  /* 0x0000080013097810 */ /* 0x041fe20007ffe0ff */
[----:B-1----:R-:W-:-:S04]  /*07a0*/  IMAD.WIDE.U32 R10, R19, 0x4, R6 ;  /* 0x00000004130a7825 */ /* 0x002fc800078e0006 */
[--C-:B------:R-:W-:Y:S01]  /*07b0*/  IMAD.WIDE.U32 R16, R17, 0x4, R6.reuse ;  /* 0x0000000411107825 */ /* 0x100fe200078e0006 */
[----:B------:R0:W2:Y:S03]  /*07c0*/  LDG.E R14, desc[UR6][R10.64] ;  /* 0x000000060a0e7981 */ /* 0x0000a6000c1e1900 */
[--C-:B------:R-:W-:Y:S01]  /*07d0*/  IMAD.WIDE.U32 R20, R21, 0x4, R6.reuse ;  /* 0x0000000415147825 */ /* 0x100fe200078e0006 */
[----:B------:R1:W3:Y:S03]  /*07e0*/  LDG.E R18, desc[UR6][R16.64] ;  /* 0x0000000610127981 */ /* 0x0002e6000c1e1900 */
[--C-:B------:R-:W-:Y:S01]  /*07f0*/  IMAD.WIDE.U32 R12, R13, 0x4, R6.reuse ;  /* 0x000000040d0c7825 */ /* 0x100fe200078e0006 */
[----:B------:R-:W-:Y:S01]  /*0800*/  IADD3 R23, PT, PT, R19, 0xa00, RZ ;  /* 0x00000a0013177810 */ /* 0x000fe20007ffe0ff */
[----:B------:R-:W4:Y:S02]  /*0810*/  LDG.E R20, desc[UR6][R20.64] ;  /* 0x0000000614147981 */ /* 0x000f24000c1e1900 */
[--C-:B------:R-:W-:Y:S01]  /*0820*/  IMAD.WIDE.U32 R8, R9, 0x4, R6.reuse ;  /* 0x0000000409087825 */ /* 0x100fe200078e0006 */
[----:B------:R-:W-:Y:S01]  /*0830*/  IADD3 R25, PT, PT, R19, 0xc00, RZ ;  /* 0x00000c0013197810 */ /* 0x000fe20007ffe0ff */
[----:B------:R-:W4:Y:S02]  /*0840*/  LDG.E R12, desc[UR6][R12.64] ;  /* 0x000000060c0c7981 */ /* 0x000f24000c1e1900 */
[--C-:B0-----:R-:W-:Y:S01]  /*0850*/  IMAD.WIDE.U32 R10, R23, 0x4, R6.reuse ;  /* 0x00000004170a7825 */ /* 0x101fe200078e0006 */
[----:B------:R-:W-:Y:S01]  /*0860*/  IADD3 R19, PT, PT, R19, 0xe00, RZ ;  /* 0x00000e0013137810 */ /* 0x000fe20007ffe0ff */
[----:B------:R-:W4:Y:S02]  /*0870*/  LDG.E R8, desc[UR6][R8.64] ;  /* 0x0000000608087981 */ /* 0x000f24000c1e1900 */
[----:B-1----:R-:W-:-:S02]  /*0880*/  IMAD.WIDE.U32 R16, R25, 0x4, R6 ;  /* 0x0000000419107825 */ /* 0x002fc400078e0006 */
[----:B------:R-:W4:Y:S02]  /*0890*/  LDG.E R11, desc[UR6][R10.64] ;  /* 0x000000060a0b7981 */ /* 0x000f24000c1e1900 */
[----:B------:R-:W-:Y:S02]  /*08a0*/  IMAD.WIDE.U32 R6, R19, 0x4, R6 ;  /* 0x0000000413067825 */ /* 0x000fe400078e0006 */
[----:B------:R-:W4:Y:S04]  /*08b0*/  LDG.E R17, desc[UR6][R16.64] ;  /* 0x0000000610117981 */ /* 0x000f28000c1e1900 */
[----:B------:R-:W4:Y:S01]  /*08c0*/  LDG.E R7, desc[UR6][R6.64] ;  /* 0x0000000606077981 */ /* 0x000f22000c1e1900 */
        /* <DEDUP_REMOVED lines=9> */
.L_x_184:
[----:B------:R-:W-:Y:S05]  /*0960*/  BSYNC.RECONVERGENT B2 ;  /* 0x0000000000027941 */ /* 0x000fea0003800200 */
.L_x_183:
[----:B------:R-:W-:Y:S05]  /*0970*/  @!P1 BRA `(.L_x_178) ;  /* 0x00000000008c9947 */ /* 0x000fea0003800000 */
[----:B------:R-:W-:Y:S01]  /*0980*/  ISETP.GE.U32.AND P0, PT, R22, 0x4, PT ;  /* 0x000000041600780c */ /* 0x000fe20003f06070 */
[----:B------:R-:W-:Y:S01]  /*0990*/  BSSY.RECONVERGENT B2, `(.L_x_185) ;  /* 0x0000016000027945 */ /* 0x000fe20003800200 */
[----:B------:R-:W-:-:S04]  /*09a0*/  LOP3.LUT R5, R5, 0x3, RZ, 0xc0, !PT ;  /* 0x0000000305057812 */ /* 0x000fc800078ec0ff */
[----:B------:R-:W-:-:S07]  /*09b0*/  ISETP.NE.AND P1, PT, R5, RZ, PT ;  /* 0x000000ff0500720c */ /* 0x000fce0003f25270 */
[----:B------:R-:W-:Y:S06]  /*09c0*/  @!P0 BRA `(.L_x_186) ;  /* 0x0000000000488947 */ /* 0x000fec0003800000 */
[----:B------:R-:W0:Y:S01]  /*09d0*/  LDC.64 R6, c[0x0][0x380] ;  /* 0x0000e000ff067b82 */ /* 0x000e220000000a00 */
[----:B------:R-:W-:-:S04]  /*09e0*/  LEA R13, R3, R4, 0xd ;  /* 0x00000004030d7211 */ /* 0x000fc800078e68ff */
[C---:B------:R-:W-:Y:S02]  /*09f0*/  IADD3 R11, PT, PT, R13.reuse, 0x200, RZ ;  /* 0x000002000d0b7810 */ /* 0x040fe40007ffe0ff */
[C---:B------:R-:W-:Y:S02]  /*0a00*/  IADD3 R17, PT, PT, R13.reuse, 0x400, RZ ;  /* 0x000004000d117810 */ /* 0x040fe40007ffe0ff */
[C---:B------:R-:W-:Y:S01]  /*0a10*/  IADD3 R19, PT, PT, R13.reuse, 0x600, RZ ;  /* 0x000006000d137810 */ /* 0x040fe20007ffe0ff */
[----:B0-----:R-:W-:-:S04]  /*0a20*/  IMAD.WIDE.U32 R8, R13, 0x4, R6 ;  /* 0x000000040d087825 */ /* 0x001fc800078e0006 */
[--C-:B------:R-:W-:Y:S02]  /*0a30*/  IMAD.WIDE.U32 R10, R11, 0x4, R6.reuse ;  /* 0x000000040b0a7825 */ /* 0x100fe400078e0006 */
[----:B------:R-:W2:Y:S02]  /*0a40*/  LDG.E R8, desc[UR6][R8.64] ;  /* 0x0000000608087981 */ /* 0x000ea4000c1e1900 */
[--C-:B------:R-:W-:Y:S02]  /*0a50*/  IMAD.WIDE.U32 R12, R17, 0x4, R6.reuse ;  /* 0x00000004110c7825 */ /* 0x100fe400078e0006 */
[----:B------:R-:W3:Y:S02]  /*0a60*/  LDG.E R10, desc[UR6][R10.64] ;  /* 0x000000060a0a7981 */ /* 0x000ee4000c1e1900 */
[----:B------:R-:W-:Y:S02]  /*0a70*/  IMAD.WIDE.U32 R6, R19, 0x4, R6 ;  /* 0x0000000413067825 */ /* 0x000fe400078e0006 */
[----:B------:R-:W4:Y:S04]  /*0a80*/  LDG.E R12, desc[UR6][R12.64] ;  /* 0x000000060c0c7981 */ /* 0x000f28000c1e1900 */
[----:B------:R-:W4:Y:S01]  /*0a90*/  LDG.E R6, desc[UR6][R6.64] ;  /* 0x0000000606067981 */ /* 0x000f22000c1e1900 */
[----:B------:R-:W-:Y:S01]  /*0aa0*/  IADD3 R4, PT, PT, R4, 0x800, RZ ;  /* 0x0000080004047810 */ /* 0x000fe20007ffe0ff */
[----:B--2--5:R-:W-:-:S04]  /*0ab0*/  FADD R15, R15, R8 ;  /* 0x000000080f0f7221 */ /* 0x024fc80000000000 */
[----:B---3--:R-:W-:-:S04]  /*0ac0*/  FADD R15, R15, R10 ;  /* 0x0000000a0f0f7221 */ /* 0x008fc80000000000 */
[----:B----4-:R-:W-:-:S04]  /*0ad0*/  FADD R15, R15, R12 ;  /* 0x0000000c0f0f7221 */ /* 0x010fc80000000000 */
[----:B------:R-:W-:-:S07]  /*0ae0*/  FADD R15, R15, R6 ;  /* 0x000000060f0f7221 */ /* 0x000fce0000000000 */
.L_x_186:
[----:B------:R-:W-:Y:S05]  /*0af0*/  BSYNC.RECONVERGENT B2 ;  /* 0x0000000000027941 */ /* 0x000fea0003800200 */
.L_x_185:
[----:B------:R-:W-:Y:S05]  /*0b00*/  @!P1 BRA `(.L_x_178) ;  /* 0x0000000000289947 */ /* 0x000fea0003800000 */
[----:B------:R-:W1:Y:S01]  /*0b10*/  LDC.64 R6, c[0x0][0x380] ;  /* 0x0000e000ff067b82 */ /* 0x000e620000000a00 */
[----:B0-----:R-:W-:Y:S02]  /*0b20*/  LEA R9, R3, R4, 0xd ;  /* 0x0000000403097211 */ /* 0x001fe400078e68ff */
[----:B------:R-:W-:-:S07]  /*0b30*/  IADD3 R8, PT, PT, -R5, RZ, RZ ;  /* 0x000000ff05087210 */ /* 0x000fce0007ffe1ff */
.L_x_187:
[----:B-1----:R-:W-:-:S06]  /*0b40*/  IMAD.WIDE.U32 R4, R9, 0x4, R6 ;  /* 0x0000000409047825 */ /* 0x002fcc00078e0006 */
[----:B------:R-:W2:Y:S01]  /*0b50*/  LDG.E R4, desc[UR6][R4.64] ;  /* 0x0000000604047981 */ /* 0x000ea2000c1e1900 */
[----:B------:R-:W-:Y:S02]  /*0b60*/  IADD3 R8, PT, PT, R8, 0x1, RZ ;  /* 0x0000000108087810 */ /* 0x000fe40007ffe0ff */
[----:B------:R-:W-:Y:S02]  /*0b70*/  IADD3 R9, PT, PT, R9, 0x200, RZ ;  /* 0x0000020009097810 */ /* 0x000fe40007ffe0ff */
[----:B------:R-:W-:Y:S01]  /*0b80*/  ISETP.NE.AND P0, PT, R8, RZ, PT ;  /* 0x000000ff0800720c */ /* 0x000fe20003f05270 */
[----:B--2--5:R-:W-:-:S12]  /*0b90*/  FADD R15, R4, R15 ;  /* 0x0000000f040f7221 */ /* 0x024fd80000000000 */
[----:B------:R-:W-:Y:S05]  /*0ba0*/  @P0 BRA `(.L_x_187) ;  /* 0xfffffffc00e40947 */ /* 0x000fea000383ffff */
.L_x_178:
[----:B------:R-:W-:Y:S05]  /*0bb0*/  BSYNC.RECONVERGENT B1 ;  /* 0x0000000000017941 */ /* 0x000fea0003800200 */
.L_x_177:
[----:B------:R-:W-:-:S13]  /*0bc0*/  ISETP.GE.U32.AND P0, PT, R0, 0x200, PT ;  /* 0x000002000000780c */ /* 0x000fda0003f06070 */
[----:B------:R-:W-:Y:S05]  /*0bd0*/  @!P0 BRA `(.L_x_188) ;  /* 0x0000000000d08947 */ /* 0x000fea0003800000 */
[----:B0-----:R-:W0:Y:S01]  /*0be0*/  S2R R8, SR_LANEID ;  /* 0x0000000000087919 */ /* 0x001e220000000000 */
[----:B-----5:R-:W1:Y:S02]  /*0bf0*/  SHFL.DOWN PT, R0, R15, 0x1, 0x1f ;  /* 0x08201f000f007f89 */ /* 0x020e6400000e0000 */
[----:B-1----:R-:W-:Y:S01]  /*0c00*/  FADD R0, R0, R15 ;  /* 0x0000000f00007221 */ /* 0x002fe20000000000 */
[C---:B0-----:R-:W-:Y:S02]  /*0c10*/  ISETP.GT.AND P0, PT, R8.reuse, 0x1e, PT ;  /* 0x0000001e0800780c */ /* 0x041fe40003f04270 */
[C---:B------:R-:W-:Y:S02]  /*0c20*/  ISETP.NE.AND P1, PT, R8.reuse, RZ, PT ;  /* 0x000000ff0800720c */ /* 0x040fe40003f25270 */
        /* <DEDUP_REMOVED lines=27> */
[----:B------:R-:W0:Y:S04]  /*0de0*/  LDS.128 R12, [UR4+0x10] ;  /* 0x00001004ff0c7984 */ /* 0x000e280008000c00 */
[----:B------:R-:W2:Y:S04]  /*0df0*/  LDS.128 R8, [UR4+0x20] ;  /* 0x00002004ff087984 */ /* 0x000ea80008000c00 */
[----:B-1----:R-:W1:Y:S04]  /*0e00*/  LDS.128 R4, [UR4+0x30] ;  /* 0x00003004ff047984 */ /* 0x002e680008000c00 */
[----:B------:R-:W3:Y:S01]  /*0e10*/  LDS.128 R16, [UR4+0x40] ;  /* 0x00004004ff107984 */ /* 0x000ee20008000c00 */
[----:B0-----:R-:W-:-:S04]  /*0e20*/  FADD R13, R20, R13 ;  /* 0x0000000d140d7221 */ /* 0x001fc80000000000 */
[----:B------:R-:W-:-:S04]  /*0e30*/  FADD R14, R13, R14 ;  /* 0x0000000e0d0e7221 */ /* 0x000fc80000000000 */
[----:B------:R-:W-:-:S04]  /*0e40*/  FADD R15, R14, R15 ;  /* 0x0000000f0e0f7221 */ /* 0x000fc80000000000 */
[----:B--2---:R-:W-:-:S04]  /*0e50*/  FADD R8, R15, R8 ;  /* 0x000000080f087221 */ /* 0x004fc80000000000 */
[----:B------:R-:W-:-:S04]  /*0e60*/  FADD R9, R8, R9 ;  /* 0x0000000908097221 */ /* 0x000fc80000000000 */
[----:B------:R-:W-:-:S04]  /*0e70*/  FADD R10, R9, R10 ;  /* 0x0000000a090a7221 */ /* 0x000fc80000000000 */
[----:B------:R-:W-:-:S04]  /*0e80*/  FADD R11, R10, R11 ;  /* 0x0000000b0a0b7221 */ /* 0x000fc80000000000 */
[----:B-1----:R-:W-:-:S04]  /*0e90*/  FADD R4, R11, R4 ;  /* 0x000000040b047221 */ /* 0x002fc80000000000 */
        /* <DEDUP_REMOVED lines=8> */
.L_x_188:
[----:B0-----:R-:W0:Y:S01]  /*0f20*/  S2R R8, SR_LANEID ;  /* 0x0000000000087919 */ /* 0x001e220000000000 */
[----:B------:R-:W-:-:S04]  /*0f30*/  LOP3.LUT R4, R2, 0x3e0, RZ, 0xc0, !PT ;  /* 0x000003e002047812 */ /* 0x000fc800078ec0ff */
[----:B------:R-:W-:Y:S02]  /*0f40*/  IADD3 R5, PT, PT, R4, 0x20, RZ ;  /* 0x0000002004057810 */ /* 0x000fe40007ffe0ff */
[----:B------:R-:W-:Y:S02]  /*0f50*/  LOP3.LUT R7, RZ, R4, RZ, 0x33, !PT ;  /* 0x00000004ff077212 */ /* 0x000fe400078e33ff */
[----:B------:R-:W-:Y:S02]  /*0f60*/  ISETP.GT.U32.AND P0, PT, R5, R0, PT ;  /* 0x000000000500720c */ /* 0x000fe40003f04070 */
[----:B------:R-:W-:-:S04]  /*0f70*/  IADD3 R7, PT, PT, R0, R7, RZ ;  /* 0x0000000700077210 */ /* 0x000fc80007ffe0ff */
[----:B------:R-:W-:-:S05]  /*0f80*/  SEL R7, R7, 0x1f, P0 ;  /* 0x0000001f07077807 */ /* 0x000fca0000000000 */
[----:B-----5:R-:W1:Y:S01]  /*0f90*/  SHFL.DOWN PT, R4, R15, 0x1, R7 ;  /* 0x082000000f047989 */ /* 0x020e6200000e0007 */
[C---:B0-----:R-:W-:Y:S02]  /*0fa0*/  ISETP.GE.AND P0, PT, R8.reuse, R7, PT ;  /* 0x000000070800720c */ /* 0x041fe40003f06270 */
[C---:B------:R-:W-:Y:S02]  /*0fb0*/  IADD3 R6, PT, PT, R8.reuse, 0x2, RZ ;  /* 0x0000000208067810 */ /* 0x040fe40007ffe0ff */
[----:B------:R-:W-:-:S09]  /*0fc0*/  ISETP.NE.AND P1, PT, R8, RZ, PT ;  /* 0x000000ff0800720c */ /* 0x000fd20003f25270 */
[----:B-1----:R-:W-:Y:S01]  /*0fd0*/  @!P0 FADD R15, R4, R15 ;  /* 0x0000000f040f8221 */ /* 0x002fe20000000000 */
[----:B------:R-:W-:Y:S02]  /*0fe0*/  ISETP.GT.AND P0, PT, R6, R7, PT ;  /* 0x000000070600720c */ /* 0x000fe40003f04270 */
[----:B------:R-:W-:Y:S01]  /*0ff0*/  IADD3 R6, PT, PT, R8, 0x4, RZ ;  /* 0x0000000408067810 */ /* 0x000fe20007ffe0ff */
        /* <DEDUP_REMOVED lines=24> */
[----:B------:R-:W1:Y:S01]  /*1180*/  S2UR UR5, SR_CgaCtaId ;  /* 0x00000000000579c3 */ /* 0x000e620000008800 */
[----:B------:R-:W-:Y:S01]  /*1190*/  UMOV UR4, 0x400 ;  /* 0x0000040000047882 */ /* 0x000fe20000000000 */
[C---:B------:R-:W-:Y:S02]  /*11a0*/  ISETP.GT.U32.AND P2, PT, R0.reuse, 0x20, PT ;  /* 0x000000200000780c */ /* 0x040fe40003f44070 */
[C---:B------:R-:W-:Y:S02]  /*11b0*/  ISETP.GT.U32.AND P3, PT, R0.reuse, 0x40, PT ;  /* 0x000000400000780c */ /* 0x040fe40003f64070 */
[C---:B------:R-:W-:Y:S02]  /*11c0*/  ISETP.GT.U32.AND P1, PT, R0.reuse, 0x60, PT ;  /* 0x000000600000780c */ /* 0x040fe40003f24070 */
[----:B------:R-:W-:Y:S01]  /*11d0*/  ISETP.GT.U32.AND P4, PT, R0, 0xc0, PT ;  /* 0x000000c00000780c */ /* 0x000fe20003f84070 */
[----:B-1----:R-:W-:-:S09]  /*11e0*/  ULEA UR4, UR5, UR4, 0x18 ;  /* 0x0000000405047291 */ /* 0x002fd2000f8ec0ff */
[----:B0-----:R-:W0:Y:S04]  /*11f0*/  LDS.128 R4, [UR4+0x10] ;  /* 0x00001004ff047984 */ /* 0x001e280008000c00 */
[----:B------:R-:W1:Y:S04]  /*1200*/  LDS.128 R8, [UR4+0x20] ;  /* 0x00002004ff087984 */ /* 0x000e680008000c00 */
[----:B------:R-:W2:Y:S04]  /*1210*/  LDS.128 R12, [UR4+0x30] ;  /* 0x00003004ff0c7984 */ /* 0x000ea80008000c00 */
[----:B------:R-:W3:Y:S01]  /*1220*/  LDS.128 R16, [UR4+0x40] ;  /* 0x00004004ff107984 */ /* 0x000ee20008000c00 */
[----:B0-----:R-:W-:Y:S01]  /*1230*/  @P2 FADD R20, R20, R5 ;  /* 0x0000000514142221 */ /* 0x001fe20000000000 */
[----:B------:R-:W-:-:S03]  /*1240*/  ISETP.GT.U32.AND P2, PT, R0, 0x80, PT ;  /* 0x000000800000780c */ /* 0x000fc60003f44070 */
[----:B------:R-:W-:Y:S01]  /*1250*/  @P3 FADD R20, R20, R6 ;  /* 0x0000000614143221 */ /* 0x000fe20000000000 */
[----:B------:R-:W-:-:S03]  /*1260*/  ISETP.GT.U32.AND P3, PT, R0, 0xa0, PT ;  /* 0x000000a00000780c */ /* 0x000fc60003f64070 */
[----:B------:R-:W-:Y:S01]  /*1270*/  @P1 FADD R20, R20, R7 ;  /* 0x0000000714141221 */ /* 0x000fe20000000000 */
[----:B------:R-:W-:-:S05]  /*1280*/  ISETP.GT.U32.AND P1, PT, R0, 0xe0, PT ;  /* 0x000000e00000780c */ /* 0x000fca0003f24070 */
[----:B-1----:R-:W-:Y:S01]  /*1290*/  @P2 FADD R20, R20, R8 ;  /* 0x0000000814142221 */ /* 0x002fe20000000000 */
[----:B------:R-:W-:-:S03]  /*12a0*/  ISETP.GT.U32.AND P2, PT, R0, 0x100, PT ;  /* 0x000001000000780c */ /* 0x000fc60003f44070 */
[----:B------:R-:W-:Y:S01]  /*12b0*/  @P3 FADD R20, R20, R9 ;  /* 0x0000000914143221 */ /* 0x000fe20000000000 */
[----:B------:R-:W-:-:S03]  /*12c0*/  ISETP.GT.U32.AND P3, PT, R0, 0x120, PT ;  /* 0x000001200000780c */ /* 0x000fc60003f64070 */
[----:B------:R-:W-:Y:S01]  /*12d0*/  @P4 FADD R20, R20, R10 ;  /* 0x0000000a14144221 */ /* 0x000fe20000000000 */
[----:B------:R-:W-:-:S03]  /*12e0*/  ISETP.GT.U32.AND P4, PT, R0, 0x140, PT ;  /* 0x000001400000780c */ /* 0x000fc60003f84070 */
[----:B------:R-:W-:Y:S01]  /*12f0*/  @P1 FADD R20, R20, R11 ;  /* 0x0000000b14141221 */ /* 0x000fe20000000000 */
[----:B------:R-:W-:-:S03]  /*1300*/  ISETP.GT.U32.AND P1, PT, R0, 0x160, PT ;  /* 0x000001600000780c */ /* 0x000fc60003f24070 */
[----:B--2---:R-:W-:Y:S01]  /*1310*/  @P2 FADD R20, R20, R12 ;  /* 0x0000000c14142221 */ /* 0x004fe20000000000 */
[----:B------:R-:W-:-:S03]  /*1320*/  ISETP.GT.U32.AND P2, PT, R0, 0x180, PT ;  /* 0x000001800000780c */ /* 0x000fc60003f44070 */
[----:B------:R-:W-:Y:S01]  /*1330*/  @P3 FADD R20, R20, R13 ;  /* 0x0000000d14143221 */ /* 0x000fe20000000000 */
[----:B------:R-:W-:-:S03]  /*1340*/  ISETP.GT.U32.AND P3, PT, R0, 0x1a0, PT ;  /* 0x000001a00000780c */ /* 0x000fc60003f64070 */
[----:B------:R-:W-:Y:S01]  /*1350*/  @P4 FADD R20, R20, R14 ;  /* 0x0000000e14144221 */ /* 0x000fe20000000000 */
[----:B------:R-:W-:-:S03]  /*1360*/  ISETP.GT.U32.AND P4, PT, R0, 0x1c0, PT ;  /* 0x000001c00000780c */ /* 0x000fc60003f84070 */
[----:B------:R-:W-:Y:S01]  /*1370*/  @P1 FADD R20, R20, R15 ;  /* 0x0000000f14141221 */ /* 0x000fe20000000000 */
[----:B------:R-:W-:-:S03]  /*1380*/  ISETP.GT.U32.AND P1, PT, R0, 0x1e0, PT ;  /* 0x000001e00000780c */ /* 0x000fc60003f24070 */
[----:B---3--:R-:W-:-:S04]  /*1390*/  @P2 FADD R20, R20, R16 ;  /* 0x0000001014142221 */ /* 0x008fc80000000000 */
[----:B------:R-:W-:-:S04]  /*13a0*/  @P3 FADD R20, R20, R17 ;  /* 0x0000001114143221 */ /* 0x000fc80000000000 */
[----:B------:R-:W-:-:S04]  /*13b0*/  @P4 FADD R20, R20, R18 ;  /* 0x0000001214144221 */ /* 0x000fc80000000000 */
[----:B------:R-:W-:Y:S01]  /*13c0*/  @P1 FADD R20, R20, R19 ;  /* 0x0000001314141221 */ /* 0x000fe20000000000 */
[----:B------:R-:W-:Y:S06]  /*13d0*/  BRA `(.L_x_189) ;  /* 0x0000001400007947 */ /* 0x000fec0003800000 */
.L_x_174:
[----:B------:R-:W0:Y:S01]  /*13e0*/  S2R R2, SR_TID.X ;  /* 0x0000000000027919 */ /* 0x000e220000002100 */
[----:B------:R-:W1:Y:S02]  /*13f0*/  LDCU.64 UR4, c[0x0][0x380] ;  /* 0x00007000ff0477ac */ /* 0x000e640008000a00 */
[----:B-1----:R-:W-:Y:S02]  /*1400*/  MOV R4, UR4 ;  /* 0x0000000400047c02 */ /* 0x002fe40008000f00 */
[----:B------:R-:W-:Y:S02]  /*1410*/  MOV R5, UR5 ;  /* 0x0000000500057c02 */ /* 0x000fe40008000f00 */
[----:B0-----:R-:W-:-:S05]  /*1420*/  LEA R9, R3, R2, 0xd ;  /* 0x0000000203097211 */ /* 0x001fca00078e68ff */
[----:B------:R-:W-:-:S05]  /*1430*/  IMAD.WIDE.U32 R8, R9, 0x4, R4 ;  /* 0x0000000409087825 */ /* 0x000fca00078e0004 */
        /* <DEDUP_REMOVED lines=16> */
[----:B------:R-:W-:Y:S01]  /*1540*/  ISETP.GE.U32.AND P0, PT, R0, R13, PT ;  /* 0x0000000d0000720c */ /* 0x000fe20003f06070 */
        /* <DEDUP_REMOVED lines=16> */
[----:B------:R-:W-:Y:S01]  /*1650*/  LEA R9, R3, R13, 0xd ;  /* 0x0000000d03097211 */ /* 0x000fe200078e68ff */
[----:B------:R-:W-:Y:S01]  /*1660*/  UMOV UR4, URZ ;  /* 0x000000ff00047c82 */ /* 0x000fe20008000000 */
[----:B------:R-:W-:Y:S02]  /*1670*/  IADD3 R8, PT, PT, R6, -0x2000, RZ ;  /* 0xffffe00006087810 */ /* 0x000fe40007ffe0ff */
[----:B------:R-:W-:Y:S02]  /*1680*/  LOP3.LUT R0, RZ, R2, RZ, 0x33, !PT ;  /* 0x00000002ff007212 */ /* 0x000fe400078e33ff */
[----:B------:R-:W-:Y:S02]  /*1690*/  ISETP.GT.U32.AND P0, PT, R9, R8, PT ;  /* 0x000000080900720c */ /* 0x000fe40003f04070 */
[----:B------:R-:W-:Y:S02]  /*16a0*/  IADD3 R10, PT, PT, -R13, R6, R0 ;  /* 0x000000060d0a7210 */ /* 0x000fe40007ffe100 */
[----:B------:R-:W-:-:S02]  /*16b0*/  IADD3 R7, PT, PT, R9, 0x1000, R2 ;  /* 0x0000100009077810 */ /* 0x000fc40007ffe002 */
[----:B------:R-:W-:Y:S01]  /*16c0*/  MOV R0, R9 ;  /* 0x0000000900007202 */ /* 0x000fe20000000f00 */
[----:B------:R-:W-:-:S06]  /*16d0*/  IMAD R2, R3, -0x2000, R10 ;  /* 0xffffe00003027824 */ /* 0x000fcc00078e020a */
[----:B------:R-:W-:Y:S05]  /*16e0*/  @P0 BRA `(.L_x_191) ;  /* 0x0000000000bc0947 */ /* 0x000fea0003800000 */
[----:B------:R-:W0:Y:S08]  /*16f0*/  LDC R6, c[0x0][0x3a8] ;  /* 0x0000ea00ff067b82 */ /* 0x000e300000000800 */
[----:B------:R-:W1:Y:S02]  /*1700*/  LDC.64 R4, c[0x0][0x380] ;  /* 0x0000e000ff047b82 */ /* 0x000e640000000a00 */
.L_x_192:
[----:B------:R-:W2:Y:S02]  /*1710*/  S2R R10, SR_TID.X ;  /* 0x00000000000a7919 */ /* 0x000ea40000002100 */
[----:B--2---:R-:W-:-:S05]  /*1720*/  IADD3 R11, PT, PT, R10, R9, RZ ;  /* 0x000000090a0b7210 */ /* 0x004fca0007ffe0ff */
[----:B-1----:R-:W-:-:S05]  /*1730*/  IMAD.WIDE.U32 R10, R11, 0x4, R4 ;  /* 0x000000040b0a7825 */ /* 0x002fca00078e0004 */
        /* <DEDUP_REMOVED lines=13> */
[----:B---3--:R-:W-:-:S02]  /*1810*/  FADD R14, R14, R15 ;  /* 0x0000000f0e0e7221 */ /* 0x008fc40000000000 */
[----:B------:R-:W2:Y:S01]  /*1820*/  LDG.E R15, desc[UR6][R10.64+0x7000] ;  /* 0x007000060a0f7981 */ /* 0x000ea2000c1e1900 */
[----:B----4-:R-:W-:-:S03]  /*1830*/  FADD R12, R16, R17 ;  /* 0x00000011100c7221 */ /* 0x010fc60000000000 */
[----:B------:R-:W3:Y:S04]  /*1840*/  LDG.E R17, desc[UR6][R10.64+0x5800] ;  /* 0x005800060a117981 */ /* 0x000ee8000c1e1900 */
[----:B------:R-:W2:Y:S01]  /*1850*/  LDG.E R16, desc[UR6][R10.64+0x6800] ;  /* 0x006800060a107981 */ /* 0x000ea2000c1e1900 */
[----:B------:R-:W-:-:S03]  /*1860*/  FADD R14, R23, R14 ;  /* 0x0000000e170e7221 */ /* 0x000fc60000000000 */
[----:B------:R-:W4:Y:S01]  /*1870*/  LDG.E R23, desc[UR6][R10.64+0x7800] ;  /* 0x007800060a177981 */ /* 0x000f22000c1e1900 */
[----:B-----5:R-:W-:-:S04]  /*1880*/  FADD R19, R19, R20 ;  /* 0x0000001413137221 */ /* 0x020fc80000000000 */
[----:B------:R-:W-:Y:S01]  /*1890*/  FADD R19, R12, R19 ;  /* 0x000000130c137221 */ /* 0x000fe20000000000 */
[----:B0-----:R-:W-:Y:S01]  /*18a0*/  IADD3 R12, PT, PT, -R9, R6, RZ ;  /* 0x00000006090c7210 */ /* 0x001fe20007ffe1ff */
[----:B------:R-:W-:-:S03]  /*18b0*/  FADD R21, R21, R22 ;  /* 0x0000001615157221 */ /* 0x000fc60000000000 */
[----:B------:R-:W-:Y:S01]  /*18c0*/  ISETP.GE.U32.AND P0, PT, R12, R13, PT ;  /* 0x0000000d0c00720c */ /* 0x000fe20003f06070 */
[----:B------:R-:W-:-:S04]  /*18d0*/  FADD R24, R24, R25 ;  /* 0x0000001918187221 */ /* 0x000fc80000000000 */
[----:B------:R-:W-:Y:S01]  /*18e0*/  FADD R21, R21, R24 ;  /* 0x0000001815157221 */ /* 0x000fe20000000000 */
[----:B------:R-:W-:Y:S01]  /*18f0*/  FADD R14, R14, R19 ;  /* 0x000000130e0e7221 */ /* 0x000fe20000000000 */
[----:B---3--:R-:W-:Y:S01]  /*1900*/  FADD R17, R17, R18 ;  /* 0x0000001211117221 */ /* 0x008fe20000000000 */
[----:B--2---:R-:W-:-:S04]  /*1910*/  FADD R16, R16, R15 ;  /* 0x0000000f10107221 */ /* 0x004fc80000000000 */
[----:B------:R-:W-:-:S04]  /*1920*/  FADD R16, R17, R16 ;  /* 0x0000001011107221 */ /* 0x000fc80000000000 */
[----:B------:R-:W-:-:S04]  /*1930*/  FADD R21, R21, R16 ;  /* 0x0000001015157221 */ /* 0x000fc80000000000 */
[----:B------:R-:W-:-:S04]  /*1940*/  FADD R14, R14, R21 ;  /* 0x000000150e0e7221 */ /* 0x000fc80000000000 */
[----:B----4-:R-:W-:Y:S01]  /*1950*/  FADD R23, R23, R14 ;  /* 0x0000000e17177221 */ /* 0x010fe20000000000 */
[----:B------:R-:W-:Y:S06]  /*1960*/  @!P0 BRA `(.L_x_190) ;  /* 0x0000000800d08947 */ /* 0x000fec0003800000 */
[C---:B------:R-:W-:Y:S01]  /*1970*/  IADD3 R9, PT, PT, R13.reuse, R9, RZ ;  /* 0x000000090d097210 */ /* 0x040fe20007ffe0ff */
[----:B------:R-:W-:Y:S01]  /*1980*/  UIADD3 UR4, UPT, UPT, UR4, 0x1, URZ ;  /* 0x0000000104047890 */ /* 0x000fe2000fffe0ff */
[----:B------:R-:W-:Y:S02]  /*1990*/  IADD3 R0, PT, PT, R13, R0, RZ ;  /* 0x000000000d007210 */ /* 0x000fe40007ffe0ff */
[----:B------:R-:W-:Y:S02]  /*19a0*/  ISETP.GT.U32.AND P0, PT, R9, R8, PT ;  /* 0x000000080900720c */ /* 0x000fe40003f04070 */
[C---:B------:R-:W-:Y:S02]  /*19b0*/  IADD3 R2, PT, PT, -R13.reuse, R2, RZ ;  /* 0x000000020d027210 */ /* 0x040fe40007ffe1ff */
[----:B------:R-:W-:-:S09]  /*19c0*/  IADD3 R7, PT, PT, R13, R7, RZ ;  /* 0x000000070d077210 */ /* 0x000fd20007ffe0ff */
[----:B------:R-:W-:Y:S05]  /*19d0*/  @!P0 BRA `(.L_x_192) ;  /* 0xfffffffc004c8947 */ /* 0x000fea000383ffff */
.L_x_191:
[----:B------:R-:W0:Y:S01]  /*19e0*/  S2R R16, SR_TID.X ;  /* 0x0000000000107919 */ /* 0x000e220000002100 */
[----:B------:R-:W-:Y:S01]  /*19f0*/  IADD3 R8, PT, PT, -R9, R6, RZ ;  /* 0x0000000609087210 */ /* 0x000fe20007ffe1ff */
[----:B------:R-:W-:Y:S03]  /*1a00*/  BSSY.RECONVERGENT B1, `(.L_x_190) ;  /* 0x00000aa000017945 */ /* 0x000fe60003800200 */
[----:B0-----:R-:W-:-:S04]  /*1a10*/  ISETP.GE.AND P0, PT, R16, R8, PT ;  /* 0x000000081000720c */ /* 0x001fc80003f06270 */
[----:B------:R-:W-:-:S13]  /*1a20*/  ISETP.GE.U32.OR P0, PT, R9, R6, P0 ;  /* 0x000000060900720c */ /* 0x000fda0000706470 */
[----:B------:R-:W-:Y:S05]  /*1a30*/  @P0 BRA `(.L_x_193) ;  /* 0x0000000800980947 */ /* 0x000fea0003800000 */
[----:B------:R-:W0:Y:S01]  /*1a40*/  LDC R10, c[0x0][0x3ac] ;  /* 0x0000eb00ff0a7b82 */ /* 0x000e220000000800 */
[----:B------:R-:W-:Y:S01]  /*1a50*/  LOP3.LUT R11, RZ, R16, RZ, 0x33, !PT ;  /* 0x00000010ff0b7212 */ /* 0x000fe200078e33ff */
[----:B------:R-:W-:Y:S06]  /*1a60*/  BSSY.RECONVERGENT B2, `(.L_x_194) ;  /* 0x0000056000027945 */ /* 0x000fec0003800200 */
[----:B------:R-:W1:Y:S01]  /*1a70*/  LDC R8, c[0x0][0x3ac] ;  /* 0x0000eb00ff087b82 */ /* 0x000e620000000800 */
[----:B0-----:R-:W-:-:S04]  /*1a80*/  SHF.L.U32 R10, R10, 0xd, RZ ;  /* 0x0000000d0a0a7819 */ /* 0x001fc800000006ff */
[----:B------:R-:W-:-:S04]  /*1a90*/  LEA R10, R3, R10, 0xd ;  /* 0x0000000a030a7211 */ /* 0x000fc800078e68ff */
[----:B------:R-:W-:Y:S01]  /*1aa0*/  IADD3 R6, PT, PT, -R10, R6, R11 ;  /* 0x000000060a067210 */ /* 0x000fe20007ffe10b */
[----:B-1----:R-:W-:-:S04]  /*1ab0*/  IMAD R11, R8, UR4, RZ ;  /* 0x00000004080b7c24 */ /* 0x002fc8000f8e02ff */
[----:B------:R-:W-:-:S05]  /*1ac0*/  IMAD R6, R11, -0x2000, R6 ;  /* 0xffffe0000b067824 */ /* 0x000fca00078e0206 */
[C---:B------:R-:W-:Y:S02]  /*1ad0*/  ISETP.GE.U32.AND P0, PT, R6.reuse, 0x1e00, PT ;  /* 0x00001e000600780c */ /* 0x040fe40003f06070 */
[----:B------:R-:W-:-:S04]  /*1ae0*/  LEA.HI R6, R6, 0x1, RZ, 0x17 ;  /* 0x0000000106067811 */ /* 0x000fc800078fb8ff */
[----:B------:R-:W-:-:S07]  /*1af0*/  LOP3.LUT R8, R6, 0xf, RZ, 0xc0, !PT ;  /* 0x0000000f06087812 */ /* 0x000fce00078ec0ff */
[----:B------:R-:W-:Y:S05]  /*1b00*/  @!P0 BRA `(.L_x_195) ;  /* 0x00000004002c8947 */ /* 0x000fea0003800000 */
[----:B------:R-:W-:Y:S01]  /*1b10*/  LEA.HI R10, R2, 0x1, RZ, 0x17 ;  /* 0x00000001020a7811 */ /* 0x000fe200078fb8ff */
[----:B------:R-:W-:Y:S01]  /*1b20*/  BSSY.RECONVERGENT B3, `(.L_x_196) ;  /* 0x0000048000037945 */ /* 0x000fe20003800200 */
[----:B------:R-:W-:Y:S02]  /*1b30*/  LOP3.LUT R11, R16, 0x1000, RZ, 0xfc, !PT ;  /* 0x00001000100b7812 */ /* 0x000fe400078efcff */
[----:B------:R-:W-:-:S04]  /*1b40*/  LOP3.LUT R10, R10, 0xfffff0, RZ, 0xc0, !PT ;  /* 0x00fffff00a0a7812 */ /* 0x000fc800078ec0ff */
[----:B------:R-:W-:-:S07]  /*1b50*/  IADD3 R13, PT, PT, -R10, RZ, RZ ;  /* 0x000000ff0a0d7210 */ /* 0x000fce0007ffe1ff */
.L_x_197:
[C---:B------:R-:W-:Y:S02]  /*1b60*/  IADD3 R15, PT, PT, R7.reuse, -0x1000, RZ ;  /* 0xfffff000070f7810 */ /* 0x040fe40007ffe0ff */
[----:B------:R-:W-:-:S03]  /*1b70*/  IADD3 R25, PT, PT, R7, -0xe00, RZ ;  /* 0xfffff20007197810 */ /* 0x000fc60007ffe0ff */
[----:B------:R-:W-:Y:S01]  /*1b80*/  IMAD.WIDE.U32 R14, R15, 0x4, R4 ;  /* 0x000000040f0e7825 */ /* 0x000fe200078e0004 */
[----:B------:R-:W-:-:S04]  /*1b90*/  IADD3 R21, PT, PT, R7, -0xc00, RZ ;  /* 0xfffff40007157810 */ /* 0x000fc80007ffe0ff */
[----:B------:R0:W2:Y:S01]  /*1ba0*/  LDG.E R22, desc[UR6][R14.64] ;  /* 0x000000060e167981 */ /* 0x0000a2000c1e1900 */
[----:B------:R-:W-:-:S04]  /*1bb0*/  IMAD.WIDE.U32 R24, R25, 0x4, R4 ;  /* 0x0000000419187825 */ /* 0x000fc800078e0004 */
[--C-:B------:R-:W-:Y:S01]  /*1bc0*/  IMAD.WIDE.U32 R20, R21, 0x4, R4.reuse ;  /* 0x0000000415147825 */ /* 0x100fe200078e0004 */
[----:B------:R-:W3:Y:S04]  /*1bd0*/  LDG.E R16, desc[UR6][R24.64] ;  /* 0x0000000618107981 */ /* 0x000ee8000c1e1900 */
[----:B------:R1:W4:Y:S01]  /*1be0*/  LDG.E R17, desc[UR6][R20.64] ;  /* 0x0000000614117981 */ /* 0x000322000c1e1900 */
[C---:B------:R-:W-:Y:S02]  /*1bf0*/  IADD3 R19, PT, PT, R7.reuse, -0xa00, RZ ;  /* 0xfffff60007137810 */ /* 0x040fe40007ffe0ff */
[C---:B------:R-:W-:Y:S02]  /*1c00*/  IADD3 R29, PT, PT, R7.reuse, -0x800, RZ ;  /* 0xfffff800071d7810 */ /* 0x040fe40007ffe0ff */
[----:B------:R-:W-:Y:S01]  /*1c10*/  IADD3 R27, PT, PT, R7, -0x600, RZ ;  /* 0xfffffa00071b7810 */ /* 0x000fe20007ffe0ff */
[----:B------:R-:W-:Y:S01]  /*1c20*/  IMAD.WIDE.U32 R18, R19, 0x4, R4 ;  /* 0x0000000413127825 */ /* 0x000fe200078e0004 */
[----:B------:R-:W-:-:S03]  /*1c30*/  IADD3 R12, PT, PT, R7, -0x400, RZ ;  /* 0xfffffc00070c7810 */ /* 0x000fc60007ffe0ff */
[--C-:B------:R-:W-:Y:S01]  /*1c40*/  IMAD.WIDE.U32 R28, R29, 0x4, R4.reuse ;  /* 0x000000041d1c7825 */ /* 0x100fe200078e0004 */
[----:B------:R-:W5:Y:S03]  /*1c50*/  LDG.E R10, desc[UR6][R18.64] ;  /* 0x00000006120a7981 */ /* 0x000f66000c1e1900 */
[----:B0-----:R-:W-:Y:S01]  /*1c60*/  IMAD.WIDE.U32 R14, R27, 0x4, R4 ;  /* 0x000000041b0e7825 */ /* 0x001fe200078e0004 */
[----:B------:R-:W-:-:S03]  /*1c70*/  IADD3 R27, PT, PT, R7, -0x200, RZ ;  /* 0xfffffe00071b7810 */ /* 0x000fc60007ffe0ff */
[--C-:B-1----:R-:W-:Y:S02]  /*1c80*/  IMAD.WIDE.U32 R20, R12, 0x4, R4.reuse ;  /* 0x000000040c147825 */ /* 0x102fe400078e0004 */
[----:B------:R0:W5:Y:S04]  /*1c90*/  LDG.E R12, desc[UR6][R14.64] ;  /* 0x000000060e0c7981 */ /* 0x000168000c1e1900 */
[----:B------:R1:W5:Y:S01]  /*1ca0*/  LDG.E R18, desc[UR6][R28.64] ;  /* 0x000000061c127981 */ /* 0x000362000c1e1900 */
[----:B------:R-:W-:-:S04]  /*1cb0*/  IMAD.WIDE.U32 R24, R7, 0x4, R4 ;  /* 0x0000000407187825 */ /* 0x000fc800078e0004 */
[----:B0-----:R-:W-:Y:S01]  /*1cc0*/  IMAD.WIDE.U32 R14, R27, 0x4, R4 ;  /* 0x000000041b0e7825 */ /* 0x001fe200078e0004 */
[----:B------:R-:W5:Y:S04]  /*1cd0*/  LDG.E R19, desc[UR6][R24.64] ;  /* 0x0000000618137981 */ /* 0x000f68000c1e1900 */
[----:B------:R0:W5:Y:S01]  /*1ce0*/  LDG.E R27, desc[UR6][R20.64] ;  /* 0x00000006141b7981 */ /* 0x000162000c1e1900 */
[----:B-1----:R-:W-:-:S03]  /*1cf0*/  IADD3 R29, PT, PT, R7, 0x200, RZ ;  /* 0x00000200071d7810 */ /* 0x002fc60007ffe0ff */
[----:B------:R1:W5:Y:S01]  /*1d00*/  LDG.E R26, desc[UR6][R14.64] ;  /* 0x000000060e1a7981 */ /* 0x000362000c1e1900 */
[----:B0-----:R-:W-:Y:S01]  /*1d10*/  IADD3 R21, PT, PT, R7, 0x400, RZ ;  /* 0x0000040007157810 */ /* 0x001fe20007ffe0ff */
[----:B------:R-:W-:Y:S01]  /*1d20*/  IMAD.WIDE.U32 R28, R29, 0x4, R4 ;  /* 0x000000041d1c7825 */ /* 0x000fe200078e0004 */
[----:B-1----:R-:W-:-:S05]  /*1d30*/  IADD3 R15, PT, PT, R7, 0x800, RZ ;  /* 0x00000800070f7810 */ /* 0x002fca0007ffe0ff */
[----:B------:R-:W5:Y:S01]  /*1d40*/  LDG.E R28, desc[UR6][R28.64] ;  /* 0x000000061c1c7981 */ /* 0x000f62000c1e1900 */
[----:B------:R-:W-:-:S06]  /*1d50*/  IMAD.WIDE.U32 R14, R15, 0x4, R4 ;  /* 0x000000040f0e7825 */ /* 0x000fcc00078e0004 */
[----:B------:R-:W5:Y:S01]  /*1d60*/  LDG.E R14, desc[UR6][R14.64] ;  /* 0x000000060e0e7981 */ /* 0x000f62000c1e1900 */
[----:B--2---:R-:W-:Y:S01]  /*1d70*/  FADD R25, R22, R23 ;  /* 0x0000001716197221 */ /* 0x004fe20000000000 */
[----:B------:R-:W-:Y:S01]  /*1d80*/  IMAD.WIDE.U32 R22, R21, 0x4, R4 ;  /* 0x0000000415167825 */ /* 0x000fe200078e0004 */
[----:B------:R-:W-:-:S03]  /*1d90*/  IADD3 R21, PT, PT, R7, 0x600, RZ ;  /* 0x0000060007157810 */ /* 0x000fc60007ffe0ff */
[----:B---3--:R-:W-:Y:S02]  /*1da0*/  FADD R16, R25, R16 ;  /* 0x0000001019107221 */ /* 0x008fe40000000000 */
[----:B------:R-:W-:Y:S01]  /*1db0*/  IMAD.WIDE.U32 R20, R21, 0x4, R4 ;  /* 0x0000000415147825 */ /* 0x000fe200078e0004 */
[----:B------:R-:W-:Y:S01]  /*1dc0*/  IADD3 R25, PT, PT, R7, 0xa00, RZ ;  /* 0x00000a0007197810 */ /* 0x000fe20007ffe0ff */
[----:B------:R-:W2:Y:S04]  /*1dd0*/  LDG.E R29, desc[UR6][R22.64] ;  /* 0x00000006161d7981 */ /* 0x000ea8000c1e1900 */
[----:B------:R4:W3:Y:S02]  /*1de0*/  LDG.E R20, desc[UR6][R20.64] ;  /* 0x0000000614147981 */ /* 0x0008e4000c1e1900 */
[----:B----4-:R-:W-:Y:S01]  /*1df0*/  FADD R21, R16, R17 ;  /* 0x0000001110157221 */ /* 0x010fe20000000000 */
[----:B------:R-:W-:Y:S01]  /*1e00*/  IMAD.WIDE.U32 R16, R25, 0x4, R4 ;  /* 0x0000000419107825 */ /* 0x000fe200078e0004 */
[----:B------:R-:W-:-:S05]  /*1e10*/  IADD3 R25, PT, PT, R7, 0xc00, RZ ;  /* 0x00000c0007197810 */ /* 0x000fca0007ffe0ff */
[--C-:B------:R-:W-:Y:S01]  /*1e20*/  IMAD.WIDE.U32 R22, R25, 0x4, R4.reuse ;  /* 0x0000000419167825 */ /* 0x100fe200078e0004 */
[----:B------:R-:W-:Y:S01]  /*1e30*/  IADD3 R25, PT, PT, R7, 0xe00, RZ ;  /* 0x00000e0007197810 */ /* 0x000fe20007ffe0ff */
[----:B------:R-:W4:Y:S04]  /*1e40*/  LDG.E R16, desc[UR6][R16.64] ;  /* 0x0000000610107981 */ /* 0x000f28000c1e1900 */
[----:B------:R-:W-:Y:S01]  /*1e50*/  IMAD.WIDE.U32 R24, R25, 0x4, R4 ;  /* 0x0000000419187825 */ /* 0x000fe200078e0004 */
[----:B------:R-:W4:Y:S05]  /*1e60*/  LDG.E R22, desc[UR6][R22.64] ;  /* 0x0000000616167981 */ /* 0x000f2a000c1e1900 */
[----:B------:R-:W4:Y:S01]  /*1e70*/  LDG.E R24, desc[UR6][R24.64] ;  /* 0x0000000618187981 */ /* 0x000f22000c1e1900 */
[----:B-----5:R-:W-:-:S04]  /*1e80*/  FADD R21, R21, R10 ;  /* 0x0000000a15157221 */ /* 0x020fc80000000000 */
[----:B------:R-:W-:-:S04]  /*1e90*/  FADD R21, R21, R18 ;  /* 0x0000001215157221 */ /* 0x000fc80000000000 */
[----:B------:R-:W-:-:S04]  /*1ea0*/  FADD R12, R21, R12 ;  /* 0x0000000c150c7221 */ /* 0x000fc80000000000 */
[----:B------:R-:W-:-:S04]  /*1eb0*/  FADD R27, R12, R27 ;  /* 0x0000001b0c1b7221 */ /* 0x000fc80000000000 */
[----:B------:R-:W-:-:S04]  /*1ec0*/  FADD R26, R27, R26 ;  /* 0x0000001a1b1a7221 */ /* 0x000fc80000000000 */
[----:B------:R-:W-:-:S04]  /*1ed0*/  FADD R19, R26, R19 ;  /* 0x000000131a137221 */ /* 0x000fc80000000000 */
[----:B------:R-:W-:Y:S01]  /*1ee0*/  FADD R28, R19, R28 ;  /* 0x0000001c131c7221 */ /* 0x000fe20000000000 */
[----:B------:R-:W-:-:S04]  /*1ef0*/  IADD3 R13, PT, PT, R13, 0x10, RZ ;  /* 0x000000100d0d7810 */ /* 0x000fc80007ffe0ff */
[----:B------:R-:W-:Y:S02]  /*1f00*/  ISETP.NE.AND P0, PT, R13, RZ, PT ;  /* 0x000000ff0d00720c */ /* 0x000fe40003f05270 */
[----:B------:R-:W-:Y:S02]  /*1f10*/  IADD3 R11, PT, PT, R11, 0x2000, RZ ;  /* 0x000020000b0b7810 */ /* 0x000fe40007ffe0ff */
[----:B------:R-:W-:Y:S01]  /*1f20*/  IADD3 R7, PT, PT, R7, 0x2000, RZ ;  /* 0x0000200007077810 */ /* 0x000fe20007ffe0ff */
[----:B--2---:R-:W-:-:S04]  /*1f30*/  FADD R29, R28, R29 ;  /* 0x0000001d1c1d7221 */ /* 0x004fc80000000000 */
[----:B---3--:R-:W-:-:S04]  /*1f40*/  FADD R29, R29, R20 ;  /* 0x000000141d1d7221 */ /* 0x008fc80000000000 */
[----:B------:R-:W-:-:S04]  /*1f50*/  FADD R29, R29, R14 ;  /* 0x0000000e1d1d7221 */ /* 0x000fc80000000000 */
[----:B----4-:R-:W-:-:S04]  /*1f60*/  FADD R29, R29, R16 ;  /* 0x000000101d1d7221 */ /* 0x010fc80000000000 */
[----:B------:R-:W-:-:S04]  /*1f70*/  FADD R29, R29, R22 ;  /* 0x000000161d1d7221 */ /* 0x000fc80000000000 */
[----:B------:R-:W-:Y:S01]  /*1f80*/  FADD R23, R29, R24 ;  /* 0x000000181d177221 */ /* 0x000fe20000000000 */
[----:B------:R-:W-:Y:S06]  /*1f90*/  @P0 BRA `(.L_x_197) ;  /* 0xfffffff800f00947 */ /* 0x000fec000383ffff */
[----:B------:R-:W-:Y:S05]  /*1fa0*/  BSYNC.RECONVERGENT B3 ;  /* 0x0000000000037941 */ /* 0x000fea0003800200 */
.L_x_196:
[----:B------:R-:W-:-:S07]  /*1fb0*/  IADD3 R16, PT, PT, R11, -0x1000, RZ ;  /* 0xfffff0000b107810 */ /* 0x000fce0007ffe0ff */
.L_x_195:
[----:B------:R-:W-:Y:S05]  /*1fc0*/  BSYNC.RECONVERGENT B2 ;  /* 0x0000000000027941 */ /* 0x000fea0003800200 */
.L_x_194:
[----:B------:R-:W-:-:S13]  /*1fd0*/  ISETP.NE.AND P0, PT, R8, RZ, PT ;  /* 0x000000ff0800720c */ /* 0x000fda0003f05270 */
[----:B------:R-:W-:Y:S05]  /*1fe0*/  @!P0 BRA `(.L_x_193) ;  /* 0x00000004002c8947 */ /* 0x000fea0003800000 */
[----:B------:R-:W-:Y:S01]  /*1ff0*/  ISETP.GE.U32.AND P0, PT, R8, 0x8, PT ;  /* 0x000000080800780c */ /* 0x000fe20003f06070 */
[----:B------:R-:W-:Y:S01]  /*2000*/  BSSY.RECONVERGENT B2, `(.L_x_198) ;  /* 0x0000025000027945 */ /* 0x000fe20003800200 */
[----:B------:R-:W-:-:S04]  /*2010*/  LOP3.LUT R22, R6, 0x7, RZ, 0xc0, !PT ;  /* 0x0000000706167812 */ /* 0x000fc800078ec0ff */
[----:B------:R-:W-:-:S07]  /*2020*/  ISETP.NE.AND P1, PT, R22, RZ, PT ;  /* 0x000000ff1600720c */ /* 0x000fce0003f25270 */
[----:B------:R-:W-:Y:S06]  /*2030*/  @!P0 BRA `(.L_x_199) ;  /* 0x0000000000848947 */ /* 0x000fec0003800000 */
[----:B------:R-:W-:-:S04]  /*2040*/  IADD3 R7, PT, PT, R16, R9, RZ ;  /* 0x0000000910077210 */ /* 0x000fc80007ffe0ff */
[C---:B------:R-:W-:Y:S01]  /*2050*/  IADD3 R21, PT, PT, R7.reuse, 0x200, RZ ;  /* 0x0000020007157810 */ /* 0x040fe20007ffe0ff */
[C---:B------:R-:W-:Y:S01]  /*2060*/  IMAD.WIDE.U32 R14, R7.reuse, 0x4, R4 ;  /* 0x00000004070e7825 */ /* 0x040fe200078e0004 */
[----:B------:R-:W-:-:S03]  /*2070*/  IADD3 R19, PT, PT, R7, 0x400, RZ ;  /* 0x0000040007137810 */ /* 0x000fc60007ffe0ff */
[--C-:B------:R-:W-:Y:S01]  /*2080*/  IMAD.WIDE.U32 R20, R21, 0x4, R4.reuse ;  /* 0x0000000415147825 */ /* 0x100fe200078e0004 */
[----:B------:R0:W2:Y:S01]  /*2090*/  LDG.E R8, desc[UR6][R14.64] ;  /* 0x000000060e087981 */ /* 0x0000a2000c1e1900 */
[----:B------:R-:W-:Y:S02]  /*20a0*/  IADD3 R11, PT, PT, R7, 0x600, RZ ;  /* 0x00000600070b7810 */ /* 0x000fe40007ffe0ff */
[--C-:B------:R-:W-:Y:S01]  /*20b0*/  IMAD.WIDE.U32 R18, R19, 0x4, R4.reuse ;  /* 0x0000000413127825 */ /* 0x100fe200078e0004 */
[----:B------:R1:W3:Y:S01]  /*20c0*/  LDG.E R17, desc[UR6][R20.64] ;  /* 0x0000000614117981 */ /* 0x0002e2000c1e1900 */
[----:B------:R-:W-:Y:S02]  /*20d0*/  IADD3 R13, PT, PT, R7, 0x800, RZ ;  /* 0x00000800070d7810 */ /* 0x000fe40007ffe0ff */
[--C-:B------:R-:W-:Y:S01]  /*20e0*/  IMAD.WIDE.U32 R10, R11, 0x4, R4.reuse ;  /* 0x000000040b0a7825 */ /* 0x100fe200078e0004 */
[----:B------:R-:W-:Y:S01]  /*20f0*/  IADD3 R25, PT, PT, R7, 0xa00, RZ ;  /* 0x00000a0007197810 */ /* 0x000fe20007ffe0ff */
[----:B------:R-:W4:Y:S02]  /*2100*/  LDG.E R18, desc[UR6][R18.64] ;  /* 0x0000000612127981 */ /* 0x000f24000c1e1900 */
[--C-:B------:R-:W-:Y:S01]  /*2110*/  IMAD.WIDE.U32 R12, R13, 0x4, R4.reuse ;  /* 0x000000040d0c7825 */ /* 0x100fe200078e0004 */
[----:B------:R-:W-:Y:S01]  /*2120*/  IADD3 R27, PT, PT, R7, 0xc00, RZ ;  /* 0x00000c00071b7810 */ /* 0x000fe20007ffe0ff */
[----:B------:R-:W5:Y:S02]  /*2130*/  LDG.E R10, desc[UR6][R10.64] ;  /* 0x000000060a0a7981 */ /* 0x000f64000c1e1900 */
[--C-:B0-----:R-:W-:Y:S01]  /*2140*/  IMAD.WIDE.U32 R14, R25, 0x4, R4.reuse ;  /* 0x00000004190e7825 */ /* 0x101fe200078e0004 */
[----:B------:R-:W-:Y:S01]  /*2150*/  IADD3 R25, PT, PT, R7, 0xe00, RZ ;  /* 0x00000e0007197810 */ /* 0x000fe20007ffe0ff */
[----:B------:R-:W5:Y:S02]  /*2160*/  LDG.E R12, desc[UR6][R12.64] ;  /* 0x000000060c0c7981 */ /* 0x000f64000c1e1900 */
[----:B-1----:R-:W-:-:S02]  /*2170*/  IMAD.WIDE.U32 R20, R27, 0x4, R4 ;  /* 0x000000041b147825 */ /* 0x002fc400078e0004 */
[----:B------:R-:W5:Y:S02]  /*2180*/  LDG.E R15, desc[UR6][R14.64] ;  /* 0x000000060e0f7981 */ /* 0x000f64000c1e1900 */
[----:B------:R-:W-:Y:S02]  /*2190*/  IMAD.WIDE.U32 R24, R25, 0x4, R4 ;  /* 0x0000000419187825 */ /* 0x000fe400078e0004 */
        /* <DEDUP_REMOVED lines=11> */
.L_x_199:
[----:B------:R-:W-:Y:S05]  /*2250*/  BSYNC.RECONVERGENT B2 ;  /* 0x0000000000027941 */ /* 0x000fea0003800200 */
.L_x_198:
[----:B------:R-:W-:Y:S05]  /*2260*/  @!P1 BRA `(.L_x_193) ;  /* 0x00000000008c9947 */ /* 0x000fea0003800000 */
[----:B------:R-:W-:Y:S01]  /*2270*/  ISETP.GE.U32.AND P0, PT, R22, 0x4, PT ;  /* 0x000000041600780c */ /* 0x000fe20003f06070 */
[----:B------:R-:W-:Y:S01]  /*2280*/  BSSY.RECONVERGENT B2, `(.L_x_200) ;  /* 0x0000014000027945 */ /* 0x000fe20003800200 */
[----:B------:R-:W-:-:S11]  /*2290*/  LOP3.LUT P1, RZ, R6, 0x3, RZ, 0xc0, !PT ;  /* 0x0000000306ff7812 */ /* 0x000fd6000782c0ff */
[----:B------:R-:W-:Y:S05]  /*22a0*/  @!P0 BRA `(.L_x_201) ;  /* 0x0000000000448947 */ /* 0x000fea0003800000 */
[----:B------:R-:W-:-:S04]  /*22b0*/  IADD3 R11, PT, PT, R16, R9, RZ ;  /* 0x00000009100b7210 */ /* 0x000fc80007ffe0ff */
[C---:B------:R-:W-:Y:S01]  /*22c0*/  IADD3 R9, PT, PT, R11.reuse, 0x200, RZ ;  /* 0x000002000b097810 */ /* 0x040fe20007ffe0ff */
[C---:B------:R-:W-:Y:S01]  /*22d0*/  IMAD.WIDE.U32 R6, R11.reuse, 0x4, R4 ;  /* 0x000000040b067825 */ /* 0x040fe200078e0004 */
[----:B------:R-:W-:-:S03]  /*22e0*/  IADD3 R13, PT, PT, R11, 0x400, RZ ;  /* 0x000004000b0d7810 */ /* 0x000fc60007ffe0ff */
[--C-:B------:R-:W-:Y:S01]  /*22f0*/  IMAD.WIDE.U32 R8, R9, 0x4, R4.reuse ;  /* 0x0000000409087825 */ /* 0x100fe200078e0004 */
[----:B------:R-:W-:Y:S01]  /*2300*/  IADD3 R15, PT, PT, R11, 0x600, RZ ;  /* 0x000006000b0f7810 */ /* 0x000fe20007ffe0ff */
[----:B------:R-:W2:Y:S02]  /*2310*/  LDG.E R6, desc[UR6][R6.64] ;  /* 0x0000000606067981 */ /* 0x000ea4000c1e1900 */
[--C-:B------:R-:W-:Y:S02]  /*2320*/  IMAD.WIDE.U32 R10, R13, 0x4, R4.reuse ;  /* 0x000000040d0a7825 */ /* 0x100fe400078e0004 */
[----:B------:R-:W3:Y:S02]  /*2330*/  LDG.E R8, desc[UR6][R8.64] ;  /* 0x0000000608087981 */ /* 0x000ee4000c1e1900 */
[----:B------:R-:W-:Y:S02]  /*2340*/  IMAD.WIDE.U32 R12, R15, 0x4, R4 ;  /* 0x000000040f0c7825 */ /* 0x000fe400078e0004 */
[----:B------:R-:W4:Y:S04]  /*2350*/  LDG.E R10, desc[UR6][R10.64] ;  /* 0x000000060a0a7981 */ /* 0x000f28000c1e1900 */
[----:B------:R-:W5:Y:S01]  /*2360*/  LDG.E R12, desc[UR6][R12.64] ;  /* 0x000000060c0c7981 */ /* 0x000f62000c1e1900 */
[----:B------:R-:W-:Y:S01]  /*2370*/  IADD3 R16, PT, PT, R16, 0x800, RZ ;  /* 0x0000080010107810 */ /* 0x000fe20007ffe0ff */
[----:B--2---:R-:W-:-:S04]  /*2380*/  FADD R23, R23, R6 ;  /* 0x0000000617177221 */ /* 0x004fc80000000000 */
[----:B---3--:R-:W-:-:S04]  /*2390*/  FADD R23, R23, R8 ;  /* 0x0000000817177221 */ /* 0x008fc80000000000 */
[----:B----4-:R-:W-:-:S04]  /*23a0*/  FADD R23, R23, R10 ;  /* 0x0000000a17177221 */ /* 0x010fc80000000000 */
[----:B-----5:R-:W-:-:S07]  /*23b0*/  FADD R23, R23, R12 ;  /* 0x0000000c17177221 */ /* 0x020fce0000000000 */
.L_x_201:
[----:B------:R-:W-:Y:S05]  /*23c0*/  BSYNC.RECONVERGENT B2 ;  /* 0x0000000000027941 */ /* 0x000fea0003800200 */
.L_x_200:
[----:B------:R-:W-:Y:S05]  /*23d0*/  @!P1 BRA `(.L_x_193) ;  /* 0x0000000000309947 */ /* 0x000fea0003800000 */
[----:B------:R-:W-:Y:S02]  /*23e0*/  LOP3.LUT R2, R2, 0xffff, RZ, 0xc0, !PT ;  /* 0x0000ffff02027812 */ /* 0x000fe400078ec0ff */
[----:B------:R-:W-:Y:S02]  /*23f0*/  IADD3 R9, PT, PT, R16, R0, RZ ;  /* 0x0000000010097210 */ /* 0x000fe40007ffe0ff */
[----:B------:R-:W-:-:S04]  /*2400*/  LEA.HI R2, R2, 0x1, RZ, 0x17 ;  /* 0x0000000102027811 */ /* 0x000fc800078fb8ff */
[----:B------:R-:W-:-:S04]  /*2410*/  LOP3.LUT R2, R2, 0x3, RZ, 0xc0, !PT ;  /* 0x0000000302027812 */ /* 0x000fc800078ec0ff */
[----:B------:R-:W-:-:S07]  /*2420*/  IADD3 R2, PT, PT, -R2, RZ, RZ ;  /* 0x000000ff02027210 */ /* 0x000fce0007ffe1ff */
.L_x_202:
[----:B------:R-:W-:-:S06]  /*2430*/  IMAD.WIDE.U32 R6, R9, 0x4, R4 ;  /* 0x0000000409067825 */ /* 0x000fcc00078e0004 */
[----:B------:R-:W2:Y:S01]  /*2440*/  LDG.E R6, desc[UR6][R6.64] ;  /* 0x0000000606067981 */ /* 0x000ea2000c1e1900 */
[----:B------:R-:W-:Y:S02]  /*2450*/  IADD3 R2, PT, PT, R2, 0x1, RZ ;  /* 0x0000000102027810 */ /* 0x000fe40007ffe0ff */
[----:B------:R-:W-:Y:S02]  /*2460*/  IADD3 R9, PT, PT, R9, 0x200, RZ ;  /* 0x0000020009097810 */ /* 0x000fe40007ffe0ff */
[----:B------:R-:W-:Y:S01]  /*2470*/  ISETP.NE.AND P0, PT, R2, RZ, PT ;  /* 0x000000ff0200720c */ /* 0x000fe20003f05270 */
[----:B--2---:R-:W-:-:S12]  /*2480*/  FADD R23, R6, R23 ;  /* 0x0000001706177221 */ /* 0x004fd80000000000 */
[----:B------:R-:W-:Y:S05]  /*2490*/  @P0 BRA `(.L_x_202) ;  /* 0xfffffffc00e40947 */ /* 0x000fea000383ffff */
.L_x_193:
[----:B------:R-:W-:Y:S05]  /*24a0*/  BSYNC.RECONVERGENT B1 ;  /* 0x0000000000017941 */ /* 0x000fea0003800200 */
.L_x_190:
        /* <DEDUP_REMOVED lines=33> */
[----:B------:R-:W1:Y:S04]  /*26c0*/  LDS.128 R8, [UR4+0x20] ;  /* 0x00002004ff087984 */ /* 0x000e680008000c00 */
[----:B--2---:R-:W2:Y:S04]  /*26d0*/  LDS.128 R4, [UR4+0x30] ;  /* 0x00003004ff047984 */ /* 0x004ea80008000c00 */
        /* <DEDUP_REMOVED lines=16> */
.L_x_189:
[----:B------:R-:W-:Y:S05]  /*27e0*/  BSYNC.RECONVERGENT B0 ;  /* 0x0000000000007941 */ /* 0x000fea0003800200 */
.L_x_173:
[----:B------:R-:W-:Y:S05]  /*27f0*/  @P0 EXIT ;  /* 0x000000000000094d */ /* 0x000fea0003800000 */
[----:B012---:R-:W0:Y:S02]  /*2800*/  LDC.64 R4, c[0x0][0x388] ;  /* 0x0000e200ff047b82 */ /* 0x007e240000000a00 */
[----:B0-----:R-:W-:-:S05]  /*2810*/  IMAD.WIDE.U32 R2, R3, 0x4, R4 ;  /* 0x0000000403027825 */ /* 0x001fca00078e0004 */
[----:B------:R-:W-:Y:S01]  /*2820*/  STG.E desc[UR6][R2.64], R20 ;  /* 0x0000001402007986 */ /* 0x000fe2000c101906 */
[----:B------:R-:W-:Y:S05]  /*2830*/  EXIT ;  /* 0x000000000000794d */ /* 0x000fea0003800000 */
.L_x_203:
        /* <DEDUP_REMOVED lines=12> */
.L_x_284:


//--------------------- .text._ZN3cub18CUB_300001_SM_10006detail6reduce28DeviceReduceSingleTileKernelINS2_10policy_hubIfjN4cuda3std3__44plusIfEEE10Policy1000EN6thrust24THRUST_300001_SM_1000_NS6detail15normal_iteratorINSD_10device_ptrIfEEEEPfjS9_ffNS7_10__identityEEEvT0_T1_T2_T3_T4_T6_ --------------------------
	.section	.text._ZN3cub18CUB_300001_SM_10006detail6reduce28DeviceReduceSingleTileKernelINS2_10policy_hubIfjN4cuda3std3__44plusIfEEE10Policy1000EN6thrust24THRUST_300001_SM_1000_NS6detail15normal_iteratorINSD_10device_ptrIfEEEEPfjS9_ffNS7_10__identityEEEvT0_T1_T2_T3_T4_T6_,"ax",@progbits
	.align	128
        .global         _ZN3cub18CUB_300001_SM_10006detail6reduce28DeviceReduceSingleTileKernelINS2_10policy_hubIfjN4cuda3std3__44plusIfEEE10Policy1000EN6thrust24THRUST_300001_SM_1000_NS6detail15normal_iteratorINSD_10device_ptrIfEEEEPfjS9_ffNS7_10__identityEEEvT0_T1_T2_T3_T4_T6_
        .type           _ZN3cub18CUB_300001_SM_10006detail6reduce28DeviceReduceSingleTileKernelINS2_10policy_hubIfjN4cuda3std3__44plusIfEEE10Policy1000EN6thrust24THRUST_300001_SM_1000_NS6detail15normal_iteratorINSD_10device_ptrIfEEEEPfjS9_ffNS7_10__identityEEEvT0_T1_T2_T3_T4_T6_,@function
        .size           _ZN3cub18CUB_300001_SM_10006detail6reduce28DeviceReduceSingleTileKernelINS2_10policy_hubIfjN4cuda3std3__44plusIfEEE10Policy1000EN6thrust24THRUST_300001_SM_1000_NS6detail15normal_iteratorINSD_10device_ptrIfEEEEPfjS9_ffNS7_10__identityEEEvT0_T1_T2_T3_T4_T6_,(.L_x_285 - _ZN3cub18CUB_300001_SM_10006detail6reduce28DeviceReduceSingleTileKernelINS2_10policy_hubIfjN4cuda3std3__44plusIfEEE10Policy1000EN6thrust24THRUST_300001_SM_1000_NS6detail15normal_iteratorINSD_10device_ptrIfEEEEPfjS9_ffNS7_10__identityEEEvT0_T1_T2_T3_T4_T6_)
        .other          _ZN3cub18CUB_300001_SM_10006detail6reduce28DeviceReduceSingleTileKernelINS2_10policy_hubIfjN4cuda3std3__44plusIfEEE10Policy1000EN6thrust24THRUST_300001_SM_1000_NS6detail15normal_iteratorINSD_10device_ptrIfEEEEPfjS9_ffNS7_10__identityEEEvT0_T1_T2_T3_T4_T6_,@"STO_CUDA_ENTRY STV_DEFAULT"
_ZN3cub18CUB_300001_SM_10006detail6reduce28DeviceReduceSingleTileKernelINS2_10policy_hubIfjN4cuda3std3__44plusIfEEE10Policy1000EN6thrust24THRUST_300001_SM_1000_NS6detail15normal_iteratorINSD_10device_ptrIfEEEEPfjS9_ffNS7_10__identityEEEvT0_T1_T2_T3_T4_T6_:
.text._ZN3cub18CUB_300001_SM_10006detail6reduce28DeviceReduceSingleTileKernelINS2_10policy_hubIfjN4cuda3std3__44plusIfEEE10Policy1000EN6thrust24THRUST_300001_SM_1000_NS6detail15normal_iteratorINSD_10device_ptrIfEEEEPfjS9_ffNS7_10__identityEEEvT0_T1_T2_T3_T4_T6_:
        /* <DEDUP_REMOVED lines=13> */
.L_x_204:
[----:B------:R-:W-:Y:S01]  /*00d0*/  ISETP.GT.U32.AND P0, PT, R4, 0x1fff, PT ;  /* 0x00001fff0400780c */ /* 0x000fe20003f04070 */
[----:B------:R-:W-:-:S12]  /*00e0*/  BSSY.RECONVERGENT B0, `(.L_x_205) ;  /* 0x000022c000007945 */ /* 0x000fd80003800200 */
[----:B------:R-:W-:Y:S05]  /*00f0*/  @P0 BRA `(.L_x_206) ;  /* 0x0000001000000947 */ /* 0x000fea0003800000 */
[----:B------:R-:W0:Y:S01]  /*0100*/  S2R R5, SR_TID.X ;  /* 0x0000000000057919 */ /* 0x000e220000002100 */
[----:B------:R-:W-:Y:S01]  /*0110*/  BSSY.RECONVERGENT B1, `(.L_x_207) ;  /* 0x0000009000017945 */ /* 0x000fe20003800200 */
[----:B------:R-:W-:Y:S01]  /*0120*/  HFMA2 R0, -RZ, RZ, 0, 0 ;  /* 0x00000000ff007431 */ /* 0x000fe200000001ff */
[----:B0-----:R-:W-:Y:S02]  /*0130*/  ISETP.GE.U32.AND P0, PT, R5, R4, PT ;  /* 0x000000040500720c */ /* 0x001fe40003f06070 */
[----:B------:R-:W-:-:S11]  /*0140*/  MOV R7, R5 ;  /* 0x0000000500077202 */ /* 0x000fd60000000f00 */
[----:B------:R-:W-:Y:S05]  /*0150*/  @P0 BRA `(.L_x_208) ;  /* 0x0000000000100947 */ /* 0x000fea0003800000 */
[----:B------:R-:W0:Y:S02]  /*0160*/  LDC.64 R2, c[0x0][0x380] ;  /* 0x0000e000ff027b82 */ /* 0x000e240000000a00 */
[----:B0-----:R-:W-:-:S05]  /*0170*/  IMAD.WIDE.U32 R2, R5, 0x4, R2 ;  /* 0x0000000405027825 */ /* 0x001fca00078e0002 */
[----:B------:R0:W5:Y:S01]  /*0180*/  LDG.E R0, desc[UR6][R2.64] ;  /* 0x0000000602007981 */ /* 0x000162000c1e1900 */
[----:B------:R-:W-:-:S07]  /*0190*/  IADD3 R7, PT, PT, R5, 0x200, RZ ;  /* 0x0000020005077810 */ /* 0x000fce0007ffe0ff */
.L_x_208:
[----:B------:R-:W-:Y:S05]  /*01a0*/  BSYNC.RECONVERGENT B1 ;  /* 0x0000000000017941 */ /* 0x000fea0003800200 */
.L_x_207:
[----:B------:R-:W-:Y:S01]  /*01b0*/  ISETP.GE.U32.AND P0, PT, R7, R4, PT ;  /* 0x000000040700720c */ /* 0x000fe20003f06070 */
[----:B------:R-:W-:-:S12]  /*01c0*/  BSSY.RECONVERGENT B1, `(.L_x_209) ;  /* 0x0000070000017945 */ /* 0x000fd80003800200 */
[----:B------:R-:W-:Y:S05]  /*01d0*/  @P0 BRA `(.L_x_210) ;  /* 0x0000000400b80947 */ /* 0x000fea0003800000 */
[----:B0-----:R-:W-:Y:S01]  /*01e0*/  LOP3.LUT R3, RZ, R7, RZ, 0x33, !PT ;  /* 0x00000007ff037212 */ /* 0x001fe200078e33ff */
[----:B------:R-:W-:Y:S03]  /*01f0*/  BSSY.RECONVERGENT B2, `(.L_x_211) ;  /* 0x0000033000027945 */ /* 0x000fe60003800200 */
[----:B------:R-:W-:-:S04]  /*0200*/  IADD3 R3, PT, PT, R3, R4, RZ ;  /* 0x0000000403037210 */ /* 0x000fc80007ffe0ff */
        /* <DEDUP_REMOVED lines=9> */
[----:B------:R-:W-:-:S04]  /*02a0*/  IADD3 R2, P0, PT, R2, 0x4000, RZ ;  /* 0x0000400002027810 */ /* 0x000fc80007f1e0ff */
[----:B------:R-:W-:-:S09]  /*02b0*/  IADD3.X R3, PT, PT, RZ, R3, RZ, P0, !PT ;  /* 0x00000003ff037210 */ /* 0x000fd200007fe4ff */
.L_x_213:
        /* <DEDUP_REMOVED lines=19> */
[----:B0-----:R-:W-:-:S04]  /*03f0*/  IADD3 R2, P2, PT, R2, 0x8000, RZ ;  /* 0x0000800002027810 */ /* 0x001fc80007f5e0ff */
[----:B------:R-:W-:Y:S01]  /*0400*/  IADD3.X R3, PT, PT, RZ, R3, RZ, P2, !PT ;  /* 0x00000003ff037210 */ /* 0x000fe200017fe4ff */
        /* <DEDUP_REMOVED lines=17> */
.L_x_212:
[----:B------:R-:W-:Y:S05]  /*0520*/  BSYNC.RECONVERGENT B2 ;  /* 0x0000000000027941 */ /* 0x000fea0003800200 */
.L_x_211:
[----:B------:R-:W-:Y:S05]  /*0530*/  @!P1 BRA `(.L_x_210) ;  /* 0x0000000000e09947 */ /* 0x000fea0003800000 */
[----:B------:R-:W-:Y:S01]  /*0540*/  ISETP.GE.U32.AND P0, PT, R22, 0x8, PT ;  /* 0x000000081600780c */ /* 0x000fe20003f06070 */
[----:B------:R-:W-:Y:S01]  /*0550*/  BSSY.RECONVERGENT B2, `(.L_x_214) ;  /* 0x0000017000027945 */ /* 0x000fe20003800200 */
[----:B------:R-:W-:-:S04]  /*0560*/  LOP3.LUT R10, R6, 0x7, RZ, 0xc0, !PT ;  /* 0x00000007060a7812 */ /* 0x000fc800078ec0ff */
[----:B------:R-:W-:-:S07]  /*0570*/  ISETP.NE.AND P1, PT, R10, RZ, PT ;  /* 0x000000ff0a00720c */ /* 0x000fce0003f25270 */
[----:B------:R-:W-:Y:S06]  /*0580*/  @!P0 BRA `(.L_x_215) ;  /* 0x00000000004c8947 */ /* 0x000fec0003800000 */
[----:B------:R-:W0:Y:S02]  /*0590*/  LDC.64 R2, c[0x0][0x380] ;  /* 0x0000e000ff027b82 */ /* 0x000e240000000a00 */
[----:B0-----:R-:W-:-:S05]  /*05a0*/  IMAD.WIDE.U32 R2, R7, 0x4, R2 ;  /* 0x0000000407027825 */ /* 0x001fca00078e0002 */
        /* <DEDUP_REMOVED lines=17> */
.L_x_215:
[----:B------:R-:W-:Y:S05]  /*06c0*/  BSYNC.RECONVERGENT B2 ;  /* 0x0000000000027941 */ /* 0x000fea0003800200 */
.L_x_214:
        /* <DEDUP_REMOVED lines=17> */
.L_x_217:
[----:B------:R-:W-:Y:S05]  /*07e0*/  BSYNC.RECONVERGENT B2 ;  /* 0x0000000000027941 */ /* 0x000fea0003800200 */
.L_x_216:
[----:B------:R-:W-:Y:S05]  /*07f0*/  @!P1 BRA `(.L_x_210) ;  /* 0x0000000000309947 */ /* 0x000fea0003800000 */
[----:B------:R-:W0:Y:S01]  /*0800*/  LDC.64 R2, c[0x0][0x380] ;  /* 0x0000e000ff027b82 */ /* 0x000e220000000a00 */
[----:B------:R-:W-:Y:S01]  /*0810*/  IADD3 R6, PT, PT, -R6, RZ, RZ ;  /* 0x000000ff06067210 */ /* 0x000fe20007ffe1ff */
[----:B0-----:R-:W-:-:S05]  /*0820*/  IMAD.WIDE.U32 R2, R7, 0x4, R2 ;  /* 0x0000000407027825 */ /* 0x001fca00078e0002 */
[----:B------:R-:W-:-:S07]  /*0830*/  MOV R7, R3 ;  /* 0x0000000300077202 */ /* 0x000fce0000000f00 */
.L_x_218:
[----:B------:R-:W-:-:S06]  /*0840*/  MOV R3, R7 ;  /* 0x0000000700037202 */ /* 0x000fcc0000000f00 */
[----:B------:R0:W2:Y:S01]  /*0850*/  LDG.E R3, desc[UR6][R2.64] ;  /* 0x0000000602037981 */ /* 0x0000a2000c1e1900 */
[----:B------:R-:W-:-:S04]  /*0860*/  IADD3 R6, PT, PT, R6, 0x1, RZ ;  /* 0x0000000106067810 */ /* 0x000fc80007ffe0ff */
[----:B------:R-:W-:Y:S02]  /*0870*/  ISETP.NE.AND P0, PT, R6, RZ, PT ;  /* 0x000000ff0600720c */ /* 0x000fe40003f05270 */
[----:B0-----:R-:W-:-:S04]  /*0880*/  IADD3 R2, P1, PT, R2, 0x800, RZ ;  /* 0x0000080002027810 */ /* 0x001fc80007f3e0ff */
[----:B------:R-:W-:Y:S01]  /*0890*/  IADD3.X R7, PT, PT, RZ, R7, RZ, P1, !PT ;  /* 0x00000007ff077210 */ /* 0x000fe20000ffe4ff */
[----:B--2--5:R-:W-:-:S06]  /*08a0*/  FADD R0, R3, R0 ;  /* 0x0000000003007221 */ /* 0x024fcc0000000000 */
[----:B------:R-:W-:Y:S05]  /*08b0*/  @P0 BRA `(.L_x_218) ;  /* 0xfffffffc00e00947 */ /* 0x000fea000383ffff */
.L_x_210:
[----:B------:R-:W-:Y:S05]  /*08c0*/  BSYNC.RECONVERGENT B1 ;  /* 0x0000000000017941 */ /* 0x000fea0003800200 */
.L_x_209:
[----:B------:R-:W-:Y:S02]  /*08d0*/  ISETP.GE.U32.AND P0, PT, R4, 0x200, PT ;  /* 0x000002000400780c */ /* 0x000fe40003f06070 */
        /* <DEDUP_REMOVED lines=36> */
[----:B------:R-:W3:Y:S04]  /*0b20*/  LDS.128 R8, [UR4+0x30] ;  /* 0x00003004ff087984 */ /* 0x000ee80008000c00 */
[----:B------:R-:W4:Y:S01]  /*0b30*/  LDS.128 R16, [UR4+0x40] ;  /* 0x00004004ff107984 */ /* 0x000f220008000c00 */
[----:B0-----:R-:W-:-:S04]  /*0b40*/  FADD R5, R0, R5 ;  /* 0x0000000500057221 */ /* 0x001fc80000000000 */
        /* <DEDUP_REMOVED lines=9> */
[----:B------:R-:W-:-:S04]  /*0be0*/  FADD R11, R10, R11 ;  /* 0x0000000b0a0b7221 */ /* 0x000fc80000000000 */
[----:B----4-:R-:W-:-:S04]  /*0bf0*/  FADD R16, R11, R16 ;  /* 0x000000100b107221 */ /* 0x010fc80000000000 */
[----:B------:R-:W-:-:S04]  /*0c00*/  FADD R17, R16, R17 ;  /* 0x0000001110117221 */ /* 0x000fc80000000000 */
[----:B------:R-:W-:-:S04]  /*0c10*/  FADD R18, R17, R18 ;  /* 0x0000001211127221 */ /* 0x000fc80000000000 */
[----:B------:R-:W-:Y:S01]  /*0c20*/  FADD R0, R18, R19 ;  /* 0x0000001312007221 */ /* 0x000fe20000000000 */
[----:B------:R-:W-:Y:S06]  /*0c30*/  BRA `(.L_x_220) ;  /* 0x0000001400d87947 */ /* 0x000fec0003800000 */
.L_x_219:
[----:B------:R-:W1:Y:S01]  /*0c40*/  S2R R6, SR_LANEID ;  /* 0x0000000000067919 */ /* 0x000e620000000000 */
[----:B------:R-:W-:-:S04]  /*0c50*/  LOP3.LUT R0, R5, 0x3e0, RZ, 0xc0, !PT ;  /* 0x000003e005007812 */ /* 0x000fc800078ec0ff */
[----:B0-----:R-:W-:Y:S02]  /*0c60*/  IADD3 R3, PT, PT, R0, 0x20, RZ ;  /* 0x0000002000037810 */ /* 0x001fe40007ffe0ff */
[----:B------:R-:W-:Y:S02]  /*0c70*/  LOP3.LUT R7, RZ, R0, RZ, 0x33, !PT ;  /* 0x00000000ff077212 */ /* 0x000fe400078e33ff */
[-C--:B------:R-:W-:Y:S02]  /*0c80*/  ISETP.GT.U32.AND P0, PT, R3, R4.reuse, PT ;  /* 0x000000040300720c */ /* 0x080fe40003f04070 */
        /* <DEDUP_REMOVED lines=40> */
[----:B------:R-:W0:Y:S04]  /*0f10*/  LDS.128 R20, [UR4+0x10] ;  /* 0x00001004ff147984 */ /* 0x000e280008000c00 */
        /* <DEDUP_REMOVED lines=30> */
.L_x_206:
[----:B------:R-:W0:Y:S01]  /*1100*/  S2R R0, SR_TID.X ;  /* 0x0000000000007919 */ /* 0x000e220000002100 */
[----:B------:R-:W1:Y:S02]  /*1110*/  LDCU.64 UR4, c[0x0][0x380] ;  /* 0x00007000ff0477ac */ /* 0x000e640008000a00 */
[----:B-1----:R-:W-:Y:S02]  /*1120*/  MOV R12, UR4 ;  /* 0x00000004000c7c02 */ /* 0x002fe40008000f00 */
[----:B------:R-:W-:-:S03]  /*1130*/  MOV R13, UR5 ;  /* 0x00000005000d7c02 */ /* 0x000fc60008000f00 */
        /* <DEDUP_REMOVED lines=17> */
[----:B------:R-:W-:Y:S01]  /*1250*/  UMOV UR4, 0x2000 ;  /* 0x0000200000047882 */ /* 0x000fe20000000000 */
[----:B--2---:R-:W-:Y:S01]  /*1260*/  FADD R20, R20, R21 ;  /* 0x0000001514147221 */ /* 0x004fe20000000000 */
[----:B------:R-:W-:-:S04]  /*1270*/  IADD3 R21, PT, PT, R4, -0x2000, RZ ;  /* 0xffffe00004157810 */ /* 0x000fc80007ffe0ff */
[----:B------:R-:W-:Y:S01]  /*1280*/  ISETP.GE.U32.AND P0, PT, R21, 0x2000, PT ;  /* 0x000020001500780c */ /* 0x000fe20003f06070 */
[----:B---3--:R-:W-:Y:S01]  /*1290*/  FADD R6, R6, R7 ;  /* 0x0000000706067221 */ /* 0x008fe20000000000 */
[----:B----4-:R-:W-:-:S04]  /*12a0*/  FADD R9, R8, R9 ;  /* 0x0000000908097221 */ /* 0x010fc80000000000 */
[----:B------:R-:W-:Y:S01]  /*12b0*/  FADD R6, R6, R9 ;  /* 0x0000000906067221 */ /* 0x000fe20000000000 */
[----:B-----5:R-:W-:Y:S01]  /*12c0*/  FADD R10, R10, R11 ;  /* 0x0000000b0a0a7221 */ /* 0x020fe20000000000 */
[----:B------:R-:W-:-:S04]  /*12d0*/  FADD R15, R14, R15 ;  /* 0x0000000f0e0f7221 */ /* 0x000fc80000000000 */
[----:B------:R-:W-:Y:S01]  /*12e0*/  FADD R15, R10, R15 ;  /* 0x0000000f0a0f7221 */ /* 0x000fe20000000000 */
[----:B------:R-:W-:Y:S01]  /*12f0*/  FADD R16, R16, R17 ;  /* 0x0000001110107221 */ /* 0x000fe20000000000 */
[----:B------:R-:W-:-:S04]  /*1300*/  FADD R19, R18, R19 ;  /* 0x0000001312137221 */ /* 0x000fc80000000000 */
[----:B------:R-:W-:Y:S01]  /*1310*/  FADD R16, R16, R19 ;  /* 0x0000001310107221 */ /* 0x000fe20000000000 */
[----:B------:R-:W-:-:S04]  /*1320*/  FADD R5, R5, R22 ;  /* 0x0000001605057221 */ /* 0x000fc80000000000 */
[----:B------:R-:W-:Y:S01]  /*1330*/  FADD R5, R20, R5 ;  /* 0x0000000514057221 */ /* 0x000fe20000000000 */
[----:B------:R-:W-:-:S03]  /*1340*/  FADD R6, R6, R15 ;  /* 0x0000000f06067221 */ /* 0x000fc60000000000 */
[----:B------:R-:W-:-:S04]  /*1350*/  FADD R5, R16, R5 ;  /* 0x0000000510057221 */ /* 0x000fc80000000000 */
[----:B------:R-:W-:Y:S01]  /*1360*/  FADD R5, R6, R5 ;  /* 0x0000000506057221 */ /* 0x000fe20000000000 */
[----:B------:R-:W-:Y:S06]  /*1370*/  @!P0 BRA `(.L_x_221) ;  /* 0x0000000000ac8947 */ /* 0x000fec0003800000 */
[----:B------:R-:W0:Y:S01]  /*1380*/  LDC R4, c[0x0][0x390] ;  /* 0x0000e400ff047b82 */ /* 0x000e220000000800 */
[----:B------:R-:W-:-:S07]  /*1390*/  UMOV UR4, 0x2000 ;  /* 0x0000200000047882 */ /* 0x000fce0000000000 */
[----:B------:R-:W1:Y:S02]  /*13a0*/  LDC.64 R12, c[0x0][0x380] ;  /* 0x0000e000ff0c7b82 */ /* 0x000e640000000a00 */
.L_x_223:
[----:B------:R-:W-:-:S05]  /*13b0*/  IADD3 R3, PT, PT, R0, UR4, RZ ;  /* 0x0000000400037c10 */ /* 0x000fca000fffe0ff */
        /* <DEDUP_REMOVED lines=17> */
[----:B0-----:R-:W-:-:S04]  /*14d0*/  IADD3 R2, PT, PT, R4, -UR4, RZ ;  /* 0x8000000404027c10 */ /* 0x001fc8000fffe0ff */
        /* <DEDUP_REMOVED lines=18> */
[----:B------:R-:W-:-:S06]  /*1600*/  UIADD3 UR4, UPT, UPT, UR4, 0x2000, URZ ;  /* 0x0000200004047890 */ /* 0x000fcc000fffe0ff */
[----:B------:R-:W-:-:S13]  /*1610*/  ISETP.LT.U32.AND P0, PT, R21, UR4, PT ;  /* 0x0000000415007c0c */ /* 0x000fda000bf01070 */
[----:B------:R-:W-:Y:S05]  /*1620*/  @!P0 BRA `(.L_x_223) ;  /* 0xfffffffc00608947 */ /* 0x000fea000383ffff */
.L_x_221:
[----:B------:R-:W-:Y:S01]  /*1630*/  IADD3 R3, PT, PT, R4, -UR4, RZ ;  /* 0x8000000404037c10 */ /* 0x000fe2000fffe0ff */
[----:B------:R-:W-:Y:S03]  /*1640*/  BSSY.RECONVERGENT B1, `(.L_x_222) ;  /* 0x00000a3000017945 */ /* 0x000fe60003800200 */
[----:B------:R-:W-:-:S04]  /*1650*/  ISETP.GE.AND P0, PT, R0, R3, PT ;  /* 0x000000030000720c */ /* 0x000fc80003f06270 */
[----:B------:R-:W-:-:S13]  /*1660*/  ISETP.LE.U32.OR P0, PT, R4, UR4, P0 ;  /* 0x0000000404007c0c */ /* 0x000fda0008703470 */
[----:B------:R-:W-:Y:S05]  /*1670*/  @P0 BRA `(.L_x_224) ;  /* 0x00000008007c0947 */ /* 0x000fea0003800000 */
[-C--:B------:R-:W-:Y:S01]  /*1680*/  LOP3.LUT R3, RZ, R0.reuse, RZ, 0x33, !PT ;  /* 0x00000000ff037212 */ /* 0x080fe200078e33ff */
[----:B------:R-:W-:Y:S01]  /*1690*/  BSSY.RECONVERGENT B2, `(.L_x_225) ;  /* 0x0000052000027945 */ /* 0x000fe20003800200 */
[----:B------:R-:W-:Y:S02]  /*16a0*/  MOV R6, R0 ;  /* 0x0000000000067202 */ /* 0x000fe40000000f00 */
[----:B------:R-:W-:-:S04]  /*16b0*/  IADD3 R3, PT, PT, R4, -UR4, R3 ;  /* 0x8000000404037c10 */ /* 0x000fc8000fffe003 */
[C---:B------:R-:W-:Y:S02]  /*16c0*/  ISETP.GE.U32.AND P0, PT, R3.reuse, 0x1e00, PT ;  /* 0x00001e000300780c */ /* 0x040fe40003f06070 */
[----:B------:R-:W-:-:S04]  /*16d0*/  LEA.HI R3, R3, 0x1, RZ, 0x17 ;  /* 0x0000000103037811 */ /* 0x000fc800078fb8ff */
[----:B------:R-:W-:-:S07]  /*16e0*/  LOP3.LUT R4, R3, 0xf, RZ, 0xc0, !PT ;  /* 0x0000000f03047812 */ /* 0x000fce00078ec0ff */
[----:B------:R-:W-:Y:S05]  /*16f0*/  @!P0 BRA `(.L_x_226) ;  /* 0x00000004002c8947 */ /* 0x000fea0003800000 */
[----:B------:R-:W-:Y:S01]  /*1700*/  LOP3.LUT R7, R3, 0xfffff0, RZ, 0xc0, !PT ;  /* 0x00fffff003077812 */ /* 0x000fe200078ec0ff */
[----:B------:R-:W-:Y:S01]  /*1710*/  BSSY.RECONVERGENT B3, `(.L_x_227) ;  /* 0x0000048000037945 */ /* 0x000fe20003800200 */
[C---:B------:R-:W-:Y:S02]  /*1720*/  LOP3.LUT R6, R0.reuse, 0x1000, RZ, 0xfc, !PT ;  /* 0x0000100000067812 */ /* 0x040fe400078efcff */
[----:B------:R-:W-:Y:S02]  /*1730*/  IADD3 R2, PT, PT, R0, UR4, RZ ;  /* 0x0000000400027c10 */ /* 0x000fe4000fffe0ff */
[----:B------:R-:W-:-:S07]  /*1740*/  IADD3 R7, PT, PT, -R7, RZ, RZ ;  /* 0x000000ff07077210 */ /* 0x000fce0007ffe1ff */
.L_x_228:
[C---:B------:R-:W-:Y:S01]  /*1750*/  IADD3 R19, PT, PT, R2.reuse, 0x200, RZ ;  /* 0x0000020002137810 */ /* 0x040fe20007ffe0ff */
[C---:B------:R-:W-:Y:S01]  /*1760*/  IMAD.WIDE.U32 R14, R2.reuse, 0x4, R12 ;  /* 0x00000004020e7825 */ /* 0x040fe200078e000c */
[----:B------:R-:W-:-:S03]  /*1770*/  IADD3 R11, PT, PT, R2, 0x400, RZ ;  /* 0x00000400020b7810 */ /* 0x000fc60007ffe0ff */
[--C-:B------:R-:W-:Y:S01]  /*1780*/  IMAD.WIDE.U32 R18, R19, 0x4, R12.reuse ;  /* 0x0000000413127825 */ /* 0x100fe200078e000c */
[----:B------:R0:W2:Y:S01]  /*1790*/  LDG.E R8, desc[UR6][R14.64] ;  /* 0x000000060e087981 */ /* 0x0000a2000c1e1900 */
[C---:B------:R-:W-:Y:S02]  /*17a0*/  IADD3 R21, PT, PT, R2.reuse, 0x600, RZ ;  /* 0x0000060002157810 */ /* 0x040fe40007ffe0ff */
[--C-:B------:R-:W-:Y:S01]  /*17b0*/  IMAD.WIDE.U32 R10, R11, 0x4, R12.reuse ;  /* 0x000000040b0a7825 */ /* 0x100fe200078e000c */
[----:B------:R1:W3:Y:S01]  /*17c0*/  LDG.E R9, desc[UR6][R18.64] ;  /* 0x0000000612097981 */ /* 0x0002e2000c1e1900 */
[C---:B------:R-:W-:Y:S02]  /*17d0*/  IADD3 R17, PT, PT, R2.reuse, 0x800, RZ ;  /* 0x0000080002117810 */ /* 0x040fe40007ffe0ff */
[--C-:B------:R-:W-:Y:S02]  /*17e0*/  IMAD.WIDE.U32 R20, R21, 0x4, R12.reuse ;  /* 0x0000000415147825 */ /* 0x100fe400078e000c */
[----:B------:R4:W5:Y:S01]  /*17f0*/  LDG.E R10, desc[UR6][R10.64] ;  /* 0x000000060a0a7981 */ /* 0x000962000c1e1900 */
[----:B------:R-:W-:Y:S01]  /*1800*/  IADD3 R29, PT, PT, R2, 0xa00, RZ ;  /* 0x00000a00021d7810 */ /* 0x000fe20007ffe0ff */
[----:B------:R-:W-:-:S02]  /*1810*/  IMAD.WIDE.U32 R16, R17, 0x4, R12 ;  /* 0x0000000411107825 */ /* 0x000fc400078e000c */
[----:B------:R4:W5:Y:S01]  /*1820*/  LDG.E R27, desc[UR6][R20.64] ;  /* 0x00000006141b7981 */ /* 0x000962000c1e1900 */
[C---:B------:R-:W-:Y:S01]  /*1830*/  IADD3 R23, PT, PT, R2.reuse, 0xc00, RZ ;  /* 0x00000c0002177810 */ /* 0x040fe20007ffe0ff */
[--C-:B------:R-:W-:Y:S02]  /*1840*/  IMAD.WIDE.U32 R28, R29, 0x4, R12.reuse ;  /* 0x000000041d1c7825 */ /* 0x100fe400078e000c */
[----:B------:R-:W5:Y:S01]  /*1850*/  LDG.E R26, desc[UR6][R16.64] ;  /* 0x00000006101a7981 */ /* 0x000f62000c1e1900 */
[C---:B------:R-:W-:Y:S01]  /*1860*/  IADD3 R22, PT, PT, R2.reuse, 0xe00, RZ ;  /* 0x00000e0002167810 */ /* 0x040fe20007ffe0ff */
[--C-:B0-----:R-:W-:Y:S02]  /*1870*/  IMAD.WIDE.U32 R14, R23, 0x4, R12.reuse ;  /* 0x00000004170e7825 */ /* 0x101fe400078e000c */
[----:B------:R0:W5:Y:S01]  /*1880*/  LDG.E R25, desc[UR6][R28.64] ;  /* 0x000000061c197981 */ /* 0x000162000c1e1900 */
[----:B------:R-:W-:Y:S01]  /*1890*/  IADD3 R23, PT, PT, R2, 0x1000, RZ ;  /* 0x0000100002177810 */ /* 0x000fe20007ffe0ff */
[----:B-1----:R-:W-:-:S02]  /*18a0*/  IMAD.WIDE.U32 R18, R22, 0x4, R12 ;  /* 0x0000000416127825 */ /* 0x002fc400078e000c */
[----:B------:R1:W5:Y:S01]  /*18b0*/  LDG.E R24, desc[UR6][R14.64] ;  /* 0x000000060e187981 */ /* 0x000362000c1e1900 */
[C---:B----4-:R-:W-:Y:S01]  /*18c0*/  IADD3 R11, PT, PT, R2.reuse, 0x1200, RZ ;  /* 0x00001200020b7810 */ /* 0x050fe20007ffe0ff */
[--C-:B------:R-:W-:Y:S02]  /*18d0*/  IMAD.WIDE.U32 R20, R23, 0x4, R12.reuse ;  /* 0x0000000417147825 */ /* 0x100fe400078e000c */
[----:B------:R4:W5:Y:S01]  /*18e0*/  LDG.E R23, desc[UR6][R18.64] ;  /* 0x0000000612177981 */ /* 0x000962000c1e1900 */
[C---:B0-----:R-:W-:Y:S01]  /*18f0*/  IADD3 R29, PT, PT, R2.reuse, 0x1400, RZ ;  /* 0x00001400021d7810 */ /* 0x041fe20007ffe0ff */
[--C-:B------:R-:W-:Y:S02]  /*1900*/  IMAD.WIDE.U32 R16, R11, 0x4, R12.reuse ;  /* 0x000000040b107825 */ /* 0x100fe400078e000c */
[----:B------:R-:W5:Y:S01]  /*1910*/  LDG.E R22, desc[UR6][R20.64] ;  /* 0x0000000614167981 */ /* 0x000f62000c1e1900 */
[----:B-1----:R-:W-:Y:S01]  /*1920*/  IADD3 R15, PT, PT, R2, 0x1600, RZ ;  /* 0x00001600020f7810 */ /* 0x002fe20007ffe0ff */
[----:B------:R-:W-:-:S02]  /*1930*/  IMAD.WIDE.U32 R28, R29, 0x4, R12 ;  /* 0x000000041d1c7825 */ /* 0x000fc400078e000c */
[----:B------:R0:W5:Y:S01]  /*1940*/  LDG.E R11, desc[UR6][R16.64] ;  /* 0x00000006100b7981 */ /* 0x000162000c1e1900 */
[C---:B----4-:R-:W-:Y:S01]  /*1950*/  IADD3 R19, PT, PT, R2.reuse, 0x1800, RZ ;  /* 0x0000180002137810 */ /* 0x050fe20007ffe0ff */
[--C-:B------:R-:W-:Y:S02]  /*1960*/  IMAD.WIDE.U32 R14, R15, 0x4, R12.reuse ;  /* 0x000000040f0e7825 */ /* 0x100fe400078e000c */
[----:B------:R-:W4:Y:S02]  /*1970*/  LDG.E R28, desc[UR6][R28.64] ;  /* 0x000000061c1c7981 */ /* 0x000f24000c1e1900 */
[----:B------:R-:W-:Y:S01]  /*1980*/  IMAD.WIDE.U32 R18, R19, 0x4, R12 ;  /* 0x0000000413127825 */ /* 0x000fe200078e000c */
[C---:B0-----:R-:W-:Y:S02]  /*1990*/  IADD3 R17, PT, PT, R2.reuse, 0x1a00, RZ ;  /* 0x00001a0002117810 */ /* 0x041fe40007ffe0ff */
[----:B------:R-:W-:-:S03]  /*19a0*/  IADD3 R21, PT, PT, R2, 0x1c00, RZ ;  /* 0x00001c0002157810 */ /* 0x000fc60007ffe0ff */
[----:B------:R-:W4:Y:S04]  /*19b0*/  LDG.E R18, desc[UR6][R18.64] ;  /* 0x0000000612127981 */ /* 0x000f28000c1e1900 */
[----:B------:R0:W4:Y:S01]  /*19c0*/  LDG.E R29, desc[UR6][R14.64] ;  /* 0x000000060e1d7981 */ /* 0x000122000c1e1900 */
[----:B------:R-:W-:Y:S01]  /*19d0*/  IADD3 R20, PT, PT, R2, 0x1e00, RZ ;  /* 0x00001e0002147810 */ /* 0x000fe20007ffe0ff */
[----:B0-----:R-:W-:-:S04]  /*19e0*/  IMAD.WIDE.U32 R14, R17, 0x4, R12 ;  /* 0x00000004110e7825 */ /* 0x001fc800078e000c */
[--C-:B------:R-:W-:Y:S02]  /*19f0*/  IMAD.WIDE.U32 R16, R21, 0x4, R12.reuse ;  /* 0x0000000415107825 */ /* 0x100fe400078e000c */
[----:B------:R-:W4:Y:S02]  /*1a00*/  LDG.E R14, desc[UR6][R14.64] ;  /* 0x000000060e0e7981 */ /* 0x000f24000c1e1900 */
[----:B------:R-:W-:Y:S02]  /*1a10*/  IMAD.WIDE.U32 R20, R20, 0x4, R12 ;  /* 0x0000000414147825 */ /* 0x000fe400078e000c */
[----:B------:R-:W4:Y:S04]  /*1a20*/  LDG.E R16, desc[UR6][R16.64] ;  /* 0x0000000610107981 */ /* 0x000f28000c1e1900 */
[----:B------:R-:W4:Y:S01]  /*1a30*/  LDG.E R20, desc[UR6][R20.64] ;  /* 0x0000000614147981 */ /* 0x000f22000c1e1900 */
[----:B------:R-:W-:-:S04]  /*1a40*/  IADD3 R7, PT, PT, R7, 0x10, RZ ;  /* 0x0000001007077810 */ /* 0x000fc80007ffe0ff */
[----:B------:R-:W-:Y:S02]  /*1a50*/  ISETP.NE.AND P0, PT, R7, RZ, PT ;  /* 0x000000ff0700720c */ /* 0x000fe40003f05270 */
[----:B------:R-:W-:Y:S02]  /*1a60*/  IADD3 R6, PT, PT, R6, 0x2000, RZ ;  /* 0x0000200006067810 */ /* 0x000fe40007ffe0ff */
[----:B------:R-:W-:Y:S01]  /*1a70*/  IADD3 R2, PT, PT, R2, 0x2000, RZ ;  /* 0x0000200002027810 */ /* 0x000fe20007ffe0ff */
[----:B--2---:R-:W-:-:S04]  /*1a80*/  FADD R8, R8, R5 ;  /* 0x0000000508087221 */ /* 0x004fc80000000000 */
[----:B---3--:R-:W-:-:S04]  /*1a90*/  FADD R9, R8, R9 ;  /* 0x0000000908097221 */ /* 0x008fc80000000000 */
        /* <DEDUP_REMOVED lines=8> */
[----:B----4-:R-:W-:-:S04]  /*1b20*/  FADD R28, R11, R28 ;  /* 0x0000001c0b1c7221 */ /* 0x010fc80000000000 */
[----:B------:R-:W-:-:S04]  /*1b30*/  FADD R29, R28, R29 ;  /* 0x0000001d1c1d7221 */ /* 0x000fc80000000000 */
[----:B------:R-:W-:-:S04]  /*1b40*/  FADD R29, R29, R18 ;  /* 0x000000121d1d7221 */ /* 0x000fc80000000000 */
[----:B------:R-:W-:-:S04]  /*1b50*/  FADD R29, R29, R14 ;  /* 0x0000000e1d1d7221 */ /* 0x000fc80000000000 */
[----:B------:R-:W-:-:S04]  /*1b60*/  FADD R29, R29, R16 ;  /* 0x000000101d1d7221 */ /* 0x000fc80000000000 */
[----:B------:R-:W-:Y:S01]  /*1b70*/  FADD R5, R29, R20 ;  /* 0x000000141d057221 */ /* 0x000fe20000000000 */
[----:B------:R-:W-:Y:S06]  /*1b80*/  @P0 BRA `(.L_x_228) ;  /* 0xfffffff800f00947 */ /* 0x000fec000383ffff */
[----:B------:R-:W-:Y:S05]  /*1b90*/  BSYNC.RECONVERGENT B3 ;  /* 0x0000000000037941 */ /* 0x000fea0003800200 */
.L_x_227:
[----:B------:R-:W-:-:S07]  /*1ba0*/  IADD3 R6, PT, PT, R6, -0x1000, RZ ;  /* 0xfffff00006067810 */ /* 0x000fce0007ffe0ff */
.L_x_226:
[----:B------:R-:W-:Y:S05]  /*1bb0*/  BSYNC.RECONVERGENT B2 ;  /* 0x0000000000027941 */ /* 0x000fea0003800200 */
.L_x_225:
[----:B------:R-:W-:-:S13]  /*1bc0*/  ISETP.NE.AND P0, PT, R4, RZ, PT ;  /* 0x000000ff0400720c */ /* 0x000fda0003f05270 */
[----:B------:R-:W-:Y:S05]  /*1bd0*/  @!P0 BRA `(.L_x_224) ;  /* 0x0000000400248947 */ /* 0x000fea0003800000 */
[----:B------:R-:W-:Y:S01]  /*1be0*/  ISETP.GE.U32.AND P0, PT, R4, 0x8, PT ;  /* 0x000000080400780c */ /* 0x000fe20003f06070 */
[----:B------:R-:W-:Y:S01]  /*1bf0*/  BSSY.RECONVERGENT B2, `(.L_x_229) ;  /* 0x0000025000027945 */ /* 0x000fe20003800200 */
[----:B------:R-:W-:-:S04]  /*1c00*/  LOP3.LUT R22, R3, 0x7, RZ, 0xc0, !PT ;  /* 0x0000000703167812 */ /* 0x000fc800078ec0ff */
[----:B------:R-:W-:-:S07]  /*1c10*/  ISETP.NE.AND P1, PT, R22, RZ, PT ;  /* 0x000000ff1600720c */ /* 0x000fce0003f25270 */
[----:B------:R-:W-:Y:S06]  /*1c20*/  @!P0 BRA `(.L_x_230) ;  /* 0x0000000000848947 */ /* 0x000fec0003800000 */
[----:B------:R-:W-:-:S04]  /*1c30*/  IADD3 R7, PT, PT, R6, UR4, RZ ;  /* 0x0000000406077c10 */ /* 0x000fc8000fffe0ff */
        /* <DEDUP_REMOVED lines=32> */
.L_x_230:
[----:B------:R-:W-:Y:S05]  /*1e40*/  BSYNC.RECONVERGENT B2 ;  /* 0x0000000000027941 */ /* 0x000fea0003800200 */
.L_x_229:
        /* <DEDUP_REMOVED lines=23> */
.L_x_232:
[----:B------:R-:W-:Y:S05]  /*1fc0*/  BSYNC.RECONVERGENT B2 ;  /* 0x0000000000027941 */ /* 0x000fea0003800200 */
.L_x_231:
[----:B------:R-:W-:Y:S05]  /*1fd0*/  @!P1 BRA `(.L_x_224) ;  /* 0x0000000000249947 */ /* 0x000fea0003800000 */
[----:B------:R-:W-:Y:S02]  /*1fe0*/  IADD3 R7, PT, PT, R6, UR4, RZ ;  /* 0x0000000406077c10 */ /* 0x000fe4000fffe0ff */
[----:B------:R-:W-:-:S07]  /*1ff0*/  IADD3 R4, PT, PT, -R4, RZ, RZ ;  /* 0x000000ff04047210 */ /* 0x000fce0007ffe1ff */
.L_x_233:
[----:B------:R-:W-:-:S06]  /*2000*/  IMAD.WIDE.U32 R2, R7, 0x4, R12 ;  /* 0x0000000407027825 */ /* 0x000fcc00078e000c */
[----:B------:R-:W2:Y:S01]  /*2010*/  LDG.E R2, desc[UR6][R2.64] ;  /* 0x0000000602027981 */ /* 0x000ea2000c1e1900 */
[----:B------:R-:W-:Y:S02]  /*2020*/  IADD3 R4, PT, PT, R4, 0x1, RZ ;  /* 0x0000000104047810 */ /* 0x000fe40007ffe0ff */
[----:B------:R-:W-:Y:S02]  /*2030*/  IADD3 R7, PT, PT, R7, 0x200, RZ ;  /* 0x0000020007077810 */ /* 0x000fe40007ffe0ff */
[----:B------:R-:W-:Y:S01]  /*2040*/  ISETP.NE.AND P0, PT, R4, RZ, PT ;  /* 0x000000ff0400720c */ /* 0x000fe20003f05270 */
[----:B--2---:R-:W-:-:S12]  /*2050*/  FADD R5, R2, R5 ;  /* 0x0000000502057221 */ /* 0x004fd80000000000 */
[----:B------:R-:W-:Y:S05]  /*2060*/  @P0 BRA `(.L_x_233) ;  /* 0xfffffffc00e40947 */ /* 0x000fea000383ffff */
.L_x_224:
[----:B------:R-:W-:Y:S05]  /*2070*/  BSYNC.RECONVERGENT B1 ;  /* 0x0000000000017941 */ /* 0x000fea0003800200 */
.L_x_222:
        /* <DEDUP_REMOVED lines=33> */
[----:B------:R-:W3:Y:S04]  /*2290*/  LDS.128 R8, [UR4+0x30] ;  /* 0x00003004ff087984 */ /* 0x000ee80008000c00 */
[----:B------:R-:W4:Y:S01]  /*22a0*/  LDS.128 R16, [UR4+0x40] ;  /* 0x00004004ff107984 */ /* 0x000f220008000c00 */
[----:B0-----:R-:W-:-:S04]  /*22b0*/  FADD R5, R0, R5 ;  /* 0x0000000500057221 */ /* 0x001fc80000000000 */
        /* <DEDUP_REMOVED lines=13> */
[----:B------:R-:W-:-:S07]  /*2390*/  FADD R0, R18, R19 ;  /* 0x0000001312007221 */ /* 0x000fce0000000000 */
.L_x_220:
[----:B------:R-:W-:Y:S05]  /*23a0*/  BSYNC.RECONVERGENT B0 ;  /* 0x0000000000007941 */ /* 0x000fea0003800200 */
.L_x_205:
[----:B------:R-:W-:Y:S05]  /*23b0*/  @P0 EXIT ;  /* 0x000000000000094d */ /* 0x000fea0003800000 */
[----:B012---:R-:W0:Y:S01]  /*23c0*/  LDC.64 R2, c[0x0][0x388] ;  /* 0x0000e200ff027b82 */ /* 0x007e220000000a00 */
[----:B------:R-:W1:Y:S02]  /*23d0*/  LDCU UR4, c[0x0][0x398] ;  /* 0x00007300ff0477ac */ /* 0x000e640008000800 */
[----:B-1----:R-:W-:-:S05]  /*23e0*/  FADD R5, R0, UR4 ;  /* 0x0000000400057e21 */ /* 0x002fca0008000000 */
[----:B0-----:R-:W-:Y:S01]  /*23f0*/  STG.E desc[UR6][R2.64], R5 ;  /* 0x0000000502007986 */ /* 0x001fe2000c101906 */
[----:B------:R-:W-:Y:S05]  /*2400*/  EXIT ;  /* 0x000000000000794d */ /* 0x000fea0003800000 */
.L_x_234:
        /* <DEDUP_REMOVED lines=15> */
.L_x_285:


//--------------------- .text._ZN3cub18CUB_300001_SM_10006detail9transform16transform_kernelINS2_10policy_hubILb1EN4cuda3std3__45tupleIJN6thrust24THRUST_300001_SM_1000_NS6detail15normal_iteratorINSA_10device_ptrIfEEEEEEEE10policy1000El6squareSF_JPfEEEvT0_iT1_T2_DpNS2_10kernel_argIT3_EE --------------------------
	.section	.text._ZN3cub18CUB_300001_SM_10006detail9transform16transform_kernelINS2_10policy_hubILb1EN4cuda3std3__45tupleIJN6thrust24THRUST_300001_SM_1000_NS6detail15normal_iteratorINSA_10device_ptrIfEEEEEEEE10policy1000El6squareSF_JPfEEEvT0_iT1_T2_DpNS2_10kernel_argIT3_EE,"ax",@progbits
	.align	128
        .global         _ZN3cub18CUB_300001_SM_10006detail9transform16transform_kernelINS2_10policy_hubILb1EN4cuda3std3__45tupleIJN6thrust24THRUST_300001_SM_1000_NS6detail15normal_iteratorINSA_10device_ptrIfEEEEEEEE10policy1000El6squareSF_JPfEEEvT0_iT1_T2_DpNS2_10kernel_argIT3_EE
        .type           _ZN3cub18CUB_300001_SM_10006detail9transform16transform_kernelINS2_10policy_hubILb1EN4cuda3std3__45tupleIJN6thrust24THRUST_300001_SM_1000_NS6detail15normal_iteratorINSA_10device_ptrIfEEEEEEEE10policy1000El6squareSF_JPfEEEvT0_iT1_T2_DpNS2_10kernel_argIT3_EE,@function
        .size           _ZN3cub18CUB_300001_SM_10006detail9transform16transform_kernelINS2_10policy_hubILb1EN4cuda3std3__45tupleIJN6thrust24THRUST_300001_SM_1000_NS6detail15normal_iteratorINSA_10device_ptrIfEEEEEEEE10policy1000El6squareSF_JPfEEEvT0_iT1_T2_DpNS2_10kernel_argIT3_EE,(.L_x_286 - _ZN3cub18CUB_300001_SM_10006detail9transform16transform_kernelINS2_10policy_hubILb1EN4cuda3std3__45tupleIJN6thrust24THRUST_300001_SM_1000_NS6detail15normal_iteratorINSA_10device_ptrIfEEEEEEEE10policy1000El6squareSF_JPfEEEvT0_iT1_T2_DpNS2_10kernel_argIT3_EE)
        .other          _ZN3cub18CUB_300001_SM_10006detail9transform16transform_kernelINS2_10policy_hubILb1EN4cuda3std3__45tupleIJN6thrust24THRUST_300001_SM_1000_NS6detail15normal_iteratorINSA_10device_ptrIfEEEEEEEE10policy1000El6squareSF_JPfEEEvT0_iT1_T2_DpNS2_10kernel_argIT3_EE,@"STO_CUDA_ENTRY STV_DEFAULT"
_ZN3cub18CUB_300001_SM_10006detail9transform16transform_kernelINS2_10policy_hubILb1EN4cuda3std3__45tupleIJN6thrust24THRUST_300001_SM_1000_NS6detail15normal_iteratorINSA_10device_ptrIfEEEEEEEE10policy1000El6squareSF_JPfEEEvT0_iT1_T2_DpNS2_10kernel_argIT3_EE:
.text._ZN3cub18CUB_300001_SM_10006detail9transform16transform_kernelINS2_10policy_hubILb1EN4cuda3std3__45tupleIJN6thrust24THRUST_300001_SM_1000_NS6detail15normal_iteratorINSA_10device_ptrIfEEEEEEEE10policy1000El6squareSF_JPfEEEvT0_iT1_T2_DpNS2_10kernel_argIT3_EE:
[----:B------:R-:W-:Y:S08]  /*0000*/  LDC R1, c[0x0][0x37c] ;  /* 0x0000df00ff017b82 */ /* 0x000ff00000000800 */
[----:B------:R-:W0:Y:S01]  /*0010*/  LDC R0, c[0x0][0x388] ;  /* 0x0000e200ff007b82 */ /* 0x000e220000000800 */
[----:B------:R-:W1:Y:S01]  /*0020*/  LDCU.64 UR6, c[0x0][0x380] ;  /* 0x00007000ff0677ac */ /* 0x000e620008000a00 */
[----:B------:R-:W2:Y:S01]  /*0030*/  S2R R7, SR_TID.X ;  /* 0x0000000000077919 */ /* 0x000ea20000002100 */
[----:B------:R-:W-:Y:S05]  /*0040*/  BSSY.RECONVERGENT B0, `(.L_x_235) ;  /* 0x000001a000007945 */ /* 0x000fea0003800200 */
[----:B------:R-:W3:Y:S01]  /*0050*/  S2UR UR4, SR_CTAID.X ;  /* 0x00000000000479c3 */ /* 0x000ee20000002500 */
[----:B0-----:R-:W-:-:S04]  /*0060*/  SHF.L.U32 R5, R0, 0x7, RZ ;  /* 0x0000000700057819 */ /* 0x001fc800000006ff */
[----:B------:R-:W-:Y:S01]  /*0070*/  SHF.R.S32.HI R4, RZ, 0x1f, R5 ;  /* 0x0000001fff047819 */ /* 0x000fe20000011405 */
[----:B---3--:R-:W-:Y:S01]  /*0080*/  IMAD.WIDE.U32 R2, R5, UR4, RZ ;  /* 0x0000000405027c25 */ /* 0x008fe2000f8e00ff */
[----:B--2---:R-:W-:-:S03]  /*0090*/  SHF.L.U32 R11, R7, 0x7, RZ ;  /* 0x00000007070b7819 */ /* 0x004fc600000006ff */
[----:B------:R-:W-:Y:S01]  /*00a0*/  IMAD R13, R4, UR4, RZ ;  /* 0x00000004040d7c24 */ /* 0x000fe2000f8e02ff */
[----:B-1----:R-:W-:-:S03]  /*00b0*/  IADD3 R6, P1, PT, -R2, UR6, RZ ;  /* 0x0000000602067c10 */ /* 0x002fc6000ff3e1ff */
[----:B------:R-:W-:Y:S01]  /*00c0*/  IMAD.IADD R13, R3, 0x1, R13 ;  /* 0x00000001030d7824 */ /* 0x000fe200078e020d */
[----:B------:R-:W-:-:S04]  /*00d0*/  ISETP.LT.U32.AND P0, PT, R6, R5, PT ;  /* 0x000000050600720c */ /* 0x000fc80003f01070 */
[----:B------:R-:W-:-:S04]  /*00e0*/  IADD3.X R9, PT, PT, ~R13, UR7, RZ, P1, !PT ;  /* 0x000000070d097c10 */ /* 0x000fc80008ffe5ff */
[----:B------:R-:W-:-:S04]  /*00f0*/  ISETP.LT.AND.EX P0, PT, R9, R4, PT, P0 ;  /* 0x000000040900720c */ /* 0x000fc80003f01300 */
[----:B------:R-:W-:-:S05]  /*0100*/  SEL R6, R6, R5, P0 ;  /* 0x0000000506067207 */ /* 0x000fca0000000000 */
[----:B------:R-:W-:-:S05]  /*0110*/  IMAD.SHL.U32 R4, R6, 0x4, RZ ;  /* 0x0000000406047824 */ /* 0x000fca00078e00ff */
[----:B------:R-:W-:-:S13]  /*0120*/  ISETP.GE.AND P0, PT, R11, R4, PT ;  /* 0x000000040b00720c */ /* 0x000fda0003f06270 */
[----:B------:R-:W-:Y:S05]  /*0130*/  @P0 BRA `(.L_x_236) ;  /* 0x0000000000280947 */ /* 0x000fea0003800000 */
[----:B------:R-:W0:Y:S02]  /*0140*/  LDC.64 R8, c[0x0][0x398] ;  /* 0x0000e600ff087b82 */ /* 0x000e240000000a00 */
[----:B0-----:R-:W-:-:S04]  /*0150*/  LEA R8, P0, R2, R8, 0x2 ;  /* 0x0000000802087211 */ /* 0x001fc800078010ff */
[----:B------:R-:W-:-:S03]  /*0160*/  LEA.HI.X R9, R2, R9, R13, 0x2, P0 ;  /* 0x0000000902097211 */ /* 0x000fc600000f140d */
[----:B------:R-:W-:-:S07]  /*0170*/  IMAD.WIDE.U32 R8, R7, 0x80, R8 ;  /* 0x0000008007087825 */ /* 0x000fce00078e0008 */
.L_x_237:
[----:B------:R-:W-:Y:S01]  /*0180*/  IADD3 R11, PT, PT, R11, 0x4000, RZ ;  /* 0x000040000b0b7810 */ /* 0x000fe20007ffe0ff */
[----:B------:R0:W-:Y:S03]  /*0190*/  CCTL.E.PF2 [R8] ;  /* 0x000000000800798f */ /* 0x0001e60000800100 */
[----:B------:R-:W-:Y:S02]  /*01a0*/  ISETP.GE.AND P0, PT, R11, R4, PT ;  /* 0x000000040b00720c */ /* 0x000fe40003f06270 */
[----:B0-----:R-:W-:-:S05]  /*01b0*/  IADD3 R8, P1, PT, R8, 0x4000, RZ ;  /* 0x0000400008087810 */ /* 0x001fca0007f3e0ff */
[----:B------:R-:W-:-:S06]  /*01c0*/  IMAD.X R9, RZ, RZ, R9, P1 ;  /* 0x000000ffff097224 */ /* 0x000fcc00008e0609 */
[----:B------:R-:W-:Y:S05]  /*01d0*/  @!P0 BRA `(.L_x_237) ;  /* 0xfffffffc00e88947 */ /* 0x000fea000383ffff */
.L_x_236:
[----:B------:R-:W-:Y:S05]  /*01e0*/  BSYNC.RECONVERGENT B0 ;  /* 0x0000000000007941 */ /* 0x000fea0003800200 */
.L_x_235:
[----:B------:R-:W0:Y:S01]  /*01f0*/  LDCU.128 UR8, c[0x0][0x390] ;  /* 0x00007200ff0877ac */ /* 0x000e220008000c00 */
[----:B------:R-:W-:Y:S02]  /*0200*/  ISETP.NE.AND P0, PT, R5, R6, PT ;  /* 0x000000060500720c */ /* 0x000fe40003f05270 */
[C---:B------:R-:W-:Y:S01]  /*0210*/  SHF.L.U32 R3, R2.reuse, 0x2, RZ ;  /* 0x0000000202037819 */ /* 0x040fe200000006ff */
[----:B------:R-:W1:Y:S01]  /*0220*/  LDCU.64 UR4, c[0x0][0x358] ;  /* 0x00006b00ff0477ac */ /* 0x000e620008000a00 */
[----:B------:R-:W-:Y:S02]  /*0230*/  SHF.L.U64.HI R8, R2, 0x2, R13 ;  /* 0x0000000202087819 */ /* 0x000fe4000001020d */
[C---:B0-----:R-:W-:Y:S02]  /*0240*/  IADD3 R4, P1, PT, R3.reuse, UR10, RZ ;  /* 0x0000000a03047c10 */ /* 0x041fe4000ff3e0ff */
[----:B------:R-:W-:Y:S02]  /*0250*/  IADD3 R2, P2, PT, R3, UR8, RZ ;  /* 0x0000000803027c10 */ /* 0x000fe4000ff5e0ff */
[----:B------:R-:W-:-:S02]  /*0260*/  IADD3.X R5, PT, PT, R8, UR11, RZ, P1, !PT ;  /* 0x0000000b08057c10 */ /* 0x000fc40008ffe4ff */
[----:B------:R-:W-:Y:S01]  /*0270*/  IADD3.X R3, PT, PT, R8, UR9, RZ, P2, !PT ;  /* 0x0000000908037c10 */ /* 0x000fe200097fe4ff */
[----:B-1----:R-:W-:Y:S08]  /*0280*/  @!P0 BRA `(.L_x_238) ;  /* 0x0000000800ec8947 */ /* 0x002ff00003800000 */
[----:B------:R-:W-:-:S13]  /*0290*/  ISETP.GE.AND P0, PT, R0, 0x1, PT ;  /* 0x000000010000780c */ /* 0x000fda0003f06270 */
[----:B------:R-:W-:Y:S05]  /*02a0*/  @!P0 EXIT ;  /* 0x000000000000894d */ /* 0x000fea0003800000 */
[C---:B------:R-:W-:Y:S01]  /*02b0*/  ISETP.GE.U32.AND P0, PT, R0.reuse, 0x8, PT ;  /* 0x000000080000780c */ /* 0x040fe20003f06070 */
[----:B------:R-:W-:Y:S01]  /*02c0*/  IMAD.MOV.U32 R8, RZ, RZ, RZ ;  /* 0x000000ffff087224 */ /* 0x000fe200078e00ff */
[----:B------:R-:W-:-:S11]  /*02d0*/  LOP3.LUT R18, R0, 0x7, RZ, 0xc0, !PT ;  /* 0x0000000700127812 */ /* 0x000fd600078ec0ff */
[----:B------:R-:W-:Y:S05]  /*02e0*/  @!P0 BRA `(.L_x_239) ;  /* 0x0000000400cc8947 */ /* 0x000fea0003800000 */
[----:B------:R-:W-:-:S13]  /*02f0*/  ISETP.GE.AND P1, PT, R7, R6, PT ;  /* 0x000000060700720c */ /* 0x000fda0003f26270 */
[----:B------:R-:W-:-:S06]  /*0300*/  @!P1 IMAD.WIDE.U32 R8, R7, 0x4, R4 ;  /* 0x0000000407089825 */ /* 0x000fcc00078e0004 */
[----:B------:R-:W2:Y:S01]  /*0310*/  @!P1 LDG.E R8, desc[UR4][R8.64] ;  /* 0x0000000408089981 */ /* 0x000ea2000c1e1900 */
[C---:B------:R-:W-:Y:S01]  /*0320*/  IADD3 R17, PT, PT, R7.reuse, 0x80, RZ ;  /* 0x0000008007117810 */ /* 0x040fe20007ffe0ff */
[----:B------:R-:W-:-:S03]  /*0330*/  @!P1 IMAD.WIDE.U32 R12, R7, 0x4, R2 ;  /* 0x00000004070c9825 */ /* 0x000fc600078e0002 */
[C---:B------:R-:W-:Y:S01]  /*0340*/  ISETP.GE.AND P0, PT, R17.reuse, R6, PT ;  /* 0x000000061100720c */ /* 0x040fe20003f06270 */
[----:B------:R-:W-:-:S04]  /*0350*/  IMAD.WIDE R10, R17, 0x4, R4 ;  /* 0x00000004110a7825 */ /* 0x000fc800078e0204 */
[----:B--2---:R-:W-:-:S05]  /*0360*/  @!P1 FMUL R15, R8, R8 ;  /* 0x00000008080f9220 */ /* 0x004fca0000400000 */
[----:B------:R0:W-:Y:S04]  /*0370*/  @!P1 STG.E desc[UR4][R12.64], R15 ;  /* 0x0000000f0c009986 */ /* 0x0001e8000c101904 */
[----:B------:R-:W2:Y:S01]  /*0380*/  @!P0 LDG.E R14, desc[UR4][R10.64] ;  /* 0x000000040a0e8981 */ /* 0x000ea2000c1e1900 */
[C---:B------:R-:W-:Y:S01]  /*0390*/  VIADD R19, R7.reuse, 0x100 ;  /* 0x0000010007137836 */ /* 0x040fe20000000000 */
[C---:B------:R-:W-:Y:S01]  /*03a0*/  IADD3 R21, PT, PT, R7.reuse, 0x180, RZ ;  /* 0x0000018007157810 */ /* 0x040fe20007ffe0ff */
[----:B------:R-:W-:Y:S01]  /*03b0*/  VIADD R23, R7, 0x200 ;  /* 0x0000020007177836 */ /* 0x000fe20000000000 */
[----:B------:R-:W-:Y:S01]  /*03c0*/  LOP3.LUT R8, R0, 0x7ffffff8, RZ, 0xc0, !PT ;  /* 0x7ffffff800087812 */ /* 0x000fe200078ec0ff */
[----:B------:R-:W-:Y:S01]  /*03d0*/  BSSY.RECONVERGENT B0, `(.L_x_240) ;  /* 0x0000012000007945 */ /* 0x000fe20003800200 */
[----:B------:R-:W-:-:S02]  /*03e0*/  ISETP.GE.AND P6, PT, R19, R6, PT ;  /* 0x000000061300720c */ /* 0x000fc40003fc6270 */
[-C--:B------:R-:W-:Y:S01]  /*03f0*/  ISETP.GE.AND P5, PT, R21, R6.reuse, PT ;  /* 0x000000061500720c */ /* 0x080fe20003fa6270 */
[----:B0-----:R-:W-:Y:S01]  /*0400*/  IMAD.WIDE R12, R17, 0x4, R2 ;  /* 0x00000004110c7825 */ /* 0x001fe200078e0202 */
[-C--:B------:R-:W-:Y:S02]  /*0410*/  ISETP.GE.AND P4, PT, R23, R6.reuse, PT ;  /* 0x000000061700720c */ /* 0x080fe40003f86270 */
[C---:B------:R-:W-:Y:S01]  /*0420*/  IADD3 R19, PT, PT, R7.reuse, 0x280, RZ ;  /* 0x0000028007137810 */ /* 0x040fe20007ffe0ff */
[C---:B------:R-:W-:Y:S01]  /*0430*/  VIADD R21, R7.reuse, 0x300 ;  /* 0x0000030007157836 */ /* 0x040fe20000000000 */
[----:B------:R-:W-:Y:S02]  /*0440*/  IADD3 R23, PT, PT, R7, 0x380, RZ ;  /* 0x0000038007177810 */ /* 0x000fe40007ffe0ff */
[-C--:B------:R-:W-:Y:S02]  /*0450*/  ISETP.GE.AND P3, PT, R19, R6.reuse, PT ;  /* 0x000000061300720c */ /* 0x080fe40003f66270 */
[----:B------:R-:W-:-:S02]  /*0460*/  ISETP.GE.AND P2, PT, R21, R6, PT ;  /* 0x000000061500720c */ /* 0x000fc40003f46270 */
[----:B------:R-:W-:Y:S01]  /*0470*/  ISETP.GE.AND P1, PT, R23, R6, PT ;  /* 0x000000061700720c */ /* 0x000fe20003f26270 */
[----:B--2---:R-:W-:-:S05]  /*0480*/  @!P0 FMUL R9, R14, R14 ;  /* 0x0000000e0e098220 */ /* 0x004fca0000400000 */
[----:B------:R0:W-:Y:S01]  /*0490*/  @!P0 STG.E desc[UR4][R12.64], R9 ;  /* 0x000000090c008986 */ /* 0x0001e2000c101904 */
[----:B------:R-:W-:Y:S01]  /*04a0*/  ISETP.NE.AND P0, PT, R8, 0x8, PT ;  /* 0x000000080800780c */ /* 0x000fe20003f05270 */
[----:B------:R-:W-:-:S12]  /*04b0*/  @P6 BRA `(.L_x_241) ;  /* 0x00000000000c6947 */ /* 0x000fd80003800000 */
[----:B------:R-:W0:Y:S02]  /*04c0*/  LDG.E R0, desc[UR4][R10.64+0x200] ;  /* 0x000200040a007981 */ /* 0x000e24000c1e1900 */
[----:B0-----:R-:W-:-:S05]  /*04d0*/  FMUL R9, R0, R0 ;  /* 0x0000000000097220 */ /* 0x001fca0000400000 */
[----:B------:R1:W-:Y:S02]  /*04e0*/  STG.E desc[UR4][R12.64+0x200], R9 ;  /* 0x000200090c007986 */ /* 0x0003e4000c101904 */
.L_x_241:
[----:B------:R-:W-:Y:S05]  /*04f0*/  BSYNC.RECONVERGENT B0 ;  /* 0x0000000000007941 */ /* 0x000fea0003800200 */
.L_x_240:
[----:B------:R-:W-:Y:S04]  /*0500*/  BSSY.RECONVERGENT B0, `(.L_x_242) ;  /* 0x0000005000007945 */ /* 0x000fe80003800200 */
[----:B------:R-:W-:Y:S05]  /*0510*/  @P5 BRA `(.L_x_243) ;  /* 0x00000000000c5947 */ /* 0x000fea0003800000 */
[----:B------:R-:W0:Y:S02]  /*0520*/  LDG.E R0, desc[UR4][R10.64+0x400] ;  /* 0x000400040a007981 */ /* 0x000e24000c1e1900 */
[----:B01----:R-:W-:-:S05]  /*0530*/  FMUL R9, R0, R0 ;  /* 0x0000000000097220 */ /* 0x003fca0000400000 */
[----:B------:R2:W-:Y:S02]  /*0540*/  STG.E desc[UR4][R12.64+0x400], R9 ;  /* 0x000400090c007986 */ /* 0x0005e4000c101904 */
.L_x_243:
[----:B------:R-:W-:Y:S05]  /*0550*/  BSYNC.RECONVERGENT B0 ;  /* 0x0000000000007941 */ /* 0x000fea0003800200 */
.L_x_242:
[----:B------:R-:W-:Y:S04]  /*0560*/  BSSY.RECONVERGENT B0, `(.L_x_244) ;  /* 0x0000005000007945 */ /* 0x000fe80003800200 */
[----:B------:R-:W-:Y:S05]  /*0570*/  @P4 BRA `(.L_x_245) ;  /* 0x00000000000c4947 */ /* 0x000fea0003800000 */
[----:B------:R-:W0:Y:S02]  /*0580*/  LDG.E R0, desc[UR4][R10.64+0x600] ;  /* 0x000600040a007981 */ /* 0x000e24000c1e1900 */
[----:B012---:R-:W-:-:S05]  /*0590*/  FMUL R9, R0, R0 ;  /* 0x0000000000097220 */ /* 0x007fca0000400000 */
[----:B------:R3:W-:Y:S02]  /*05a0*/  STG.E desc[UR4][R12.64+0x600], R9 ;  /* 0x000600090c007986 */ /* 0x0007e4000c101904 */
.L_x_245:
[----:B------:R-:W-:Y:S05]  /*05b0*/  BSYNC.RECONVERGENT B0 ;  /* 0x0000000000007941 */ /* 0x000fea0003800200 */
.L_x_244:
[----:B------:R-:W-:Y:S04]  /*05c0*/  BSSY.RECONVERGENT B0, `(.L_x_246) ;  /* 0x0000005000007945 */ /* 0x000fe80003800200 */
[----:B------:R-:W-:Y:S05]  /*05d0*/  @P3 BRA `(.L_x_247) ;  /* 0x00000000000c3947 */ /* 0x000fea0003800000 */
[----:B------:R-:W0:Y:S02]  /*05e0*/  LDG.E R0, desc[UR4][R10.64+0x800] ;  /* 0x000800040a007981 */ /* 0x000e24000c1e1900 */
[----:B0123--:R-:W-:-:S05]  /*05f0*/  FMUL R9, R0, R0 ;  /* 0x0000000000097220 */ /* 0x00ffca0000400000 */
[----:B------:R4:W-:Y:S02]  /*0600*/  STG.E desc[UR4][R12.64+0x800], R9 ;  /* 0x000800090c007986 */ /* 0x0009e4000c101904 */
.L_x_247:
[----:B------:R-:W-:Y:S05]  /*0610*/  BSYNC.RECONVERGENT B0 ;  /* 0x0000000000007941 */ /* 0x000fea0003800200 */
.L_x_246:
[----:B------:R-:W-:Y:S04]  /*0620*/  BSSY.RECONVERGENT B0, `(.L_x_248) ;  /* 0x0000005000007945 */ /* 0x000fe80003800200 */
[----:B------:R-:W-:Y:S05]  /*0630*/  @P2 BRA `(.L_x_249) ;  /* 0x00000000000c2947 */ /* 0x000fea0003800000 */
[----:B------:R-:W0:Y:S02]  /*0640*/  LDG.E R0, desc[UR4][R10.64+0xa00] ;  /* 0x000a00040a007981 */ /* 0x000e24000c1e1900 */
[----:B01234-:R-:W-:-:S05]  /*0650*/  FMUL R9, R0, R0 ;  /* 0x0000000000097220 */ /* 0x01ffca0000400000 */
[----:B------:R0:W-:Y:S02]  /*0660*/  STG.E desc[UR4][R12.64+0xa00], R9 ;  /* 0x000a00090c007986 */ /* 0x0001e4000c101904 */
.L_x_249:
[----:B------:R-:W-:Y:S05]  /*0670*/  BSYNC.RECONVERGENT B0 ;  /* 0x0000000000007941 */ /* 0x000fea0003800200 */
.L_x_248:
[----:B------:R-:W-:Y:S04]  /*0680*/  BSSY.RECONVERGENT B0, `(.L_x_250) ;  /* 0x0000005000007945 */ /* 0x000fe80003800200 */
[----:B------:R-:W-:Y:S05]  /*0690*/  @P1 BRA `(.L_x_251) ;  /* 0x00000000000c1947 */ /* 0x000fea0003800000 */
[----:B------:R-:W0:Y:S02]  /*06a0*/  LDG.E R10, desc[UR4][R10.64+0xc00] ;  /* 0x000c00040a0a7981 */ /* 0x000e24000c1e1900 */
[----:B01234-:R-:W-:-:S05]  /*06b0*/  FMUL R9, R10, R10 ;  /* 0x0000000a0a097220 */ /* 0x01ffca0000400000 */
[----:B------:R0:W-:Y:S02]  /*06c0*/  STG.E desc[UR4][R12.64+0xc00], R9 ;  /* 0x000c00090c007986 */ /* 0x0001e4000c101904 */
.L_x_251:
[----:B------:R-:W-:Y:S05]  /*06d0*/  BSYNC.RECONVERGENT B0 ;  /* 0x0000000000007941 */ /* 0x000fea0003800200 */
.L_x_250:
[----:B------:R-:W-:Y:S05]  /*06e0*/  @!P0 BRA `(.L_x_239) ;  /* 0x0000000000cc8947 */ /* 0x000fea0003800000 */
[----:B------:R-:W-:-:S07]  /*06f0*/  IMAD.MOV.U32 R0, RZ, RZ, 0x8 ;  /* 0x00000008ff007424 */ /* 0x000fce00078e00ff */
.L_x_254:
[----:B01234-:R-:W-:-:S04]  /*0700*/  LEA R9, R0, R7, 0x7 ;  /* 0x0000000700097211 */ /* 0x01ffc800078e38ff */
        /* <DEDUP_REMOVED lines=8> */
[----:B------:R-:W-:Y:S04]  /*0790*/  @!P0 STG.E desc[UR4][R16.64], R25 ;  /* 0x0000001910008986 */ /* 0x000fe8000c101904 */
[----:B------:R-:W2:Y:S01]  /*07a0*/  @!P1 LDG.E R19, desc[UR4][R12.64] ;  /* 0x000000040c139981 */ /* 0x000ea2000c1e1900 */
[----:B------:R-:W-:-:S05]  /*07b0*/  VIADD R11, R9, 0x100 ;  /* 0x00000100090b7836 */ /* 0x000fca0000000000 */
[----:B------:R-:W-:Y:S01]  /*07c0*/  ISETP.GE.AND P0, PT, R11, R6, PT ;  /* 0x000000060b00720c */ /* 0x000fe20003f06270 */
[----:B------:R-:W-:-:S04]  /*07d0*/  IMAD.WIDE R10, R21, 0x4, R2 ;  /* 0x00000004150a7825 */ /* 0x000fc800078e0202 */
[----:B--2---:R-:W-:-:S05]  /*07e0*/  @!P1 FMUL R19, R19, R19 ;  /* 0x0000001313139220 */ /* 0x004fca0000400000 */
[----:B------:R0:W-:Y:S04]  /*07f0*/  @!P1 STG.E desc[UR4][R10.64], R19 ;  /* 0x000000130a009986 */ /* 0x0001e8000c101904 */
[----:B------:R-:W2:Y:S01]  /*0800*/  @!P0 LDG.E R14, desc[UR4][R12.64+0x200] ;  /* 0x000200040c0e8981 */ /* 0x000ea2000c1e1900 */
[----:B------:R-:W-:-:S04]  /*0810*/  IADD3 R15, PT, PT, R9, 0x180, RZ ;  /* 0x00000180090f7810 */ /* 0x000fc80007ffe0ff */
[----:B------:R-:W-:Y:S01]  /*0820*/  ISETP.GE.AND P1, PT, R15, R6, PT ;  /* 0x000000060f00720c */ /* 0x000fe20003f26270 */
[----:B--2---:R-:W-:-:S05]  /*0830*/  @!P0 FMUL R23, R14, R14 ;  /* 0x0000000e0e178220 */ /* 0x004fca0000400000 */
[----:B------:R1:W-:Y:S07]  /*0840*/  @!P0 STG.E desc[UR4][R10.64+0x200], R23 ;  /* 0x000200170a008986 */ /* 0x0003ee000c101904 */
[----:B------:R-:W2:Y:S01]  /*0850*/  @!P1 LDG.E R14, desc[UR4][R12.64+0x400] ;  /* 0x000400040c0e9981 */ /* 0x000ea2000c1e1900 */
[----:B------:R-:W-:-:S04]  /*0860*/  IADD3 R15, PT, PT, R9, 0x200, RZ ;  /* 0x00000200090f7810 */ /* 0x000fc80007ffe0ff */
[----:B------:R-:W-:Y:S01]  /*0870*/  ISETP.GE.AND P0, PT, R15, R6, PT ;  /* 0x000000060f00720c */ /* 0x000fe20003f06270 */
[----:B------:R-:W-:Y:S02]  /*0880*/  VIADD R15, R9, 0x280 ;  /* 0x00000280090f7836 */ /* 0x000fe40000000000 */
[----:B--2---:R-:W-:-:S05]  /*0890*/  @!P1 FMUL R21, R14, R14 ;  /* 0x0000000e0e159220 */ /* 0x004fca0000400000 */
[----:B------:R1:W-:Y:S05]  /*08a0*/  @!P1 STG.E desc[UR4][R10.64+0x400], R21 ;  /* 0x000400150a009986 */ /* 0x0003ea000c101904 */
[----:B------:R-:W0:Y:S01]  /*08b0*/  @!P0 LDG.E R14, desc[UR4][R12.64+0x600] ;  /* 0x000600040c0e8981 */ /* 0x000e22000c1e1900 */
[----:B------:R-:W-:Y:S02]  /*08c0*/  ISETP.GE.AND P1, PT, R15, R6, PT ;  /* 0x000000060f00720c */ /* 0x000fe40003f26270 */
[----:B------:R-:W-:Y:S01]  /*08d0*/  IADD3 R15, PT, PT, R9, 0x300, RZ ;  /* 0x00000300090f7810 */ /* 0x000fe20007ffe0ff */
[----:B0-----:R-:W-:-:S05]  /*08e0*/  @!P0 FMUL R19, R14, R14 ;  /* 0x0000000e0e138220 */ /* 0x001fca0000400000 */
[----:B------:R1:W-:Y:S05]  /*08f0*/  @!P0 STG.E desc[UR4][R10.64+0x600], R19 ;  /* 0x000600130a008986 */ /* 0x0003ea000c101904 */
[----:B------:R-:W2:Y:S01]  /*0900*/  @!P1 LDG.E R14, desc[UR4][R12.64+0x800] ;  /* 0x000800040c0e9981 */ /* 0x000ea2000c1e1900 */
[----:B------:R-:W-:Y:S01]  /*0910*/  ISETP.GE.AND P0, PT, R15, R6, PT ;  /* 0x000000060f00720c */ /* 0x000fe20003f06270 */
[----:B--2---:R-:W-:-:S05]  /*0920*/  @!P1 FMUL R17, R14, R14 ;  /* 0x0000000e0e119220 */ /* 0x004fca0000400000 */
[----:B------:R1:W-:Y:S07]  /*0930*/  @!P1 STG.E desc[UR4][R10.64+0x800], R17 ;  /* 0x000800110a009986 */ /* 0x0003ee000c101904 */
[----:B------:R-:W2:Y:S01]  /*0940*/  @!P0 LDG.E R14, desc[UR4][R12.64+0xa00] ;  /* 0x000a00040c0e8981 */ /* 0x000ea2000c1e1900 */
[----:B------:R-:W-:Y:S01]  /*0950*/  IADD3 R9, PT, PT, R9, 0x380, RZ ;  /* 0x0000038009097810 */ /* 0x000fe20007ffe0ff */
[----:B------:R-:W-:Y:S01]  /*0960*/  VIADD R0, R0, 0x8 ;  /* 0x0000000800007836 */ /* 0x000fe20000000000 */
[----:B------:R-:W-:Y:S04]  /*0970*/  BSSY.RECONVERGENT B0, `(.L_x_252) ;  /* 0x0000009000007945 */ /* 0x000fe80003800200 */
[----:B------:R-:W-:Y:S01]  /*0980*/  ISETP.NE.AND P1, PT, R0, R8, PT ;  /* 0x000000080000720c */ /* 0x000fe20003f25270 */
[----:B--2---:R-:W-:-:S05]  /*0990*/  @!P0 FMUL R15, R14, R14 ;  /* 0x0000000e0e0f8220 */ /* 0x004fca0000400000 */
[----:B------:R1:W-:Y:S01]  /*09a0*/  @!P0 STG.E desc[UR4][R10.64+0xa00], R15 ;  /* 0x000a000f0a008986 */ /* 0x0003e2000c101904 */
[----:B------:R-:W-:-:S13]  /*09b0*/  ISETP.GE.AND P0, PT, R9, R6, PT ;  /* 0x000000060900720c */ /* 0x000fda0003f06270 */
[----:B-1----:R-:W-:Y:S05]  /*09c0*/  @P0 BRA `(.L_x_253) ;  /* 0x00000000000c0947 */ /* 0x002fea0003800000 */
[----:B------:R-:W2:Y:S02]  /*09d0*/  LDG.E R12, desc[UR4][R12.64+0xc00] ;  /* 0x000c00040c0c7981 */ /* 0x000ea4000c1e1900 */
[----:B--2---:R-:W-:-:S05]  /*09e0*/  FMUL R9, R12, R12 ;  /* 0x0000000c0c097220 */ /* 0x004fca0000400000 */
[----:B------:R0:W-:Y:S02]  /*09f0*/  STG.E desc[UR4][R10.64+0xc00], R9 ;  /* 0x000c00090a007986 */ /* 0x0001e4000c101904 */
.L_x_253:
[----:B------:R-:W-:Y:S05]  /*0a00*/  BSYNC.RECONVERGENT B0 ;  /* 0x0000000000007941 */ /* 0x000fea0003800200 */
.L_x_252:
[----:B------:R-:W-:Y:S05]  /*0a10*/  @P1 BRA `(.L_x_254) ;  /* 0xfffffffc00381947 */ /* 0x000fea000383ffff */
.L_x_239:
[----:B------:R-:W-:-:S13]  /*0a20*/  ISETP.NE.AND P0, PT, R18, RZ, PT ;  /* 0x000000ff1200720c */ /* 0x000fda0003f05270 */
[----:B------:R-:W-:Y:S05]  /*0a30*/  @!P0 EXIT ;  /* 0x000000000000894d */ /* 0x000fea0003800000 */
[----:B------:R-:W5:Y:S01]  /*0a40*/  LDC R0, c[0x0][0x388] ;  /* 0x0000e200ff007b82 */ /* 0x000f620000000800 */
[----:B------:R-:W-:Y:S02]  /*0a50*/  ISETP.GE.U32.AND P0, PT, R18, 0x4, PT ;  /* 0x000000041200780c */ /* 0x000fe40003f06070 */
[----:B-----5:R-:W-:-:S04]  /*0a60*/  LOP3.LUT R20, R0, 0x3, RZ, 0xc0, !PT ;  /* 0x0000000300147812 */ /* 0x020fc800078ec0ff */
[----:B------:R-:W-:-:S07]  /*0a70*/  ISETP.NE.AND P2, PT, R20, RZ, PT ;  /* 0x000000ff1400720c */ /* 0x000fce0003f45270 */
[----:B------:R-:W-:Y:S06]  /*0a80*/  @!P0 BRA `(.L_x_255) ;  /* 0x0000000000748947 */ /* 0x000fec0003800000 */
[----:B------:R-:W-:-:S04]  /*0a90*/  LEA R19, R8, R7, 0x7 ;  /* 0x0000000708137211 */ /* 0x000fc800078e38ff */
[----:B------:R-:W-:-:S13]  /*0aa0*/  ISETP.GE.AND P0, PT, R19, R6, PT ;  /* 0x000000061300720c */ /* 0x000fda0003f06270 */
[----:B0-----:R-:W-:-:S06]  /*0ab0*/  @!P0 IMAD.WIDE R10, R19, 0x4, R4 ;  /* 0x00000004130a8825 */ /* 0x001fcc00078e0204 */
[----:B------:R-:W5:Y:S01]  /*0ac0*/  @!P0 LDG.E R10, desc[UR4][R10.64] ;  /* 0x000000040a0a8981 */ /* 0x000f62000c1e1900 */
[C---:B------:R-:W-:Y:S01]  /*0ad0*/  IADD3 R17, PT, PT, R19.reuse, 0x80, RZ ;  /* 0x0000008013117810 */ /* 0x040fe20007ffe0ff */
[----:B-1234-:R-:W-:-:S03]  /*0ae0*/  @!P0 IMAD.WIDE R12, R19, 0x4, R2 ;  /* 0x00000004130c8825 */ /* 0x01efc600078e0202 */
[----:B------:R-:W-:-:S13]  /*0af0*/  ISETP.GE.AND P1, PT, R17, R6, PT ;  /* 0x000000061100720c */ /* 0x000fda0003f26270 */
[----:B------:R-:W-:-:S04]  /*0b00*/  @!P1 IMAD.WIDE R14, R17, 0x4, R4 ;  /* 0x00000004110e9825 */ /* 0x000fc800078e0204 */
[----:B-----5:R-:W-:-:S05]  /*0b10*/  @!P0 FMUL R9, R10, R10 ;  /* 0x0000000a0a098220 */ /* 0x020fca0000400000 */
[----:B------:R0:W-:Y:S04]  /*0b20*/  @!P0 STG.E desc[UR4][R12.64], R9 ;  /* 0x000000090c008986 */ /* 0x0001e8000c101904 */
[----:B------:R-:W2:Y:S01]  /*0b30*/  @!P1 LDG.E R14, desc[UR4][R14.64] ;  /* 0x000000040e0e9981 */ /* 0x000ea2000c1e1900 */
[----:B------:R-:W-:Y:S02]  /*0b40*/  VIADD R23, R19, 0x100 ;  /* 0x0000010013177836 */ /* 0x000fe40000000000 */
[----:B------:R-:W-:-:S03]  /*0b50*/  @!P1 IMAD.WIDE R16, R17, 0x4, R2 ;  /* 0x0000000411109825 */ /* 0x000fc600078e0202 */
[----:B------:R-:W-:-:S13]  /*0b60*/  ISETP.GE.AND P0, PT, R23, R6, PT ;  /* 0x000000061700720c */ /* 0x000fda0003f06270 */
[----:B------:R-:W-:-:S04]  /*0b70*/  @!P0 IMAD.WIDE R10, R23, 0x4, R4 ;  /* 0x00000004170a8825 */ /* 0x000fc800078e0204 */
[----:B--2---:R-:W-:-:S05]  /*0b80*/  @!P1 FMUL R21, R14, R14 ;  /* 0x0000000e0e159220 */ /* 0x004fca0000400000 */
[----:B------:R1:W-:Y:S04]  /*0b90*/  @!P1 STG.E desc[UR4][R16.64], R21 ;  /* 0x0000001510009986 */ /* 0x0003e8000c101904 */
[----:B------:R-:W2:Y:S01]  /*0ba0*/  @!P0 LDG.E R10, desc[UR4][R10.64] ;  /* 0x000000040a0a8981 */ /* 0x000ea2000c1e1900 */
[----:B------:R-:W-:Y:S01]  /*0bb0*/  IADD3 R19, PT, PT, R19, 0x180, RZ ;  /* 0x0000018013137810 */ /* 0x000fe20007ffe0ff */
[----:B0-----:R-:W-:-:S03]  /*0bc0*/  @!P0 IMAD.WIDE R12, R23, 0x4, R2 ;  /* 0x00000004170c8825 */ /* 0x001fc600078e0202 */
[----:B------:R-:W-:-:S13]  /*0bd0*/  ISETP.GE.AND P1, PT, R19, R6, PT ;  /* 0x000000061300720c */ /* 0x000fda0003f26270 */
[----:B------:R-:W-:-:S04]  /*0be0*/  @!P1 IMAD.WIDE R14, R19, 0x4, R4 ;  /* 0x00000004130e9825 */ /* 0x000fc800078e0204 */
[----:B--2---:R-:W-:-:S05]  /*0bf0*/  @!P0 FMUL R9, R10, R10 ;  /* 0x0000000a0a098220 */ /* 0x004fca0000400000 */
[----:B------:R1:W-:Y:S04]  /*0c00*/  @!P0 STG.E desc[UR4][R12.64], R9 ;  /* 0x000000090c008986 */ /* 0x0003e8000c101904 */
[----:B------:R-:W2:Y:S01]  /*0c10*/  @!P1 LDG.E R14, desc[UR4][R14.64] ;  /* 0x000000040e0e9981 */ /* 0x000ea2000c1e1900 */
[----:B------:R-:W-:Y:S01]  /*0c20*/  @!P1 IMAD.WIDE R18, R19, 0x4, R2 ;  /* 0x0000000413129825 */ /* 0x000fe200078e0202 */
[----:B------:R-:W-:-:S03]  /*0c30*/  IADD3 R8, PT, PT, R8, 0x4, RZ ;  /* 0x0000000408087810 */ /* 0x000fc60007ffe0ff */
[----:B--2---:R-:W-:-:S05]  /*0c40*/  @!P1 FMUL R23, R14, R14 ;  /* 0x0000000e0e179220 */ /* 0x004fca0000400000 */
[----:B------:R1:W-:Y:S02]  /*0c50*/  @!P1 STG.E desc[UR4][R18.64], R23 ;  /* 0x0000001712009986 */ /* 0x0003e4000c101904 */
.L_x_255:
[----:B------:R-:W-:Y:S05]  /*0c60*/  @!P2 EXIT ;  /* 0x000000000000a94d */ /* 0x000fea0003800000 */
[----:B------:R-:W-:Y:S02]  /*0c70*/  ISETP.NE.AND P0, PT, R20, 0x1, PT ;  /* 0x000000011400780c */ /* 0x000fe40003f05270 */
[----:B------:R-:W-:-:S04]  /*0c80*/  LOP3.LUT R0, R0, 0x1, RZ, 0xc0, !PT ;  /* 0x0000000100007812 */ /* 0x000fc800078ec0ff */
[----:B------:R-:W-:-:S07]  /*0c90*/  ISETP.NE.U32.AND P2, PT, R0, 0x1, PT ;  /* 0x000000010000780c */ /* 0x000fce0003f45070 */
[----:B------:R-:W-:Y:S06]  /*0ca0*/  @!P0 BRA `(.L_x_256) ;  /* 0x00000000003c8947 */ /* 0x000fec0003800000 */
[----:B01234-:R-:W-:-:S05]  /*0cb0*/  IMAD R13, R8, 0x80, R7 ;  /* 0x00000080080d7824 */ /* 0x01ffca00078e0207 */
[----:B------:R-:W-:-:S13]  /*0cc0*/  ISETP.GE.AND P0, PT, R13, R6, PT ;  /* 0x000000060d00720c */ /* 0x000fda0003f06270 */
[----:B------:R-:W-:-:S06]  /*0cd0*/  @!P0 IMAD.WIDE R10, R13, 0x4, R4 ;  /* 0x000000040d0a8825 */ /* 0x000fcc00078e0204 */
[----:B------:R-:W2:Y:S01]  /*0ce0*/  @!P0 LDG.E R10, desc[UR4][R10.64] ;  /* 0x000000040a0a8981 */ /* 0x000ea2000c1e1900 */
[C---:B------:R-:W-:Y:S01]  /*0cf0*/  IADD3 R17, PT, PT, R13.reuse, 0x80, RZ ;  /* 0x000000800d117810 */ /* 0x040fe20007ffe0ff */
[----:B------:R-:W-:-:S03]  /*0d00*/  @!P0 IMAD.WIDE R12, R13, 0x4, R2 ;  /* 0x000000040d0c8825 */ /* 0x000fc600078e0202 */
        /* <DEDUP_REMOVED lines=9> */
.L_x_256:
[----:B------:R-:W-:Y:S05]  /*0da0*/  @P2 EXIT ;  /* 0x000000000000294d */ /* 0x000fea0003800000 */
[----:B------:R-:W-:-:S05]  /*0db0*/  IMAD R7, R8, 0x80, R7 ;  /* 0x0000008008077824 */ /* 0x000fca00078e0207 */
[----:B------:R-:W-:-:S13]  /*0dc0*/  ISETP.GE.AND P0, PT, R7, R6, PT ;  /* 0x000000060700720c */ /* 0x000fda0003f06270 */
[----:B------:R-:W-:Y:S05]  /*0dd0*/  @P0 EXIT ;  /* 0x000000000000094d */ /* 0x000fea0003800000 */
[----:B------:R-:W-:-:S06]  /*0de0*/  IMAD.WIDE R4, R7, 0x4, R4 ;  /* 0x0000000407047825 */ /* 0x000fcc00078e0204 */
[----:B------:R-:W5:Y:S01]  /*0df0*/  LDG.E R4, desc[UR4][R4.64] ;  /* 0x0000000404047981 */ /* 0x000f62000c1e1900 */
[----:B------:R-:W-:-:S04]  /*0e00*/  IMAD.WIDE R2, R7, 0x4, R2 ;  /* 0x0000000407027825 */ /* 0x000fc800078e0202 */
[----:B-----5:R-:W-:-:S05]  /*0e10*/  FMUL R7, R4, R4 ;  /* 0x0000000404077220 */ /* 0x020fca0000400000 */
[----:B------:R-:W-:Y:S01]  /*0e20*/  STG.E desc[UR4][R2.64], R7 ;  /* 0x0000000702007986 */ /* 0x000fe2000c101904 */
[----:B------:R-:W-:Y:S05]  /*0e30*/  EXIT ;  /* 0x000000000000794d */ /* 0x000fea0003800000 */
.L_x_238:
[----:B------:R-:W-:-:S13]  /*0e40*/  ISETP.GE.AND P0, PT, R0, 0x1, PT ;  /* 0x000000010000780c */ /* 0x000fda0003f06270 */
[----:B------:R-:W-:Y:S05]  /*0e50*/  @!P0 EXIT ;  /* 0x000000000000894d */ /* 0x000fea0003800000 */
[C---:B------:R-:W-:Y:S01]  /*0e60*/  ISETP.GE.U32.AND P1, PT, R0.reuse, 0x10, PT ;  /* 0x000000100000780c */ /* 0x040fe20003f26070 */
[----:B------:R-:W-:Y:S01]  /*0e70*/  HFMA2 R6, -RZ, RZ, 0, 0 ;  /* 0x00000000ff067431 */ /* 0x000fe200000001ff */
[----:B------:R-:W-:-:S04]  /*0e80*/  LOP3.LUT R20, R0, 0xf, RZ, 0xc0, !PT ;  /* 0x0000000f00147812 */ /* 0x000fc800078ec0ff */
[----:B------:R-:W-:-:S07]  /*0e90*/  ISETP.NE.AND P0, PT, R20, RZ, PT ;  /* 0x000000ff1400720c */ /* 0x000fce0003f05270 */
[----:B------:R-:W-:Y:S06]  /*0ea0*/  @!P1 BRA `(.L_x_257) ;  /* 0x0000000400189947 */ /* 0x000fec0003800000 */
[C---:B------:R-:W-:Y:S01]  /*0eb0*/  IMAD.WIDE.U32 R14, R7.reuse, 0x4, RZ ;  /* 0x00000004070e7825 */ /* 0x040fe200078e00ff */
[----:B------:R-:W-:Y:S02]  /*0ec0*/  LOP3.LUT R6, R0, 0x7ffffff0, RZ, 0xc0, !PT ;  /* 0x7ffffff000067812 */ /* 0x000fe400078ec0ff */
[----:B------:R-:W-:Y:S02]  /*0ed0*/  IADD3 R12, PT, PT, R7, 0x480, RZ ;  /* 0x00000480070c7810 */ /* 0x000fe40007ffe0ff */
[----:B------:R-:W-:Y:S01]  /*0ee0*/  LOP3.LUT R13, R14, 0x1000, RZ, 0xfc, !PT ;  /* 0x000010000e0d7812 */ /* 0x000fe200078efcff */
[----:B------:R-:W-:-:S07]  /*0ef0*/  IMAD.MOV R14, RZ, RZ, -R6 ;  /* 0x000000ffff0e7224 */ /* 0x000fce00078e0a06 */
.L_x_258:
[----:B------:R-:W-:-:S04]  /*0f00*/  IADD3 R10, P1, PT, R13, R4, RZ ;  /* 0x000000040d0a7210 */ /* 0x000fc80007f3e0ff */
[----:B0-----:R-:W-:-:S05]  /*0f10*/  IADD3.X R11, PT, PT, R15, R5, RZ, P1, !PT ;  /* 0x000000050f0b7210 */ /* 0x001fca0000ffe4ff */
[----:B------:R-:W2:Y:S01]  /*0f20*/  LDG.E R16, desc[UR4][R10.64+-0x1000] ;  /* 0xfff000040a107981 */ /* 0x000ea2000c1e1900 */
[----:B------:R-:W-:-:S04]  /*0f30*/  IADD3 R8, P1, PT, R13, R2, RZ ;  /* 0x000000020d087210 */ /* 0x000fc80007f3e0ff */
[----:B------:R-:W-:Y:S01]  /*0f40*/  IADD3.X R9, PT, PT, R15, R3, RZ, P1, !PT ;  /* 0x000000030f097210 */ /* 0x000fe20000ffe4ff */
[----:B--2---:R-:W-:-:S05]  /*0f50*/  FMUL R17, R16, R16 ;  /* 0x0000001010117220 */ /* 0x004fca0000400000 */
[----:B------:R0:W-:Y:S04]  /*0f60*/  STG.E desc[UR4][R8.64+-0x1000], R17 ;  /* 0xfff0001108007986 */ /* 0x0001e8000c101904 */
[----:B------:R-:W2:Y:S02]  /*0f70*/  LDG.E R16, desc[UR4][R10.64+-0xe00] ;  /* 0xfff200040a107981 */ /* 0x000ea4000c1e1900 */
[----:B--2---:R-:W-:-:S05]  /*0f80*/  FMUL R19, R16, R16 ;  /* 0x0000001010137220 */ /* 0x004fca0000400000 */
[----:B------:R-:W-:Y:S04]  /*0f90*/  STG.E desc[UR4][R8.64+-0xe00], R19 ;  /* 0xfff2001308007986 */ /* 0x000fe8000c101904 */
[----:B------:R-:W2:Y:S02]  /*0fa0*/  LDG.E R16, desc[UR4][R10.64+-0xc00] ;  /* 0xfff400040a107981 */ /* 0x000ea4000c1e1900 */
[----:B--2---:R-:W-:-:S05]  /*0fb0*/  FMUL R21, R16, R16 ;  /* 0x0000001010157220 */ /* 0x004fca0000400000 */
[----:B------:R1:W-:Y:S04]  /*0fc0*/  STG.E desc[UR4][R8.64+-0xc00], R21 ;  /* 0xfff4001508007986 */ /* 0x0003e8000c101904 */
[----:B------:R-:W2:Y:S02]  /*0fd0*/  LDG.E R16, desc[UR4][R10.64+-0xa00] ;  /* 0xfff600040a107981 */ /* 0x000ea4000c1e1900 */
[----:B--2---:R-:W-:-:S05]  /*0fe0*/  FMUL R23, R16, R16 ;  /* 0x0000001010177220 */ /* 0x004fca0000400000 */
[----:B------:R2:W-:Y:S04]  /*0ff0*/  STG.E desc[UR4][R8.64+-0xa00], R23 ;  /* 0xfff6001708007986 */ /* 0x0005e8000c101904 */
[----:B------:R-:W0:Y:S02]  /*1000*/  LDG.E R16, desc[UR4][R10.64+-0x800] ;  /* 0xfff800040a107981 */ /* 0x000e24000c1e1900 */
[----:B0-----:R-:W-:-:S05]  /*1010*/  FMUL R17, R16, R16 ;  /* 0x0000001010117220 */ /* 0x001fca0000400000 */
[----:B------:R0:W-:Y:S04]  /*1020*/  STG.E desc[UR4][R8.64+-0x800], R17 ;  /* 0xfff8001108007986 */ /* 0x0001e8000c101904 */
[----:B------:R-:W3:Y:S02]  /*1030*/  LDG.E R16, desc[UR4][R10.64+-0x600] ;  /* 0xfffa00040a107981 */ /* 0x000ee4000c1e1900 */
[----:B---3--:R-:W-:-:S05]  /*1040*/  FMUL R25, R16, R16 ;  /* 0x0000001010197220 */ /* 0x008fca0000400000 */
[----:B------:R3:W-:Y:S04]  /*1050*/  STG.E desc[UR4][R8.64+-0x600], R25 ;  /* 0xfffa001908007986 */ /* 0x0007e8000c101904 */
[----:B------:R-:W1:Y:S02]  /*1060*/  LDG.E R16, desc[UR4][R10.64+-0x400] ;  /* 0xfffc00040a107981 */ /* 0x000e64000c1e1900 */
[----:B-1----:R-:W-:-:S05]  /*1070*/  FMUL R21, R16, R16 ;  /* 0x0000001010157220 */ /* 0x002fca0000400000 */
[----:B------:R1:W-:Y:S04]  /*1080*/  STG.E desc[UR4][R8.64+-0x400], R21 ;  /* 0xfffc001508007986 */ /* 0x0003e8000c101904 */
[----:B------:R-:W2:Y:S01]  /*1090*/  LDG.E R16, desc[UR4][R10.64+-0x200] ;  /* 0xfffe00040a107981 */ /* 0x000ea2000c1e1900 */
[----:B------:R-:W-:Y:S01]  /*10a0*/  MOV R19, 0x0 ;  /* 0x0000000000137802 */ /* 0x000fe20000000f00 */
[----:B------:R-:W-:Y:S02]  /*10b0*/  IMAD.MOV.U32 R18, RZ, RZ, 0x600 ;  /* 0x00000600ff127424 */ /* 0x000fe400078e00ff */
[----:B--2---:R-:W-:-:S05]  /*10c0*/  FMUL R23, R16, R16 ;  /* 0x0000001010177220 */ /* 0x004fca0000400000 */
[----:B------:R2:W-:Y:S04]  /*10d0*/  STG.E desc[UR4][R8.64+-0x200], R23 ;  /* 0xfffe001708007986 */ /* 0x0005e8000c101904 */
[----:B------:R-:W3:Y:S01]  /*10e0*/  LDG.E R22, desc[UR4][R10.64] ;  /* 0x000000040a167981 */ /* 0x000ee2000c1e1900 */
[----:B------:R-:W-:-:S03]  /*10f0*/  IMAD.WIDE R18, R12, 0x4, R18 ;  /* 0x000000040c127825 */ /* 0x000fc600078e0212 */
[----:B------:R-:W-:-:S04]  /*1100*/  IADD3 R16, P1, PT, R18, R4, RZ ;  /* 0x0000000412107210 */ /* 0x000fc80007f3e0ff */
[----:B0-----:R-:W-:Y:S01]  /*1110*/  IADD3.X R17, PT, PT, R19, R5, RZ, P1, !PT ;  /* 0x0000000513117210 */ /* 0x001fe20000ffe4ff */
[----:B---3--:R-:W-:-:S05]  /*1120*/  FMUL R25, R22, R22 ;  /* 0x0000001616197220 */ /* 0x008fca0000400000 */
[----:B------:R0:W-:Y:S04]  /*1130*/  STG.E desc[UR4][R8.64], R25 ;  /* 0x0000001908007986 */ /* 0x0001e8000c101904 */
[----:B-1----:R-:W3:Y:S01]  /*1140*/  LDG.E R21, desc[UR4][R16.64+-0x600] ;  /* 0xfffa000410157981 */ /* 0x002ee2000c1e1900 */
[----:B------:R-:W-:-:S05]  /*1150*/  IADD3 R18, P1, PT, R18, R2, RZ ;  /* 0x0000000212127210 */ /* 0x000fca0007f3e0ff */
[----:B------:R-:W-:Y:S02]  /*1160*/  IMAD.X R19, R19, 0x1, R3, P1 ;  /* 0x0000000113137824 */ /* 0x000fe400008e0603 */
[----:B---3--:R-:W-:-:S05]  /*1170*/  FMUL R21, R21, R21 ;  /* 0x0000001515157220 */ /* 0x008fca0000400000 */
[----:B------:R1:W-:Y:S04]  /*1180*/  STG.E desc[UR4][R18.64+-0x600], R21 ;  /* 0xfffa001512007986 */ /* 0x0003e8000c101904 */
[----:B------:R-:W3:Y:S02]  /*1190*/  LDG.E R10, desc[UR4][R16.64+-0x400] ;  /* 0xfffc0004100a7981 */ /* 0x000ee4000c1e1900 */
[----:B---3--:R-:W-:-:S05]  /*11a0*/  FMUL R11, R10, R10 ;  /* 0x0000000a0a0b7220 */ /* 0x008fca0000400000 */
[----:B------:R3:W-:Y:S04]  /*11b0*/  STG.E desc[UR4][R18.64+-0x400], R11 ;  /* 0xfffc000b12007986 */ /* 0x0007e8000c101904 */
[----:B------:R-:W2:Y:S02]  /*11c0*/  LDG.E R10, desc[UR4][R16.64+-0x200] ;  /* 0xfffe0004100a7981 */ /* 0x000ea4000c1e1900 */
[----:B--2---:R-:W-:-:S05]  /*11d0*/  FMUL R23, R10, R10 ;  /* 0x0000000a0a177220 */ /* 0x004fca0000400000 */
[----:B------:R2:W-:Y:S04]  /*11e0*/  STG.E desc[UR4][R18.64+-0x200], R23 ;  /* 0xfffe001712007986 */ /* 0x0005e8000c101904 */
[----:B0-----:R-:W4:Y:S02]  /*11f0*/  LDG.E R8, desc[UR4][R16.64] ;  /* 0x0000000410087981 */ /* 0x001f24000c1e1900 */
[----:B----4-:R-:W-:-:S05]  /*1200*/  FMUL R9, R8, R8 ;  /* 0x0000000808097220 */ /* 0x010fca0000400000 */
[----:B------:R0:W-:Y:S04]  /*1210*/  STG.E desc[UR4][R18.64], R9 ;  /* 0x0000000912007986 */ /* 0x0001e8000c101904 */
[----:B------:R-:W1:Y:S02]  /*1220*/  LDG.E R8, desc[UR4][R16.64+0x200] ;  /* 0x0002000410087981 */ /* 0x000e64000c1e1900 */
[----:B-1----:R-:W-:-:S05]  /*1230*/  FMUL R21, R8, R8 ;  /* 0x0000000808157220 */ /* 0x002fca0000400000 */
[----:B------:R0:W-:Y:S04]  /*1240*/  STG.E desc[UR4][R18.64+0x200], R21 ;  /* 0x0002001512007986 */ /* 0x0001e8000c101904 */
[----:B------:R-:W3:Y:S02]  /*1250*/  LDG.E R8, desc[UR4][R16.64+0x400] ;  /* 0x0004000410087981 */ /* 0x000ee4000c1e1900 */
[----:B---3--:R-:W-:-:S05]  /*1260*/  FMUL R11, R8, R8 ;  /* 0x00000008080b7220 */ /* 0x008fca0000400000 */
[----:B------:R0:W-:Y:S04]  /*1270*/  STG.E desc[UR4][R18.64+0x400], R11 ;  /* 0x0004000b12007986 */ /* 0x0001e8000c101904 */
[----:B------:R-:W2:Y:S01]  /*1280*/  LDG.E R8, desc[UR4][R16.64+0x600] ;  /* 0x0006000410087981 */ /* 0x000ea2000c1e1900 */
[----:B------:R-:W-:Y:S01]  /*1290*/  IADD3 R14, PT, PT, R14, 0x10, RZ ;  /* 0x000000100e0e7810 */ /* 0x000fe20007ffe0ff */
[----:B------:R-:W-:Y:S01]  /*12a0*/  VIADD R12, R12, 0x800 ;  /* 0x000008000c0c7836 */ /* 0x000fe20000000000 */
[----:B------:R-:W-:Y:S02]  /*12b0*/  IADD3 R13, P2, PT, R13, 0x2000, RZ ;  /* 0x000020000d0d7810 */ /* 0x000fe40007f5e0ff */
[----:B------:R-:W-:Y:S02]  /*12c0*/  ISETP.NE.AND P1, PT, R14, RZ, PT ;  /* 0x000000ff0e00720c */ /* 0x000fe40003f25270 */
[----:B------:R-:W-:Y:S01]  /*12d0*/  IADD3.X R15, PT, PT, RZ, R15, RZ, P2, !PT ;  /* 0x0000000fff0f7210 */ /* 0x000fe200017fe4ff */
[----:B--2---:R-:W-:-:S05]  /*12e0*/  FMUL R23, R8, R8 ;  /* 0x0000000808177220 */ /* 0x004fca0000400000 */
[----:B------:R0:W-:Y:S05]  /*12f0*/  STG.E desc[UR4][R18.64+0x600], R23 ;  /* 0x0006001712007986 */ /* 0x0001ea000c101904 */
[----:B------:R-:W-:Y:S05]  /*1300*/  @P1 BRA `(.L_x_258) ;  /* 0xfffffff800fc1947 */ /* 0x000fea000383ffff */
.L_x_257:
[----:B------:R-:W-:Y:S05]  /*1310*/  @!P0 EXIT ;  /* 0x000000000000894d */ /* 0x000fea0003800000 */
[----:B------:R-:W-:Y:S02]  /*1320*/  ISETP.GE.U32.AND P0, PT, R20, 0x8, PT ;  /* 0x000000081400780c */ /* 0x000fe40003f06070 */
[----:B------:R-:W-:-:S04]  /*1330*/  LOP3.LUT R14, R0, 0x7, RZ, 0xc0, !PT ;  /* 0x00000007000e7812 */ /* 0x000fc800078ec0ff */
[----:B------:R-:W-:-:S07]  /*1340*/  ISETP.NE.AND P1, PT, R14, RZ, PT ;  /* 0x000000ff0e00720c */ /* 0x000fce0003f25270 */
[----:B------:R-:W-:Y:S06]  /*1350*/  @!P0 BRA `(.L_x_259) ;  /* 0x0000000000708947 */ /* 0x000fec0003800000 */
[----:B0-----:R-:W-:-:S05]  /*1360*/  LEA R11, R6, R7, 0x7 ;  /* 0x00000007060b7211 */ /* 0x001fca00078e38ff */
[----:B------:R-:W-:-:S05]  /*1370*/  IMAD.WIDE R8, R11, 0x4, R4 ;  /* 0x000000040b087825 */ /* 0x000fca00078e0204 */
[----:B------:R-:W2:Y:S01]  /*1380*/  LDG.E R12, desc[UR4][R8.64] ;  /* 0x00000004080c7981 */ /* 0x000ea2000c1e1900 */
[----:B------:R-:W-:-:S04]  /*1390*/  IMAD.WIDE R10, R11, 0x4, R2 ;  /* 0x000000040b0a7825 */ /* 0x000fc800078e0202 */
[----:B--2---:R-:W-:-:S05]  /*13a0*/  FMUL R13, R12, R12 ;  /* 0x0000000c0c0d7220 */ /* 0x004fca0000400000 */
[----:B------:R0:W-:Y:S04]  /*13b0*/  STG.E desc[UR4][R10.64], R13 ;  /* 0x0000000d0a007986 */ /* 0x0001e8000c101904 */
[----:B------:R-:W2:Y:S02]  /*13c0*/  LDG.E R12, desc[UR4][R8.64+0x200] ;  /* 0x00020004080c7981 */ /* 0x000ea4000c1e1900 */
[----:B--2---:R-:W-:-:S05]  /*13d0*/  FMUL R15, R12, R12 ;  /* 0x0000000c0c0f7220 */ /* 0x004fca0000400000 */
[----:B------:R1:W-:Y:S04]  /*13e0*/  STG.E desc[UR4][R10.64+0x200], R15 ;  /* 0x0002000f0a007986 */ /* 0x0003e8000c101904 */
[----:B------:R-:W2:Y:S02]  /*13f0*/  LDG.E R12, desc[UR4][R8.64+0x400] ;  /* 0x00040004080c7981 */ /* 0x000ea4000c1e1900 */
[----:B--2---:R-:W-:-:S05]  /*1400*/  FMUL R17, R12, R12 ;  /* 0x0000000c0c117220 */ /* 0x004fca0000400000 */
[----:B------:R2:W-:Y:S04]  /*1410*/  STG.E desc[UR4][R10.64+0x400], R17 ;  /* 0x000400110a007986 */ /* 0x0005e8000c101904 */
[----:B------:R-:W3:Y:S02]  /*1420*/  LDG.E R12, desc[UR4][R8.64+0x600] ;  /* 0x00060004080c7981 */ /* 0x000ee4000c1e1900 */
[----:B---3--:R-:W-:-:S05]  /*1430*/  FMUL R19, R12, R12 ;  /* 0x0000000c0c137220 */ /* 0x008fca0000400000 */
[----:B------:R3:W-:Y:S04]  /*1440*/  STG.E desc[UR4][R10.64+0x600], R19 ;  /* 0x000600130a007986 */ /* 0x0007e8000c101904 */
[----:B------:R-:W0:Y:S02]  /*1450*/  LDG.E R12, desc[UR4][R8.64+0x800] ;  /* 0x00080004080c7981 */ /* 0x000e24000c1e1900 */
[----:B0-----:R-:W-:-:S05]  /*1460*/  FMUL R13, R12, R12 ;  /* 0x0000000c0c0d7220 */ /* 0x001fca0000400000 */
[----:B------:R4:W-:Y:S04]  /*1470*/  STG.E desc[UR4][R10.64+0x800], R13 ;  /* 0x0008000d0a007986 */ /* 0x0009e8000c101904 */
[----:B------:R-:W1:Y:S02]  /*1480*/  LDG.E R12, desc[UR4][R8.64+0xa00] ;  /* 0x000a0004080c7981 */ /* 0x000e64000c1e1900 */
[----:B-1----:R-:W-:-:S05]  /*1490*/  FMUL R15, R12, R12 ;  /* 0x0000000c0c0f7220 */ /* 0x002fca0000400000 */
[----:B------:R4:W-:Y:S04]  /*14a0*/  STG.E desc[UR4][R10.64+0xa00], R15 ;  /* 0x000a000f0a007986 */ /* 0x0009e8000c101904 */
[----:B------:R-:W2:Y:S02]  /*14b0*/  LDG.E R12, desc[UR4][R8.64+0xc00] ;  /* 0x000c0004080c7981 */ /* 0x000ea4000c1e1900 */
[----:B--2---:R-:W-:-:S05]  /*14c0*/  FMUL R17, R12, R12 ;  /* 0x0000000c0c117220 */ /* 0x004fca0000400000 */
[----:B------:R4:W-:Y:S04]  /*14d0*/  STG.E desc[UR4][R10.64+0xc00], R17 ;  /* 0x000c00110a007986 */ /* 0x0009e8000c101904 */
[----:B------:R-:W3:Y:S01]  /*14e0*/  LDG.E R12, desc[UR4][R8.64+0xe00] ;  /* 0x000e0004080c7981 */ /* 0x000ee2000c1e1900 */
[----:B------:R-:W-:Y:S01]  /*14f0*/  IADD3 R6, PT, PT, R6, 0x8, RZ ;  /* 0x0000000806067810 */ /* 0x000fe20007ffe0ff */
[----:B---3--:R-:W-:-:S05]  /*1500*/  FMUL R19, R12, R12 ;  /* 0x0000000c0c137220 */ /* 0x008fca0000400000 */
[----:B------:R4:W-:Y:S02]  /*1510*/  STG.E desc[UR4][R10.64+0xe00], R19 ;  /* 0x000e00130a007986 */ /* 0x0009e4000c101904 */
.L_x_259:
[----:B------:R-:W-:Y:S05]  /*1520*/  @!P1 EXIT ;  /* 0x000000000000994d */ /* 0x000fea0003800000 */
[----:B------:R-:W-:Y:S02]  /*1530*/  ISETP.GE.U32.AND P0, PT, R14, 0x4, PT ;  /* 0x000000040e00780c */ /* 0x000fe40003f06070 */
[----:B------:R-:W-:-:S04]  /*1540*/  LOP3.LUT R12, R0, 0x3, RZ, 0xc0, !PT ;  /* 0x00000003000c7812 */ /* 0x000fc800078ec0ff */
[----:B------:R-:W-:-:S07]  /*1550*/  ISETP.NE.AND P1, PT, R12, RZ, PT ;  /* 0x000000ff0c00720c */ /* 0x000fce0003f25270 */
[----:B------:R-:W-:Y:S06]  /*1560*/  @!P0 BRA `(.L_x_260) ;  /* 0x0000000000408947 */ /* 0x000fec0003800000 */
[----:B0-----:R-:W-:-:S04]  /*1570*/  IMAD R9, R6, 0x80, R7 ;  /* 0x0000008006097824 */ /* 0x001fc800078e0207 */
[----:B----4-:R-:W-:-:S05]  /*1580*/  IMAD.WIDE R10, R9, 0x4, R4 ;  /* 0x00000004090a7825 */ /* 0x010fca00078e0204 */
        /* <DEDUP_REMOVED lines=10> */
[----:B------:R-:W2:Y:S01]  /*1630*/  LDG.E R0, desc[UR4][R10.64+0x600] ;  /* 0x000600040a007981 */ /* 0x000ea2000c1e1900 */
[----:B------:R-:W-:Y:S01]  /*1640*/  IADD3 R6, PT, PT, R6, 0x4, RZ ;  /* 0x0000000406067810 */ /* 0x000fe20007ffe0ff */
[----:B--2---:R-:W-:-:S05]  /*1650*/  FMUL R19, R0, R0 ;  /* 0x0000000000137220 */ /* 0x004fca0000400000 */
[----:B------:R1:W-:Y:S02]  /*1660*/  STG.E desc[UR4][R8.64+0x600], R19 ;  /* 0x0006001308007986 */ /* 0x0003e4000c101904 */
.L_x_260:
[----:B------:R-:W-:Y:S05]  /*1670*/  @!P1 EXIT ;  /* 0x000000000000994d */ /* 0x000fea0003800000 */
[----:B0---4-:R-:W-:Y:S01]  /*1680*/  LEA R11, R6, R7, 0x7 ;  /* 0x00000007060b7211 */ /* 0x011fe200078e38ff */
[----:B------:R-:W-:-:S07]  /*1690*/  IMAD.MOV R0, RZ, RZ, -R12 ;  /* 0x000000ffff007224 */ /* 0x000fce00078e0a0c */
.L_x_261:
[----:B-1----:R-:W-:-:S06]  /*16a0*/  IMAD.WIDE R8, R11, 0x4, R4 ;  /* 0x000000040b087825 */ /* 0x002fcc00078e0204 */
[----:B------:R-:W2:Y:S01]  /*16b0*/  LDG.E R8, desc[UR4][R8.64] ;  /* 0x0000000408087981 */ /* 0x000ea2000c1e1900 */
[----:B------:R-:W-:Y:S01]  /*16c0*/  IADD3 R0, PT, PT, R0, 0x1, RZ ;  /* 0x0000000100007810 */ /* 0x000fe20007ffe0ff */
[----:B0-----:R-:W-:-:S03]  /*16d0*/  IMAD.WIDE R6, R11, 0x4, R2 ;  /* 0x000000040b067825 */ /* 0x001fc600078e0202 */
[----:B------:R-:W-:Y:S01]  /*16e0*/  ISETP.NE.AND P0, PT, R0, RZ, PT ;  /* 0x000000ff0000720c */ /* 0x000fe20003f05270 */
[----:B--2---:R-:W-:-:S05]  /*16f0*/  FMUL R13, R8, R8 ;  /* 0x00000008080d7220 */ /* 0x004fca0000400000 */
[----:B------:R0:W-:Y:S07]  /*1700*/  STG.E desc[UR4][R6.64], R13 ;  /* 0x0000000d06007986 */ /* 0x0001ee000c101904 */
[----:B------:R-:W-:Y:S05]  /*1710*/  @!P0 EXIT ;  /* 0x000000000000894d */ /* 0x000fea0003800000 */
[----:B------:R-:W-:Y:S01]  /*1720*/  IADD3 R11, PT, PT, R11, 0x80, RZ ;  /* 0x000000800b0b7810 */ /* 0x000fe20007ffe0ff */
[----:B------:R-:W-:Y:S06]  /*1730*/  BRA `(.L_x_261) ;  /* 0xfffffffc00d87947 */ /* 0x000fec000383ffff */
.L_x_262:
        /* <DEDUP_REMOVED lines=12> */
.L_x_286:


//--------------------- .text._ZN3cub18CUB_300001_SM_10006detail9transform16transform_kernelINS2_10policy_hubILb1EN4cuda3std3__45tupleIJN6thrust24THRUST_300001_SM_1000_NS6detail15normal_iteratorINSA_10device_ptrIfEEEEEEEE10policy1000Ei6squareSF_JPfEEEvT0_iT1_T2_DpNS2_10kernel_argIT3_EE --------------------------
	.section	.text._ZN3cub18CUB_300001_SM_10006detail9transform16transform_kernelINS2_10policy_hubILb1EN4cuda3std3__45tupleIJN6thrust24THRUST_300001_SM_1000_NS6detail15normal_iteratorINSA_10device_ptrIfEEEEEEEE10policy1000Ei6squareSF_JPfEEEvT0_iT1_T2_DpNS2_10kernel_argIT3_EE,"ax",@progbits
	.align	128
        .global         _ZN3cub18CUB_300001_SM_10006detail9transform16transform_kernelINS2_10policy_hubILb1EN4cuda3std3__45tupleIJN6thrust24THRUST_300001_SM_1000_NS6detail15normal_iteratorINSA_10device_ptrIfEEEEEEEE10policy1000Ei6squareSF_JPfEEEvT0_iT1_T2_DpNS2_10kernel_argIT3_EE
        .type           _ZN3cub18CUB_300001_SM_10006detail9transform16transform_kernelINS2_10policy_hubILb1EN4cuda3std3__45tupleIJN6thrust24THRUST_300001_SM_1000_NS6detail15normal_iteratorINSA_10device_ptrIfEEEEEEEE10policy1000Ei6squareSF_JPfEEEvT0_iT1_T2_DpNS2_10kernel_argIT3_EE,@function
        .size           _ZN3cub18CUB_300001_SM_10006detail9transform16transform_kernelINS2_10policy_hubILb1EN4cuda3std3__45tupleIJN6thrust24THRUST_300001_SM_1000_NS6detail15normal_iteratorINSA_10device_ptrIfEEEEEEEE10policy1000Ei6squareSF_JPfEEEvT0_iT1_T2_DpNS2_10kernel_argIT3_EE,(.L_x_287 - _ZN3cub18CUB_300001_SM_10006detail9transform16transform_kernelINS2_10policy_hubILb1EN4cuda3std3__45tupleIJN6thrust24THRUST_300001_SM_1000_NS6detail15normal_iteratorINSA_10device_ptrIfEEEEEEEE10policy1000Ei6squareSF_JPfEEEvT0_iT1_T2_DpNS2_10kernel_argIT3_EE)
        .other          _ZN3cub18CUB_300001_SM_10006detail9transform16transform_kernelINS2_10policy_hubILb1EN4cuda3std3__45tupleIJN6thrust24THRUST_300001_SM_1000_NS6detail15normal_iteratorINSA_10device_ptrIfEEEEEEEE10policy1000Ei6squareSF_JPfEEEvT0_iT1_T2_DpNS2_10kernel_argIT3_EE,@"STO_CUDA_ENTRY STV_DEFAULT"
_ZN3cub18CUB_300001_SM_10006detail9transform16transform_kernelINS2_10policy_hubILb1EN4cuda3std3__45tupleIJN6thrust24THRUST_300001_SM_1000_NS6detail15normal_iteratorINSA_10device_ptrIfEEEEEEEE10policy1000Ei6squareSF_JPfEEEvT0_iT1_T2_DpNS2_10kernel_argIT3_EE:
.text._ZN3cub18CUB_300001_SM_10006detail9transform16transform_kernelINS2_10policy_hubILb1EN4cuda3std3__45tupleIJN6thrust24THRUST_300001_SM_1000_NS6detail15normal_iteratorINSA_10device_ptrIfEEEEEEEE10policy1000Ei6squareSF_JPfEEEvT0_iT1_T2_DpNS2_10kernel_argIT3_EE:
[----:B------:R-:W-:Y:S08]  /*0000*/  LDC R1, c[0x0][0x37c] ;  /* 0x0000df00ff017b82 */ /* 0x000ff00000000800 */
[----:B------:R-:W0:Y:S01]  /*0010*/  LDC.64 R8, c[0x0][0x380] ;  /* 0x0000e000ff087b82 */ /* 0x000e220000000a00 */
[----:B------:R-:W1:Y:S01]  /*0020*/  S2R R0, SR_TID.X ;  /* 0x0000000000007919 */ /* 0x000e620000002100 */
[----:B------:R-:W2:Y:S01]  /*0030*/  LDCU.64 UR6, c[0x0][0x358] ;  /* 0x00006b00ff0677ac */ /* 0x000ea20008000a00 */
[----:B------:R-:W-:Y:S05]  /*0040*/  BSSY.RECONVERGENT B0, `(.L_x_263) ;  /* 0x0000016000007945 */ /* 0x000fea0003800200 */
[----:B------:R-:W3:Y:S08]  /*0050*/  S2UR UR4, SR_CTAID.X ;  /* 0x00000000000479c3 */ /* 0x000ef00000002500 */
[----:B------:R-:W4:Y:S01]  /*0060*/  LDC.64 R2, c[0x0][0x398] ;  /* 0x0000e600ff027b82 */ /* 0x000f220000000a00 */
[----:B0-----:R-:W-:-:S07]  /*0070*/  SHF.L.U32 R7, R9, 0x7, RZ ;  /* 0x0000000709077819 */ /* 0x001fce00000006ff */
[----:B------:R-:W0:Y:S01]  /*0080*/  LDC.64 R4, c[0x0][0x390] ;  /* 0x0000e400ff047b82 */ /* 0x000e220000000a00 */
[----:B---3--:R-:W-:Y:S01]  /*0090*/  IMAD R13, R7, UR4, RZ ;  /* 0x00000004070d7c24 */ /* 0x008fe2000f8e02ff */
[----:B-1----:R-:W-:-:S04]  /*00a0*/  SHF.L.U32 R15, R0, 0x7, RZ ;  /* 0x00000007000f7819 */ /* 0x002fc800000006ff */
[----:B------:R-:W-:-:S04]  /*00b0*/  IADD3 R8, PT, PT, -R13, R8, RZ ;  /* 0x000000080d087210 */ /* 0x000fc80007ffe1ff */
[CC--:B------:R-:W-:Y:S02]  /*00c0*/  VIMNMX R6, PT, PT, R7.reuse, R8.reuse, PT ;  /* 0x0000000807067248 */ /* 0x0c0fe40003fe0100 */
[----:B------:R-:W-:Y:S02]  /*00d0*/  ISETP.GT.AND P0, PT, R7, R8, PT ;  /* 0x000000080700720c */ /* 0x000fe40003f04270 */
[----:B------:R-:W-:-:S04]  /*00e0*/  SHF.L.U32 R12, R6, 0x2, RZ ;  /* 0x00000002060c7819 */ /* 0x000fc800000006ff */
[----:B------:R-:W-:-:S13]  /*00f0*/  ISETP.GE.AND P1, PT, R15, R12, PT ;  /* 0x0000000c0f00720c */ /* 0x000fda0003f26270 */
[----:B--2-4-:R-:W-:Y:S05]  /*0100*/  @P1 BRA `(.L_x_264) ;  /* 0x0000000000241947 */ /* 0x014fea0003800000 */
[----:B------:R-:W1:Y:S02]  /*0110*/  LDC.64 R10, c[0x0][0x398] ;  /* 0x0000e600ff0a7b82 */ /* 0x000e640000000a00 */
[----:B-1----:R-:W-:-:S04]  /*0120*/  IMAD.WIDE.U32 R10, R0, 0x80, R10 ;  /* 0x00000080000a7825 */ /* 0x002fc800078e000a */
[----:B------:R-:W-:-:S07]  /*0130*/  IMAD.WIDE R10, R13, 0x4, R10 ;  /* 0x000000040d0a7825 */ /* 0x000fce00078e020a */
.L_x_265:
[----:B------:R-:W-:Y:S01]  /*0140*/  VIADD R15, R15, 0x4000 ;  /* 0x000040000f0f7836 */ /* 0x000fe20000000000 */
[----:B------:R1:W-:Y:S04]  /*0150*/  CCTL.E.PF2 [R10] ;  /* 0x000000000a00798f */ /* 0x0003e80000800100 */
[----:B------:R-:W-:Y:S02]  /*0160*/  ISETP.GE.AND P1, PT, R15, R12, PT ;  /* 0x0000000c0f00720c */ /* 0x000fe40003f26270 */
[----:B-1----:R-:W-:-:S04]  /*0170*/  IADD3 R10, P2, PT, R10, 0x4000, RZ ;  /* 0x000040000a0a7810 */ /* 0x002fc80007f5e0ff */
[----:B------:R-:W-:-:S07]  /*0180*/  IADD3.X R11, PT, PT, RZ, R11, RZ, P2, !PT ;  /* 0x0000000bff0b7210 */ /* 0x000fce00017fe4ff */
[----:B------:R-:W-:Y:S05]  /*0190*/  @!P1 BRA `(.L_x_265) ;  /* 0xfffffffc00e89947 */ /* 0x000fea000383ffff */
.L_x_264:
[----:B------:R-:W-:Y:S05]  /*01a0*/  BSYNC.RECONVERGENT B0 ;  /* 0x0000000000007941 */ /* 0x000fea0003800200 */
.L_x_263:
[----:B------:R-:W-:-:S04]  /*01b0*/  IMAD.WIDE R2, R13, 0x4, R2 ;  /* 0x000000040d027825 */ /* 0x000fc800078e0202 */
[----:B0-----:R-:W-:Y:S01]  /*01c0*/  IMAD.WIDE R4, R13, 0x4, R4 ;  /* 0x000000040d047825 */ /* 0x001fe200078e0204 */
[----:B------:R-:W-:Y:S06]  /*01d0*/  @P0 BRA `(.L_x_266) ;  /* 0x0000000800440947 */ /* 0x000fec0003800000 */
        /* <DEDUP_REMOVED lines=10> */
[----:B------:R-:W-:Y:S02]  /*0280*/  LOP3.LUT R13, R14, 0x1000, RZ, 0xfc, !PT ;  /* 0x000010000e0d7812 */ /* 0x000fe400078efcff */
[----:B------:R-:W-:-:S07]  /*0290*/  IADD3 R12, PT, PT, -R7, RZ, RZ ;  /* 0x000000ff070c7210 */ /* 0x000fce0007ffe1ff */
.L_x_268:
[----:B------:R-:W-:-:S05]  /*02a0*/  IADD3 R10, P1, PT, R2, R13, RZ ;  /* 0x0000000d020a7210 */ /* 0x000fca0007f3e0ff */
[----:B0-----:R-:W-:-:S05]  /*02b0*/  IMAD.X R11, R3, 0x1, R15, P1 ;  /* 0x00000001030b7824 */ /* 0x001fca00008e060f */
        /* <DEDUP_REMOVED lines=24> */
[----:B------:R-:W-:Y:S01]  /*0440*/  HFMA2 R19, -RZ, RZ, 0, 0 ;  /* 0x00000000ff137431 */ /* 0x000fe200000001ff */
[----:B------:R-:W-:Y:S01]  /*0450*/  MOV R18, 0x600 ;  /* 0x0000060000127802 */ /* 0x000fe20000000f00 */
        /* <DEDUP_REMOVED lines=8> */
[----:B------:R-:W1:Y:S01]  /*04e0*/  LDG.E R14, desc[UR6][R16.64+-0x600] ;  /* 0xfffa0006100e7981 */ /* 0x000e62000c1e1900 */
[----:B------:R-:W-:-:S05]  /*04f0*/  IADD3 R18, P1, PT, R4, R18, RZ ;  /* 0x0000001204127210 */ /* 0x000fca0007f3e0ff */
[----:B------:R-:W-:Y:S02]  /*0500*/  IMAD.X R19, R5, 0x1, R19, P1 ;  /* 0x0000000105137824 */ /* 0x000fe400008e0613 */
[----:B-1----:R-:W-:-:S05]  /*0510*/  FMUL R21, R14, R14 ;  /* 0x0000000e0e157220 */ /* 0x002fca0000400000 */
        /* <DEDUP_REMOVED lines=17> */
[----:B------:R-:W-:Y:S02]  /*0630*/  IADD3 R12, PT, PT, R12, 0x10, RZ ;  /* 0x000000100c0c7810 */ /* 0x000fe40007ffe0ff */
[----:B------:R-:W-:Y:S02]  /*0640*/  IADD3 R13, P2, PT, R13, 0x2000, RZ ;  /* 0x000020000d0d7810 */ /* 0x000fe40007f5e0ff */
[----:B------:R-:W-:Y:S02]  /*0650*/  ISETP.NE.AND P1, PT, R12, RZ, PT ;  /* 0x000000ff0c00720c */ /* 0x000fe40003f25270 */
[----:B------:R-:W-:-:S02]  /*0660*/  IADD3.X R15, PT, PT, RZ, R15, RZ, P2, !PT ;  /* 0x0000000fff0f7210 */ /* 0x000fc400017fe4ff */
[----:B------:R-:W-:Y:S01]  /*0670*/  IADD3 R6, PT, PT, R6, 0x800, RZ ;  /* 0x0000080006067810 */ /* 0x000fe20007ffe0ff */
[----:B--2---:R-:W-:-:S05]  /*0680*/  FMUL R23, R8, R8 ;  /* 0x0000000808177220 */ /* 0x004fca0000400000 */
[----:B------:R0:W-:Y:S03]  /*0690*/  STG.E desc[UR6][R18.64+0x600], R23 ;  /* 0x0006001712007986 */ /* 0x0001e6000c101906 */
[----:B------:R-:W-:Y:S05]  /*06a0*/  @P1 BRA `(.L_x_268) ;  /* 0xfffffff800fc1947 */ /* 0x000fea000383ffff */
.L_x_267:
[----:B------:R-:W-:Y:S05]  /*06b0*/  @!P0 EXIT ;  /* 0x000000000000894d */ /* 0x000fea0003800000 */
[----:B------:R-:W1:Y:S01]  /*06c0*/  LDCU UR4, c[0x0][0x384] ;  /* 0x00007080ff0477ac */ /* 0x000e620008000800 */
[----:B------:R-:W-:Y:S01]  /*06d0*/  ISETP.GE.U32.AND P0, PT, R20, 0x8, PT ;  /* 0x000000081400780c */ /* 0x000fe20003f06070 */
[----:B-1----:R-:W-:-:S06]  /*06e0*/  ULOP3.LUT UR5, UR4, 0x7, URZ, 0xc0, !UPT ;  /* 0x0000000704057892 */ /* 0x002fcc000f8ec0ff */
[----:B------:R-:W-:-:S06]  /*06f0*/  ISETP.NE.AND P1, PT, RZ, UR5, PT ;  /* 0x00000005ff007c0c */ /* 0x000fcc000bf25270 */
[----:B------:R-:W-:Y:S07]  /*0700*/  @!P0 BRA `(.L_x_269) ;  /* 0x0000000000708947 */ /* 0x000fee0003800000 */
        /* <DEDUP_REMOVED lines=25> */
[----:B------:R-:W-:Y:S02]  /*08a0*/  VIADD R7, R7, 0x8 ;  /* 0x0000000807077836 */ /* 0x000fe40000000000 */
[----:B---3--:R-:W-:-:S05]  /*08b0*/  FMUL R19, R6, R6 ;  /* 0x0000000606137220 */ /* 0x008fca0000400000 */
[----:B------:R4:W-:Y:S02]  /*08c0*/  STG.E desc[UR6][R10.64+0xe00], R19 ;  /* 0x000e00130a007986 */ /* 0x0009e4000c101906 */
.L_x_269:
[----:B------:R-:W-:Y:S05]  /*08d0*/  @!P1 EXIT ;  /* 0x000000000000994d */ /* 0x000fea0003800000 */
[----:B------:R-:W-:Y:S02]  /*08e0*/  UISETP.GE.U32.AND UP0, UPT, UR5, 0x4, UPT ;  /* 0x000000040500788c */ /* 0x000fe4000bf06070 */
[----:B------:R-:W-:-:S06]  /*08f0*/  ULOP3.LUT UR4, UR4, 0x3, URZ, 0xc0, !UPT ;  /* 0x0000000304047892 */ /* 0x000fcc000f8ec0ff */
[----:B------:R-:W-:Y:S01]  /*0900*/  ISETP.NE.AND P0, PT, RZ, UR4, PT ;  /* 0x00000004ff007c0c */ /* 0x000fe2000bf05270 */
[----:B------:R-:W-:-:S12]  /*0910*/  BRA.U !UP0, `(.L_x_270) ;  /* 0x0000000108407547 */ /* 0x000fd8000b800000 */
[----:B0---4-:R-:W-:-:S05]  /*0920*/  LEA R11, R7, R0, 0x7 ;  /* 0x00000000070b7211 */ /* 0x011fca00078e38ff */
        /* <DEDUP_REMOVED lines=15> */
.L_x_270:
[----:B------:R-:W-:Y:S05]  /*0a20*/  @!P0 EXIT ;  /* 0x000000000000894d */ /* 0x000fea0003800000 */
[----:B01--4-:R-:W-:Y:S01]  /*0a30*/  LEA R11, R7, R0, 0x7 ;  /* 0x00000000070b7211 */ /* 0x013fe200078e38ff */
[----:B------:R-:W-:-:S12]  /*0a40*/  UIADD3 UR4, UPT, UPT, -UR4, URZ, URZ ;  /* 0x000000ff04047290 */ /* 0x000fd8000fffe1ff */
.L_x_271:
[----:B------:R-:W-:-:S06]  /*0a50*/  IMAD.WIDE R8, R11, 0x4, R2 ;  /* 0x000000040b087825 */ /* 0x000fcc00078e0202 */
[----:B------:R-:W2:Y:S01]  /*0a60*/  LDG.E R8, desc[UR6][R8.64] ;  /* 0x0000000608087981 */ /* 0x000ea2000c1e1900 */
[C---:B0-----:R-:W-:Y:S01]  /*0a70*/  IMAD.WIDE R6, R11.reuse, 0x4, R4 ;  /* 0x000000040b067825 */ /* 0x041fe200078e0204 */
[----:B------:R-:W-:Y:S01]  /*0a80*/  UIADD3 UR4, UPT, UPT, UR4, 0x1, URZ ;  /* 0x0000000104047890 */ /* 0x000fe2000fffe0ff */
[----:B------:R-:W-:-:S03]  /*0a90*/  IADD3 R11, PT, PT, R11, 0x80, RZ ;  /* 0x000000800b0b7810 */ /* 0x000fc60007ffe0ff */
[----:B------:R-:W-:Y:S01]  /*0aa0*/  UISETP.NE.AND UP0, UPT, UR4, URZ, UPT ;  /* 0x000000ff0400728c */ /* 0x000fe2000bf05270 */
[----:B--2---:R-:W-:-:S05]  /*0ab0*/  FMUL R13, R8, R8 ;  /* 0x00000008080d7220 */ /* 0x004fca0000400000 */
[----:B------:R0:W-:Y:S03]  /*0ac0*/  STG.E desc[UR6][R6.64], R13 ;  /* 0x0000000d06007986 */ /* 0x0001e6000c101906 */
[----:B------:R-:W-:Y:S05]  /*0ad0*/  BRA.U UP0, `(.L_x_271) ;  /* 0xfffffffd00dc7547 */ /* 0x000fea000b83ffff */
[----:B------:R-:W-:Y:S05]  /*0ae0*/  EXIT ;  /* 0x000000000000794d */ /* 0x000fea0003800000 */
.L_x_266:
[----:B------:R-:W-:-:S13]  /*0af0*/  ISETP.GE.AND P0, PT, R9, 0x1, PT ;  /* 0x000000010900780c */ /* 0x000fda0003f06270 */
[----:B------:R-:W-:Y:S05]  /*0b00*/  @!P0 EXIT ;  /* 0x000000000000894d */ /* 0x000fea0003800000 */
[C---:B------:R-:W-:Y:S01]  /*0b10*/  ISETP.GE.U32.AND P0, PT, R9.reuse, 0x8, PT ;  /* 0x000000080900780c */ /* 0x040fe20003f06070 */
[----:B------:R-:W-:Y:S01]  /*0b20*/  IMAD.MOV.U32 R7, RZ, RZ, RZ ;  /* 0x000000ffff077224 */ /* 0x000fe200078e00ff */
[----:B------:R-:W-:-:S11]  /*0b30*/  LOP3.LUT R20, R9, 0x7, RZ, 0xc0, !PT ;  /* 0x0000000709147812 */ /* 0x000fd600078ec0ff */
[----:B------:R-:W-:Y:S05]  /*0b40*/  @!P0 BRA `(.L_x_272) ;  /* 0x0000000000d08947 */ /* 0x000fea0003800000 */
[----:B------:R-:W-:Y:S02]  /*0b50*/  LOP3.LUT R7, R9, 0x7ffffff8, RZ, 0xc0, !PT ;  /* 0x7ffffff809077812 */ /* 0x000fe400078ec0ff */
[----:B------:R-:W-:-:S07]  /*0b60*/  MOV R12, RZ ;  /* 0x000000ff000c7202 */ /* 0x000fce0000000f00 */
.L_x_275:
[----:B0-----:R-:W-:-:S04]  /*0b70*/  LEA R13, R12, R0, 0x7 ;  /* 0x000000000c0d7211 */ /* 0x001fc800078e38ff */
        /* <DEDUP_REMOVED lines=10> */
[----:B------:R-:W-:Y:S01]  /*0c20*/  IADD3 R21, PT, PT, R13, 0x100, RZ ;  /* 0x000001000d157810 */ /* 0x000fe20007ffe0ff */
[----:B------:R-:W-:-:S03]  /*0c30*/  IMAD.WIDE R10, R11, 0x4, R4 ;  /* 0x000000040b0a7825 */ /* 0x000fc600078e0204 */
[----:B------:R-:W-:Y:S01]  /*0c40*/  ISETP.GE.AND P0, PT, R21, R6, PT ;  /* 0x000000061500720c */ /* 0x000fe20003f06270 */
[----:B------:R-:W-:Y:S02]  /*0c50*/  VIADD R21, R13, 0x180 ;  /* 0x000001800d157836 */ /* 0x000fe40000000000 */
[----:B--2---:R-:W-:-:S05]  /*0c60*/  @!P1 FMUL R15, R18, R18 ;  /* 0x00000012120f9220 */ /* 0x004fca0000400000 */
[----:B------:R1:W-:Y:S05]  /*0c70*/  @!P1 STG.E desc[UR6][R10.64], R15 ;  /* 0x0000000f0a009986 */ /* 0x0003ea000c101906 */
[----:B------:R-:W2:Y:S01]  /*0c80*/  @!P0 LDG.E R14, desc[UR6][R8.64+0x200] ;  /* 0x00020006080e8981 */ /* 0x000ea2000c1e1900 */
[----:B------:R-:W-:Y:S02]  /*0c90*/  ISETP.GE.AND P1, PT, R21, R6, PT ;  /* 0x000000061500720c */ /* 0x000fe40003f26270 */
[----:B0-----:R-:W-:Y:S01]  /*0ca0*/  IADD3 R17, PT, PT, R13, 0x200, RZ ;  /* 0x000002000d117810 */ /* 0x001fe20007ffe0ff */
[----:B--2---:R-:W-:-:S05]  /*0cb0*/  @!P0 FMUL R21, R14, R14 ;  /* 0x0000000e0e158220 */ /* 0x004fca0000400000 */
[----:B------:R-:W-:Y:S05]  /*0cc0*/  @!P0 STG.E desc[UR6][R10.64+0x200], R21 ;  /* 0x000200150a008986 */ /* 0x000fea000c101906 */
[----:B------:R-:W2:Y:S01]  /*0cd0*/  @!P1 LDG.E R14, desc[UR6][R8.64+0x400] ;  /* 0x00040006080e9981 */ /* 0x000ea2000c1e1900 */
[----:B------:R-:W-:Y:S02]  /*0ce0*/  ISETP.GE.AND P0, PT, R17, R6, PT ;  /* 0x000000061100720c */ /* 0x000fe40003f06270 */
[----:B-1----:R-:W-:Y:S01]  /*0cf0*/  IADD3 R15, PT, PT, R13, 0x280, RZ ;  /* 0x000002800d0f7810 */ /* 0x002fe20007ffe0ff */
[----:B--2---:R-:W-:-:S05]  /*0d00*/  @!P1 FMUL R17, R14, R14 ;  /* 0x0000000e0e119220 */ /* 0x004fca0000400000 */
[----:B------:R0:W-:Y:S05]  /*0d10*/  @!P1 STG.E desc[UR6][R10.64+0x400], R17 ;  /* 0x000400110a009986 */ /* 0x0001ea000c101906 */
[----:B------:R-:W2:Y:S01]  /*0d20*/  @!P0 LDG.E R14, desc[UR6][R8.64+0x600] ;  /* 0x00060006080e8981 */ /* 0x000ea2000c1e1900 */
[----:B------:R-:W-:Y:S02]  /*0d30*/  ISETP.GE.AND P1, PT, R15, R6, PT ;  /* 0x000000060f00720c */ /* 0x000fe40003f26270 */
[----:B------:R-:W-:Y:S01]  /*0d40*/  IADD3 R19, PT, PT, R13, 0x300, RZ ;  /* 0x000003000d137810 */ /* 0x000fe20007ffe0ff */
[----:B--2---:R-:W-:-:S05]  /*0d50*/  @!P0 FMUL R15, R14, R14 ;  /* 0x0000000e0e0f8220 */ /* 0x004fca0000400000 */
[----:B------:R1:W-:Y:S05]  /*0d60*/  @!P0 STG.E desc[UR6][R10.64+0x600], R15 ;  /* 0x0006000f0a008986 */ /* 0x0003ea000c101906 */
[----:B------:R-:W2:Y:S01]  /*0d70*/  @!P1 LDG.E R14, desc[UR6][R8.64+0x800] ;  /* 0x00080006080e9981 */ /* 0x000ea2000c1e1900 */
[----:B------:R-:W-:Y:S01]  /*0d80*/  ISETP.GE.AND P0, PT, R19, R6, PT ;  /* 0x000000061300720c */ /* 0x000fe20003f06270 */
[----:B--2---:R-:W-:-:S05]  /*0d90*/  @!P1 FMUL R19, R14, R14 ;  /* 0x0000000e0e139220 */ /* 0x004fca0000400000 */
[----:B------:R1:W-:Y:S07]  /*0da0*/  @!P1 STG.E desc[UR6][R10.64+0x800], R19 ;  /* 0x000800130a009986 */ /* 0x0003ee000c101906 */
[----:B------:R-:W0:Y:S01]  /*0db0*/  @!P0 LDG.E R14, desc[UR6][R8.64+0xa00] ;  /* 0x000a0006080e8981 */ /* 0x000e22000c1e1900 */
[----:B------:R-:W-:Y:S01]  /*0dc0*/  IADD3 R13, PT, PT, R13, 0x380, RZ ;  /* 0x000003800d0d7810 */ /* 0x000fe20007ffe0ff */
[----:B------:R-:W-:Y:S01]  /*0dd0*/  VIADD R12, R12, 0x8 ;  /* 0x000000080c0c7836 */ /* 0x000fe20000000000 */
[----:B------:R-:W-:Y:S04]  /*0de0*/  BSSY.RECONVERGENT B0, `(.L_x_273) ;  /* 0x0000009000007945 */ /* 0x000fe80003800200 */
[----:B------:R-:W-:Y:S01]  /*0df0*/  ISETP.NE.AND P1, PT, R12, R7, PT ;  /* 0x000000070c00720c */ /* 0x000fe20003f25270 */
[----:B0-----:R-:W-:-:S05]  /*0e00*/  @!P0 FMUL R17, R14, R14 ;  /* 0x0000000e0e118220 */ /* 0x001fca0000400000 */
[----:B------:R1:W-:Y:S01]  /*0e10*/  @!P0 STG.E desc[UR6][R10.64+0xa00], R17 ;  /* 0x000a00110a008986 */ /* 0x0003e2000c101906 */
[----:B------:R-:W-:-:S13]  /*0e20*/  ISETP.GE.AND P0, PT, R13, R6, PT ;  /* 0x000000060d00720c */ /* 0x000fda0003f06270 */
[----:B-1----:R-:W-:Y:S05]  /*0e30*/  @P0 BRA `(.L_x_274) ;  /* 0x00000000000c0947 */ /* 0x002fea0003800000 */
[----:B------:R-:W2:Y:S02]  /*0e40*/  LDG.E R8, desc[UR6][R8.64+0xc00] ;  /* 0x000c000608087981 */ /* 0x000ea4000c1e1900 */
[----:B--2---:R-:W-:-:S05]  /*0e50*/  FMUL R13, R8, R8 ;  /* 0x00000008080d7220 */ /* 0x004fca0000400000 */
[----:B------:R0:W-:Y:S02]  /*0e60*/  STG.E desc[UR6][R10.64+0xc00], R13 ;  /* 0x000c000d0a007986 */ /* 0x0001e4000c101906 */
.L_x_274:
[----:B------:R-:W-:Y:S05]  /*0e70*/  BSYNC.RECONVERGENT B0 ;  /* 0x0000000000007941 */ /* 0x000fea0003800200 */
.L_x_273:
[----:B------:R-:W-:Y:S05]  /*0e80*/  @P1 BRA `(.L_x_275) ;  /* 0xfffffffc00381947 */ /* 0x000fea000383ffff */
.L_x_272:
[----:B------:R-:W-:-:S13]  /*0e90*/  ISETP.NE.AND P0, PT, R20, RZ, PT ;  /* 0x000000ff1400720c */ /* 0x000fda0003f05270 */
[----:B------:R-:W-:Y:S05]  /*0ea0*/  @!P0 EXIT ;  /* 0x000000000000894d */ /* 0x000fea0003800000 */
[----:B------:R-:W1:Y:S01]  /*0eb0*/  LDC R8, c[0x0][0x384] ;  /* 0x0000e100ff087b82 */ /* 0x000e620000000800 */
[----:B------:R-:W-:Y:S02]  /*0ec0*/  ISETP.GE.U32.AND P1, PT, R20, 0x4, PT ;  /* 0x000000041400780c */ /* 0x000fe40003f26070 */
[----:B-1----:R-:W-:-:S04]  /*0ed0*/  LOP3.LUT R21, R8, 0x3, RZ, 0xc0, !PT ;  /* 0x0000000308157812 */ /* 0x002fc800078ec0ff */
[----:B------:R-:W-:-:S07]  /*0ee0*/  ISETP.NE.AND P0, PT, R21, RZ, PT ;  /* 0x000000ff1500720c */ /* 0x000fce0003f05270 */
[----:B------:R-:W-:Y:S06]  /*0ef0*/  @!P1 BRA `(.L_x_276) ;  /* 0x0000000000749947 */ /* 0x000fec0003800000 */
[----:B------:R-:W-:-:S04]  /*0f00*/  LEA R19, R7, R0, 0x7 ;  /* 0x0000000007137211 */ /* 0x000fc800078e38ff */
[----:B------:R-:W-:-:S13]  /*0f10*/  ISETP.GE.AND P2, PT, R19, R6, PT ;  /* 0x000000061300720c */ /* 0x000fda0003f46270 */
[----:B0-----:R-:W-:-:S06]  /*0f20*/  @!P2 IMAD.WIDE R10, R19, 0x4, R2 ;  /* 0x00000004130aa825 */ /* 0x001fcc00078e0202 */
        /* <DEDUP_REMOVED lines=8> */
[----:B------:R-:W-:Y:S01]  /*0fb0*/  IADD3 R25, PT, PT, R19, 0x100, RZ ;  /* 0x0000010013197810 */ /* 0x000fe20007ffe0ff */
        /* <DEDUP_REMOVED lines=13> */
[----:B------:R-:W-:-:S04]  /*1090*/  @!P1 IMAD.WIDE R18, R19, 0x4, R4 ;  /* 0x0000000413129825 */ /* 0x000fc800078e0204 */
[----:B------:R-:W-:Y:S02]  /*10a0*/  VIADD R7, R7, 0x4 ;  /* 0x0000000407077836 */ /* 0x000fe40000000000 */
[----:B--2---:R-:W-:-:S05]  /*10b0*/  @!P1 FMUL R25, R14, R14 ;  /* 0x0000000e0e199220 */ /* 0x004fca0000400000 */
[----:B------:R1:W-:Y:S02]  /*10c0*/  @!P1 STG.E desc[UR6][R18.64], R25 ;  /* 0x0000001912009986 */ /* 0x0003e4000c101906 */
.L_x_276:
[----:B------:R-:W-:Y:S05]  /*10d0*/  @!P0 EXIT ;  /* 0x000000000000894d */ /* 0x000fea0003800000 */
[----:B------:R-:W-:Y:S02]  /*10e0*/  ISETP.NE.AND P1, PT, R21, 0x1, PT ;  /* 0x000000011500780c */ /* 0x000fe40003f25270 */
[----:B------:R-:W-:-:S04]  /*10f0*/  LOP3.LUT R8, R8, 0x1, RZ, 0xc0, !PT ;  /* 0x0000000108087812 */ /* 0x000fc800078ec0ff */
[----:B------:R-:W-:-:S07]  /*1100*/  ISETP.NE.U32.AND P0, PT, R8, 0x1, PT ;  /* 0x000000010800780c */ /* 0x000fce0003f05070 */
[----:B------:R-:W-:Y:S06]  /*1110*/  @!P1 BRA `(.L_x_277) ;  /* 0x00000000003c9947 */ /* 0x000fec0003800000 */
[----:B0-----:R-:W-:-:S04]  /*1120*/  LEA R11, R7, R0, 0x7 ;  /* 0x00000000070b7211 */ /* 0x001fc800078e38ff */
[----:B------:R-:W-:-:S13]  /*1130*/  ISETP.GE.AND P1, PT, R11, R6, PT ;  /* 0x000000060b00720c */ /* 0x000fda0003f26270 */
[----:B-1----:R-:W-:-:S06]  /*1140*/  @!P1 IMAD.WIDE R8, R11, 0x4, R2 ;  /* 0x000000040b089825 */ /* 0x002fcc00078e0202 */
[----:B------:R-:W2:Y:S01]  /*1150*/  @!P1 LDG.E R8, desc[UR6][R8.64] ;  /* 0x0000000608089981 */ /* 0x000ea2000c1e1900 */
[C---:B------:R-:W-:Y:S01]  /*1160*/  IADD3 R15, PT, PT, R11.reuse, 0x80, RZ ;  /* 0x000000800b0f7810 */ /* 0x040fe20007ffe0ff */
[----:B------:R-:W-:-:S03]  /*1170*/  @!P1 IMAD.WIDE R10, R11, 0x4, R4 ;  /* 0x000000040b0a9825 */ /* 0x000fc600078e0204 */
[----:B------:R-:W-:-:S13]  /*1180*/  ISETP.GE.AND P2, PT, R15, R6, PT ;  /* 0x000000060f00720c */ /* 0x000fda0003f46270 */
[----:B------:R-:W-:-:S04]  /*1190*/  @!P2 IMAD.WIDE R12, R15, 0x4, R2 ;  /* 0x000000040f0ca825 */ /* 0x000fc800078e0202 */
[----:B--2---:R-:W-:-:S05]  /*11a0*/  @!P1 FMUL R17, R8, R8 ;  /* 0x0000000808119220 */ /* 0x004fca0000400000 */
[----:B------:R2:W-:Y:S04]  /*11b0*/  @!P1 STG.E desc[UR6][R10.64], R17 ;  /* 0x000000110a009986 */ /* 0x0005e8000c101906 */
[----:B------:R-:W3:Y:S01]  /*11c0*/  @!P2 LDG.E R12, desc[UR6][R12.64] ;  /* 0x000000060c0ca981 */ /* 0x000ee2000c1e1900 */
[----:B------:R-:W-:Y:S01]  /*11d0*/  @!P2 IMAD.WIDE R14, R15, 0x4, R4 ;  /* 0x000000040f0ea825 */ /* 0x000fe200078e0204 */
[----:B------:R-:W-:-:S03]  /*11e0*/  IADD3 R7, PT, PT, R7, 0x2, RZ ;  /* 0x0000000207077810 */ /* 0x000fc60007ffe0ff */
[----:B---3--:R-:W-:-:S05]  /*11f0*/  @!P2 FMUL R19, R12, R12 ;  /* 0x0000000c0c13a220 */ /* 0x008fca0000400000 */
[----:B------:R2:W-:Y:S02]  /*1200*/  @!P2 STG.E desc[UR6][R14.64], R19 ;  /* 0x000000130e00a986 */ /* 0x0005e4000c101906 */
.L_x_277:
[----:B------:R-:W-:Y:S05]  /*1210*/  @P0 EXIT ;  /* 0x000000000000094d */ /* 0x000fea0003800000 */
[----:B------:R-:W-:-:S04]  /*1220*/  LEA R7, R7, R0, 0x7 ;  /* 0x0000000007077211 */ /* 0x000fc800078e38ff */
[----:B------:R-:W-:-:S13]  /*1230*/  ISETP.GE.AND P0, PT, R7, R6, PT ;  /* 0x000000060700720c */ /* 0x000fda0003f06270 */
[----:B------:R-:W-:Y:S05]  /*1240*/  @P0 EXIT ;  /* 0x000000000000094d */ /* 0x000fea0003800000 */
[----:B------:R-:W-:-:S06]  /*1250*/  IMAD.WIDE R2, R7, 0x4, R2 ;  /* 0x0000000407027825 */ /* 0x000fcc00078e0202 */
[----:B------:R-:W3:Y:S01]  /*1260*/  LDG.E R2, desc[UR6][R2.64] ;  /* 0x0000000602027981 */ /* 0x000ee2000c1e1900 */
[----:B------:R-:W-:-:S04]  /*1270*/  IMAD.WIDE R4, R7, 0x4, R4 ;  /* 0x0000000407047825 */ /* 0x000fc800078e0204 */
[----:B---3--:R-:W-:-:S05]  /*1280*/  FMUL R7, R2, R2 ;  /* 0x0000000202077220 */ /* 0x008fca0000400000 */
[----:B------:R-:W-:Y:S01]  /*1290*/  STG.E desc[UR6][R4.64], R7 ;  /* 0x0000000704007986 */ /* 0x000fe2000c101906 */
[----:B------:R-:W-:Y:S05]  /*12a0*/  EXIT ;  /* 0x000000000000794d */ /* 0x000fea0003800000 */
.L_x_278:
        /* <DEDUP_REMOVED lines=13> */
.L_x_287:


//--------------------- .text._ZN3cub18CUB_300001_SM_10006detail11EmptyKernelIvEEvv --------------------------
	.section	.text._ZN3cub18CUB_300001_SM_10006detail11EmptyKernelIvEEvv,"ax",@progbits
	.align	128
        .global         _ZN3cub18CUB_300001_SM_10006detail11EmptyKernelIvEEvv
        .type           _ZN3cub18CUB_300001_SM_10006detail11EmptyKernelIvEEvv,@function
        .size           _ZN3cub18CUB_300001_SM_10006detail11EmptyKernelIvEEvv,(.L_x_288 - _ZN3cub18CUB_300001_SM_10006detail11EmptyKernelIvEEvv)
        .other          _ZN3cub18CUB_300001_SM_10006detail11EmptyKernelIvEEvv,@"STO_CUDA_ENTRY STV_DEFAULT"
_ZN3cub18CUB_300001_SM_10006detail11EmptyKernelIvEEvv:
.text._ZN3cub18CUB_300001_SM_10006detail11EmptyKernelIvEEvv:
[----:B------:R-:W-:Y:S01]  /*0000*/  LDC R1, c[0x0][0x37c] ;  /* 0x0000df00ff017b82 */ /* 0x000fe20000000800 */
[----:B------:R-:W-:Y:S05]  /*0010*/  EXIT ;  /* 0x000000000000794d */ /* 0x000fea0003800000 */
.L_x_279:
        /* <DEDUP_REMOVED lines=14> */
.L_x_288:


//--------------------- .nv.shared._ZN3cub18CUB_300001_SM_10006detail6reduce28DeviceReduceSingleTileKernelINS2_10policy_hubIfyN4cuda3std3__44plusIfEEE10Policy1000EPfSC_iS9_ffNS7_10__identityEEEvT0_T1_T2_T3_T4_T6_ --------------------------
	.section	.nv.shared._ZN3cub18CUB_300001_SM_10006detail6reduce28DeviceReduceSingleTileKernelINS2_10policy_hubIfyN4cuda3std3__44plusIfEEE10Policy1000EPfSC_iS9_ffNS7_10__identityEEEvT0_T1_T2_T3_T4_T6_,"aw",@nobits
	.sectionflags	@""
	.align	4
.nv.shared._ZN3cub18CUB_300001_SM_10006detail6reduce28DeviceReduceSingleTileKernelINS2_10policy_hubIfyN4cuda3std3__44plusIfEEE10Policy1000EPfSC_iS9_ffNS7_10__identityEEEvT0_T1_T2_T3_T4_T6_:
	.zero		1068


//--------------------- .nv.shared.reserved.0     --------------------------
	.section	.nv.shared.reserved.0,"aw",@nobits
	.weak		__nv_reservedSMEM_offset_0_alias
	.size		__nv_reservedSMEM_offset_0_alias, 0, 64
	.other		__nv_reservedSMEM_offset_0_alias,@"STO_CUDA_RESERVED_SHARED STV_DEFAULT"
__nv_reservedSMEM_offset_0_alias:
	.zero		0
	.zero		64


//--------------------- .nv.global                --------------------------
	.section	.nv.global,"aw",@nobits
.nv.global:
	.type		_ZN34_INTERNAL_ffb9de02_4_k_cu_596b96576thrust24THRUST_300001_SM_1000_NS3seqE,@object
	.size		_ZN34_INTERNAL_ffb9de02_4_k_cu_596b96576thrust24THRUST_300001_SM_1000_NS3seqE,(_ZN34_INTERNAL_ffb9de02_4_k_cu_596b96574cuda3std3__48in_placeE - _ZN34_INTERNAL_ffb9de02_4_k_cu_596b96576thrust24THRUST_300001_SM_1000_NS3seqE)
_ZN34_INTERNAL_ffb9de02_4_k_cu_596b96576thrust24THRUST_300001_SM_1000_NS3seqE:
	.zero		1
	.type		_ZN34_INTERNAL_ffb9de02_4_k_cu_596b96574cuda3std3__48in_placeE,@object
	.size		_ZN34_INTERNAL_ffb9de02_4_k_cu_596b96574cuda3std3__48in_placeE,(_ZN34_INTERNAL_ffb9de02_4_k_cu_596b96574cuda3std6ranges3__45__cpo4sizeE - _ZN34_INTERNAL_ffb9de02_4_k_cu_596b96574cuda3std3__48in_placeE)
_ZN34_INTERNAL_ffb9de02_4_k_cu_596b96574cuda3std3__48in_placeE:
	.zero		1
	.type		_ZN34_INTERNAL_ffb9de02_4_k_cu_596b96574cuda3std6ranges3__45__cpo4sizeE,@object
	.size		_ZN34_INTERNAL_ffb9de02_4_k_cu_596b96574cuda3std6ranges3__45__cpo4sizeE,(_ZN34_INTERNAL_ffb9de02_4_k_cu_596b96576thrust24THRUST_300001_SM_1000_NS12placeholders2_3E - _ZN34_INTERNAL_ffb9de02_4_k_cu_596b96574cuda3std6ranges3__45__cpo4sizeE)
_ZN34_INTERNAL_ffb9de02_4_k_cu_596b96574cuda3std6ranges3__45__cpo4sizeE:
	.zero		1
	.type		_ZN34_INTERNAL_ffb9de02_4_k_cu_596b96576thrust24THRUST_300001_SM_1000_NS12placeholders2_3E,@object
	.size		_ZN34_INTERNAL_ffb9de02_4_k_cu_596b96576thrust24THRUST_300001_SM_1000_NS12placeholders2_3E,(_ZN34_INTERNAL_ffb9de02_4_k_cu_596b96574cuda3std3__45__cpo6cbeginE - _ZN34_INTERNAL_ffb9de02_4_k_cu_596b96576thrust24THRUST_300001_SM_1000_NS12placeholders2_3E)
_ZN34_INTERNAL_ffb9de02_4_k_cu_596b96576thrust24THRUST_300001_SM_1000_NS12placeholders2_3E:
	.zero		1
	.type		_ZN34_INTERNAL_ffb9de02_4_k_cu_596b96574cuda3std3__45__cpo6cbeginE,@object
	.size		_ZN34_INTERNAL_ffb9de02_4_k_cu_596b96574cuda3std3__45__cpo6cbeginE,(_ZN34_INTERNAL_ffb9de02_4_k_cu_596b96574cuda3std6ranges3__45__cpo6cbeginE - _ZN34_INTERNAL_ffb9de02_4_k_cu_596b96574cuda3std3__45__cpo6cbeginE)
_ZN34_INTERNAL_ffb9de02_4_k_cu_596b96574cuda3std3__45__cpo6cbeginE:
	.zero		1
	.type		_ZN34_INTERNAL_ffb9de02_4_k_cu_596b96574cuda3std6ranges3__45__cpo6cbeginE,@object
	.size		_ZN34_INTERNAL_ffb9de02_4_k_cu_596b96574cuda3std6ranges3__45__cpo6cbeginE,(_ZN34_INTERNAL_ffb9de02_4_k_cu_596b96576thrust24THRUST_300001_SM_1000_NS12placeholders2_7E - _ZN34_INTERNAL_ffb9de02_4_k_cu_596b96574cuda3std6ranges3__45__cpo6cbeginE)
_ZN34_INTERNAL_ffb9de02_4_k_cu_596b96574cuda3std6ranges3__45__cpo6cbeginE:
	.zero		1
	.type		_ZN34_INTERNAL_ffb9de02_4_k_cu_596b96576thrust24THRUST_300001_SM_1000_NS12placeholders2_7E,@object
	.size		_ZN34_INTERNAL_ffb9de02_4_k_cu_596b96576thrust24THRUST_300001_SM_1000_NS12placeholders2_7E,(_ZN34_INTERNAL_ffb9de02_4_k_cu_596b96574cuda3std3__45__cpo7crbeginE - _ZN34_INTERNAL_ffb9de02_4_k_cu_596b96576thrust24THRUST_300001_SM_1000_NS12placeholders2_7E)
_ZN34_INTERNAL_ffb9de02_4_k_cu_596b96576thrust24THRUST_300001_SM_1000_NS12placeholders2_7E:
	.zero		1
	.type		_ZN34_INTERNAL_ffb9de02_4_k_cu_596b96574cuda3std3__45__cpo7crbeginE,@object
	.size		_ZN34_INTERNAL_ffb9de02_4_k_cu_596b96574cuda3std3__45__cpo7crbeginE,(_ZN34_INTERNAL_ffb9de02_4_k_cu_596b96574cuda3std6ranges3__45__cpo4nextE - _ZN34_INTERNAL_ffb9de02_4_k_cu_596b96574cuda3std3__45__cpo7crbeginE)
_ZN34_INTERNAL_ffb9de02_4_k_cu_596b96574cuda3std3__45__cpo7crbeginE:
	.zero		1
	.type		_ZN34_INTERNAL_ffb9de02_4_k_cu_596b96574cuda3std6ranges3__45__cpo4nextE,@object
	.size		_ZN34_INTERNAL_ffb9de02_4_k_cu_596b96574cuda3std6ranges3__45__cpo4nextE,(_ZN34_INTERNAL_ffb9de02_4_k_cu_596b96574cuda3std6ranges3__45__cpo4swapE - _ZN34_INTERNAL_ffb9de02_4_k_cu_596b96574cuda3std6ranges3__45__cpo4nextE)
_ZN34_INTERNAL_ffb9de02_4_k_cu_596b96574cuda3std6ranges3__45__cpo4nextE:
	.zero		1
	.type		_ZN34_INTERNAL_ffb9de02_4_k_cu_596b96574cuda3std6ranges3__45__cpo4swapE,@object
	.size		_ZN34_INTERNAL_ffb9de02_4_k_cu_596b96574cuda3std6ranges3__45__cpo4swapE,(_ZN34_INTERNAL_ffb9de02_4_k_cu_596b96576thrust24THRUST_300001_SM_1000_NS8cuda_cub10par_nosyncE - _ZN34_INTERNAL_ffb9de02_4_k_cu_596b96574cuda3std6ranges3__45__cpo4swapE)
_ZN34_INTERNAL_ffb9de02_4_k_cu_596b96574cuda3std6ranges3__45__cpo4swapE:
	.zero		1
	.type		_ZN34_INTERNAL_ffb9de02_4_k_cu_596b96576thrust24THRUST_300001_SM_1000_NS8cuda_cub10par_nosyncE,@object
	.size		_ZN34_INTERNAL_ffb9de02_4_k_cu_596b96576thrust24THRUST_300001_SM_1000_NS8cuda_cub10par_nosyncE,(_ZN34_INTERNAL_ffb9de02_4_k_cu_596b96576thrust24THRUST_300001_SM_1000_NS12placeholders2_9E - _ZN34_INTERNAL_ffb9de02_4_k_cu_596b96576thrust24THRUST_300001_SM_1000_NS8cuda_cub10par_nosyncE)
_ZN34_INTERNAL_ffb9de02_4_k_cu_596b96576thrust24THRUST_300001_SM_1000_NS8cuda_cub10par_nosyncE:
	.zero		1
	.type		_ZN34_INTERNAL_ffb9de02_4_k_cu_596b96576thrust24THRUST_300001_SM_1000_NS12placeholders2_9E,@object
	.size		_ZN34_INTERNAL_ffb9de02_4_k_cu_596b96576thrust24THRUST_300001_SM_1000_NS12placeholders2_9E,(_ZN34_INTERNAL_ffb9de02_4_k_cu_596b96574cuda3std3__436_GLOBAL__N__ffb9de02_4_k_cu_596b96576ignoreE - _ZN34_INTERNAL_ffb9de02_4_k_cu_596b96576thrust24THRUST_300001_SM_1000_NS12placeholders2_9E)
_ZN34_INTERNAL_ffb9de02_4_k_cu_596b96576thrust24THRUST_300001_SM_1000_NS12placeholders2_9E:
	.zero		1
	.type		_ZN34_INTERNAL_ffb9de02_4_k_cu_596b96574cuda3std3__436_GLOBAL__N__ffb9de02_4_k_cu_596b96576ignoreE,@object
	.size		_ZN34_INTERNAL_ffb9de02_4_k_cu_596b96574cuda3std3__436_GLOBAL__N__ffb9de02_4_k_cu_596b96576ignoreE,(_ZN34_INTERNAL_ffb9de02_4_k_cu_596b96574cuda3std6ranges3__45__cpo4dataE - _ZN34_INTERNAL_ffb9de02_4_k_cu_596b96574cuda3std3__436_GLOBAL__N__ffb9de02_4_k_cu_596b96576ignoreE)
_ZN34_INTERNAL_ffb9de02_4_k_cu_596b96574cuda3std3__436_GLOBAL__N__ffb9de02_4_k_cu_596b96576ignoreE:
	.zero		1
	.type		_ZN34_INTERNAL_ffb9de02_4_k_cu_596b96574cuda3std6ranges3__45__cpo4dataE,@object
	.size		_ZN34_INTERNAL_ffb9de02_4_k_cu_596b96574cuda3std6ranges3__45__cpo4dataE,(_ZN34_INTERNAL_ffb9de02_4_k_cu_596b96576thrust24THRUST_300001_SM_1000_NS12placeholders2_1E - _ZN34_INTERNAL_ffb9de02_4_k_cu_596b96574cuda3std6ranges3__45__cpo4dataE)
_ZN34_INTERNAL_ffb9de02_4_k_cu_596b96574cuda3std6ranges3__45__cpo4dataE:
	.zero		1
	.type		_ZN34_INTERNAL_ffb9de02_4_k_cu_596b96576thrust24THRUST_300001_SM_1000_NS12placeholders2_1E,@object
	.size		_ZN34_INTERNAL_ffb9de02_4_k_cu_596b96576thrust24THRUST_300001_SM_1000_NS12placeholders2_1E,(_ZN34_INTERNAL_ffb9de02_4_k_cu_596b96574cuda3std3__45__cpo5beginE - _ZN34_INTERNAL_ffb9de02_4_k_cu_596b96576thrust24THRUST_300001_SM_1000_NS12placeholders2_1E)
_ZN34_INTERNAL_ffb9de02_4_k_cu_596b96576thrust24THRUST_300001_SM_1000_NS12placeholders2_1E:
	.zero		1
	.type		_ZN34_INTERNAL_ffb9de02_4_k_cu_596b96574cuda3std3__45__cpo5beginE,@object
	.size		_ZN34_INTERNAL_ffb9de02_4_k_cu_596b96574cuda3std3__45__cpo5beginE,(_ZN34_INTERNAL_ffb9de02_4_k_cu_596b96574cuda3std6ranges3__45__cpo5beginE - _ZN34_INTERNAL_ffb9de02_4_k_cu_596b96574cuda3std3__45__cpo5beginE)
_ZN34_INTERNAL_ffb9de02_4_k_cu_596b96574cuda3std3__45__cpo5beginE:
	.zero		1
	.type		_ZN34_INTERNAL_ffb9de02_4_k_cu_596b96574cuda3std6ranges3__45__cpo5beginE,@object
	.size		_ZN34_INTERNAL_ffb9de02_4_k_cu_596b96574cuda3std6ranges3__45__cpo5beginE,(_ZN34_INTERNAL_ffb9de02_4_k_cu_596b96576thrust24THRUST_300001_SM_1000_NS12placeholders2_5E - _ZN34_INTERNAL_ffb9de02_4_k_cu_596b96574cuda3std6ranges3__45__cpo5beginE)
_ZN34_INTERNAL_ffb9de02_4_k_cu_596b96574cuda3std6ranges3__45__cpo5beginE:
	.zero		1
	.type		_ZN34_INTERNAL_ffb9de02_4_k_cu_596b96576thrust24THRUST_300001_SM_1000_NS12placeholders2_5E,@object
	.size		_ZN34_INTERNAL_ffb9de02_4_k_cu_596b96576thrust24THRUST_300001_SM_1000_NS12placeholders2_5E,(_ZN34_INTERNAL_ffb9de02_4_k_cu_596b96574cuda3std3__45__cpo6rbeginE - _ZN34_INTERNAL_ffb9de02_4_k_cu_596b96576thrust24THRUST_300001_SM_1000_NS12placeholders2_5E)
_ZN34_INTERNAL_ffb9de02_4_k_cu_596b96576thrust24THRUST_300001_SM_1000_NS12placeholders2_5E:
	.zero		1
	.type		_ZN34_INTERNAL_ffb9de02_4_k_cu_596b96574cuda3std3__45__cpo6rbeginE,@object
	.size		_ZN34_INTERNAL_ffb9de02_4_k_cu_596b96574cuda3std3__45__cpo6rbeginE,(_ZN34_INTERNAL_ffb9de02_4_k_cu_596b96574cuda3std6ranges3__45__cpo7advanceE - _ZN34_INTERNAL_ffb9de02_4_k_cu_596b96574cuda3std3__45__cpo6rbeginE)
_ZN34_INTERNAL_ffb9de02_4_k_cu_596b96574cuda3std3__45__cpo6rbeginE:
	.zero		1
	.type		_ZN34_INTERNAL_ffb9de02_4_k_cu_596b96574cuda3std6ranges3__45__cpo7advanceE,@object
	.size		_ZN34_INTERNAL_ffb9de02_4_k_cu_596b96574cuda3std6ranges3__45__cpo7advanceE,(_ZN34_INTERNAL_ffb9de02_4_k_cu_596b96574cuda3std3__47nulloptE - _ZN34_INTERNAL_ffb9de02_4_k_cu_596b96574cuda3std6ranges3__45__cpo7advanceE)
_ZN34_INTERNAL_ffb9de02_4_k_cu_596b96574cuda3std6ranges3__45__cpo7advanceE:
	.zero		1
	.type		_ZN34_INTERNAL_ffb9de02_4_k_cu_596b96574cuda3std3__47nulloptE,@object
	.size		_ZN34_INTERNAL_ffb9de02_4_k_cu_596b96574cuda3std3__47nulloptE,(_ZN34_INTERNAL_ffb9de02_4_k_cu_596b96574cuda3std6ranges3__45__cpo8distanceE - _ZN34_INTERNAL_ffb9de02_4_k_cu_596b96574cuda3std3__47nulloptE)
_ZN34_INTERNAL_ffb9de02_4_k_cu_596b96574cuda3std3__47nulloptE:
	.zero		1
	.type		_ZN34_INTERNAL_ffb9de02_4_k_cu_596b96574cuda3std6ranges3__45__cpo8distanceE,@object
	.size		_ZN34_INTERNAL_ffb9de02_4_k_cu_596b96574cuda3std6ranges3__45__cpo8distanceE,(_ZN34_INTERNAL_ffb9de02_4_k_cu_596b96576thrust24THRUST_300001_SM_1000_NS12placeholders3_10E - _ZN34_INTERNAL_ffb9de02_4_k_cu_596b96574cuda3std6ranges3__45__cpo8distanceE)
_ZN34_INTERNAL_ffb9de02_4_k_cu_596b96574cuda3std6ranges3__45__cpo8distanceE:
	.zero		1
	.type		_ZN34_INTERNAL_ffb9de02_4_k_cu_596b96576thrust24THRUST_300001_SM_1000_NS12placeholders3_10E,@object
	.size		_ZN34_INTERNAL_ffb9de02_4_k_cu_596b96576thrust24THRUST_300001_SM_1000_NS12placeholders3_10E,(_ZN34_INTERNAL_ffb9de02_4_k_cu_596b96574cuda3std3__419piecewise_constructE - _ZN34_INTERNAL_ffb9de02_4_k_cu_596b96576thrust24THRUST_300001_SM_1000_NS12placeholders3_10E)
_ZN34_INTERNAL_ffb9de02_4_k_cu_596b96576thrust24THRUST_300001_SM_1000_NS12placeholders3_10E:
	.zero		1
	.type		_ZN34_INTERNAL_ffb9de02_4_k_cu_596b96574cuda3std3__419piecewise_constructE,@object
	.size		_ZN34_INTERNAL_ffb9de02_4_k_cu_596b96574cuda3std3__419piecewise_constructE,(_ZN34_INTERNAL_ffb9de02_4_k_cu_596b96574cuda3std6ranges3__45__cpo5cdataE - _ZN34_INTERNAL_ffb9de02_4_k_cu_596b96574cuda3std3__419piecewise_constructE)
_ZN34_INTERNAL_ffb9de02_4_k_cu_596b96574cuda3std3__419piecewise_constructE:
	.zero		1
	.type		_ZN34_INTERNAL_ffb9de02_4_k_cu_596b96574cuda3std6ranges3__45__cpo5cdataE,@object
	.size		_ZN34_INTERNAL_ffb9de02_4_k_cu_596b96574cuda3std6ranges3__45__cpo5cdataE,(_ZN34_INTERNAL_ffb9de02_4_k_cu_596b96576thrust24THRUST_300001_SM_1000_NS12placeholders2_2E - _ZN34_INTERNAL_ffb9de02_4_k_cu_596b96574cuda3std6ranges3__45__cpo5cdataE)
_ZN34_INTERNAL_ffb9de02_4_k_cu_596b96574cuda3std6ranges3__45__cpo5cdataE:
	.zero		1
	.type		_ZN34_INTERNAL_ffb9de02_4_k_cu_596b96576thrust24THRUST_300001_SM_1000_NS12placeholders2_2E,@object
	.size		_ZN34_INTERNAL_ffb9de02_4_k_cu_596b96576thrust24THRUST_300001_SM_1000_NS12placeholders2_2E,(_ZN34_INTERNAL_ffb9de02_4_k_cu_596b96574cuda3std3__45__cpo3endE - _ZN34_INTERNAL_ffb9de02_4_k_cu_596b96576thrust24THRUST_300001_SM_1000_NS12placeholders2_2E)
_ZN34_INTERNAL_ffb9de02_4_k_cu_596b96576thrust24THRUST_300001_SM_1000_NS12placeholders2_2E:
	.zero		1
	.type		_ZN34_INTERNAL_ffb9de02_4_k_cu_596b96574cuda3std3__45__cpo3endE,@object
	.size		_ZN34_INTERNAL_ffb9de02_4_k_cu_596b96574cuda3std3__45__cpo3endE,(_ZN34_INTERNAL_ffb9de02_4_k_cu_596b96574cuda3std6ranges3__45__cpo3endE - _ZN34_INTERNAL_ffb9de02_4_k_cu_596b96574cuda3std3__45__cpo3endE)
_ZN34_INTERNAL_ffb9de02_4_k_cu_596b96574cuda3std3__45__cpo3endE:
	.zero		1
	.type		_ZN34_INTERNAL_ffb9de02_4_k_cu_596b96574cuda3std6ranges3__45__cpo3endE,@object
	.size		_ZN34_INTERNAL_ffb9de02_4_k_cu_596b96574cuda3std6ranges3__45__cpo3endE,(_ZN34_INTERNAL_ffb9de02_4_k_cu_596b96576thrust24THRUST_300001_SM_1000_NS12placeholders2_6E - _ZN34_INTERNAL_ffb9de02_4_k_cu_596b96574cuda3std6ranges3__45__cpo3endE)
_ZN34_INTERNAL_ffb9de02_4_k_cu_596b96574cuda3std6ranges3__45__cpo3endE:
	.zero		1
	.type		_ZN34_INTERNAL_ffb9de02_4_k_cu_596b96576thrust24THRUST_300001_SM_1000_NS12placeholders2_6E,@object
	.size		_ZN34_INTERNAL_ffb9de02_4_k_cu_596b96576thrust24THRUST_300001_SM_1000_NS12placeholders2_6E,(_ZN34_INTERNAL_ffb9de02_4_k_cu_596b96574cuda3std3__45__cpo4rendE - _ZN34_INTERNAL_ffb9de02_4_k_cu_596b96576thrust24THRUST_300001_SM_1000_NS12placeholders2_6E)
_ZN34_INTERNAL_ffb9de02_4_k_cu_596b96576thrust24THRUST_300001_SM_1000_NS12placeholders2_6E:
	.zero		1
	.type		_ZN34_INTERNAL_ffb9de02_4_k_cu_596b96574cuda3std3__45__cpo4rendE,@object
	.size		_ZN34_INTERNAL_ffb9de02_4_k_cu_596b96574cuda3std3__45__cpo4rendE,(_ZN34_INTERNAL_ffb9de02_4_k_cu_596b96574cuda3std6ranges3__45__cpo9iter_swapE - _ZN34_INTERNAL_ffb9de02_4_k_cu_596b96574cuda3std3__45__cpo4rendE)
_ZN34_INTERNAL_ffb9de02_4_k_cu_596b96574cuda3std3__45__cpo4rendE:
	.zero		1
	.type		_ZN34_INTERNAL_ffb9de02_4_k_cu_596b96574cuda3std6ranges3__45__cpo9iter_swapE,@object
	.size		_ZN34_INTERNAL_ffb9de02_4_k_cu_596b96574cuda3std6ranges3__45__cpo9iter_swapE,(_ZN34_INTERNAL_ffb9de02_4_k_cu_596b96574cuda3std3__48unexpectE - _ZN34_INTERNAL_ffb9de02_4_k_cu_596b96574cuda3std6ranges3__45__cpo9iter_swapE)
_ZN34_INTERNAL_ffb9de02_4_k_cu_596b96574cuda3std6ranges3__45__cpo9iter_swapE:
	.zero		1
	.type		_ZN34_INTERNAL_ffb9de02_4_k_cu_596b96574cuda3std3__48unexpectE,@object
	.size		_ZN34_INTERNAL_ffb9de02_4_k_cu_596b96574cuda3std3__48unexpectE,(_ZN34_INTERNAL_ffb9de02_4_k_cu_596b96576thrust24THRUST_300001_SM_1000_NS8cuda_cub3parE - _ZN34_INTERNAL_ffb9de02_4_k_cu_596b96574cuda3std3__48unexpectE)
_ZN34_INTERNAL_ffb9de02_4_k_cu_596b96574cuda3std3__48unexpectE:
	.zero		1
	.type		_ZN34_INTERNAL_ffb9de02_4_k_cu_596b96576thrust24THRUST_300001_SM_1000_NS8cuda_cub3parE,@object
	.size		_ZN34_INTERNAL_ffb9de02_4_k_cu_596b96576thrust24THRUST_300001_SM_1000_NS8cuda_cub3parE,(_ZN34_INTERNAL_ffb9de02_4_k_cu_596b96576thrust24THRUST_300001_SM_1000_NS12placeholders2_4E - _ZN34_INTERNAL_ffb9de02_4_k_cu_596b96576thrust24THRUST_300001_SM_1000_NS8cuda_cub3parE)
_ZN34_INTERNAL_ffb9de02_4_k_cu_596b96576thrust24THRUST_300001_SM_1000_NS8cuda_cub3parE:
	.zero		1
	.type		_ZN34_INTERNAL_ffb9de02_4_k_cu_596b96576thrust24THRUST_300001_SM_1000_NS12placeholders2_4E,@object
	.size		_ZN34_INTERNAL_ffb9de02_4_k_cu_596b96576thrust24THRUST_300001_SM_1000_NS12placeholders2_4E,(_ZN34_INTERNAL_ffb9de02_4_k_cu_596b96574cuda3std3__45__cpo4cendE - _ZN34_INTERNAL_ffb9de02_4_k_cu_596b96576thrust24THRUST_300001_SM_1000_NS12placeholders2_4E)
_ZN34_INTERNAL_ffb9de02_4_k_cu_596b96576thrust24THRUST_300001_SM_1000_NS12placeholders2_4E:
	.zero		1
	.type		_ZN34_INTERNAL_ffb9de02_4_k_cu_596b96574cuda3std3__45__cpo4cendE,@object
	.size		_ZN34_INTERNAL_ffb9de02_4_k_cu_596b96574cuda3std3__45__cpo4cendE,(_ZN34_INTERNAL_ffb9de02_4_k_cu_596b96574cuda3std6ranges3__45__cpo4cendE - _ZN34_INTERNAL_ffb9de02_4_k_cu_596b96574cuda3std3__45__cpo4cendE)
_ZN34_INTERNAL_ffb9de02_4_k_cu_596b96574cuda3std3__45__cpo4cendE:
	.zero		1
	.type		_ZN34_INTERNAL_ffb9de02_4_k_cu_596b96574cuda3std6ranges3__45__cpo4cendE,@object
	.size		_ZN34_INTERNAL_ffb9de02_4_k_cu_596b96574cuda3std6ranges3__45__cpo4cendE,(_ZN34_INTERNAL_ffb9de02_4_k_cu_596b96574cuda3std3__420unreachable_sentinelE - _ZN34_INTERNAL_ffb9de02_4_k_cu_596b96574cuda3std6ranges3__45__cpo4cendE)
_ZN34_INTERNAL_ffb9de02_4_k_cu_596b96574cuda3std6ranges3__45__cpo4cendE:
	.zero		1
	.type		_ZN34_INTERNAL_ffb9de02_4_k_cu_596b96574cuda3std3__420unreachable_sentinelE,@object
	.size		_ZN34_INTERNAL_ffb9de02_4_k_cu_596b96574cuda3std3__420unreachable_sentinelE,(_ZN34_INTERNAL_ffb9de02_4_k_cu_596b96574cuda3std6ranges3__45__cpo5ssizeE - _ZN34_INTERNAL_ffb9de02_4_k_cu_596b96574cuda3std3__420unreachable_sentinelE)
_ZN34_INTERNAL_ffb9de02_4_k_cu_596b96574cuda3std3__420unreachable_sentinelE:
	.zero		1
	.type		_ZN34_INTERNAL_ffb9de02_4_k_cu_596b96574cuda3std6ranges3__45__cpo5ssizeE,@object
	.size		_ZN34_INTERNAL_ffb9de02_4_k_cu_596b96574cuda3std6ranges3__45__cpo5ssizeE,(_ZN34_INTERNAL_ffb9de02_4_k_cu_596b96576thrust24THRUST_300001_SM_1000_NS12placeholders2_8E - _ZN34_INTERNAL_ffb9de02_4_k_cu_596b96574cuda3std6ranges3__45__cpo5ssizeE)
_ZN34_INTERNAL_ffb9de02_4_k_cu_596b96574cuda3std6ranges3__45__cpo5ssizeE:
	.zero		1
	.type		_ZN34_INTERNAL_ffb9de02_4_k_cu_596b96576thrust24THRUST_300001_SM_1000_NS12placeholders2_8E,@object
	.size		_ZN34_INTERNAL_ffb9de02_4_k_cu_596b96576thrust24THRUST_300001_SM_1000_NS12placeholders2_8E,(_ZN34_INTERNAL_ffb9de02_4_k_cu_596b96574cuda3std3__45__cpo5crendE - _ZN34_INTERNAL_ffb9de02_4_k_cu_596b96576thrust24THRUST_300001_SM_1000_NS12placeholders2_8E)
_ZN34_INTERNAL_ffb9de02_4_k_cu_596b96576thrust24THRUST_300001_SM_1000_NS12placeholders2_8E:
	.zero		1
	.type		_ZN34_INTERNAL_ffb9de02_4_k_cu_596b96574cuda3std3__45__cpo5crendE,@object
	.size		_ZN34_INTERNAL_ffb9de02_4_k_cu_596b96574cuda3std3__45__cpo5crendE,(_ZN34_INTERNAL_ffb9de02_4_k_cu_596b96574cuda3std6ranges3__45__cpo4prevE - _ZN34_INTERNAL_ffb9de02_4_k_cu_596b96574cuda3std3__45__cpo5crendE)
_ZN34_INTERNAL_ffb9de02_4_k_cu_596b96574cuda3std3__45__cpo5crendE:
	.zero		1
	.type		_ZN34_INTERNAL_ffb9de02_4_k_cu_596b96574cuda3std6ranges3__45__cpo4prevE,@object
	.size		_ZN34_INTERNAL_ffb9de02_4_k_cu_596b96574cuda3std6ranges3__45__cpo4prevE,(_ZN34_INTERNAL_ffb9de02_4_k_cu_596b96574cuda3std6ranges3__45__cpo9iter_moveE - _ZN34_INTERNAL_ffb9de02_4_k_cu_596b96574cuda3std6ranges3__45__cpo4prevE)
_ZN34_INTERNAL_ffb9de02_4_k_cu_596b96574cuda3std6ranges3__45__cpo4prevE:
	.zero		1
	.type		_ZN34_INTERNAL_ffb9de02_4_k_cu_596b96574cuda3std6ranges3__45__cpo9iter_moveE,@object
	.size		_ZN34_INTERNAL_ffb9de02_4_k_cu_596b96574cuda3std6ranges3__45__cpo9iter_moveE,(_ZN34_INTERNAL_ffb9de02_4_k_cu_596b96576thrust24THRUST_300001_SM_1000_NS6system6detail10sequential3seqE - _ZN34_INTERNAL_ffb9de02_4_k_cu_596b96574cuda3std6ranges3__45__cpo9iter_moveE)
_ZN34_INTERNAL_ffb9de02_4_k_cu_596b96574cuda3std6ranges3__45__cpo9iter_moveE:
	.zero		1
	.type		_ZN34_INTERNAL_ffb9de02_4_k_cu_596b96576thrust24THRUST_300001_SM_1000_NS6system6detail10sequential3seqE,@object
	.size		_ZN34_INTERNAL_ffb9de02_4_k_cu_596b96576thrust24THRUST_300001_SM_1000_NS6system6detail10sequential3seqE,(.L_31 - _ZN34_INTERNAL_ffb9de02_4_k_cu_596b96576thrust24THRUST_300001_SM_1000_NS6system6detail10sequential3seqE)
_ZN34_INTERNAL_ffb9de02_4_k_cu_596b96576thrust24THRUST_300001_SM_1000_NS6system6detail10sequential3seqE:
	.zero		1
.L_31:


//--------------------- .nv.shared._ZN3cub18CUB_300001_SM_10006detail6reduce18DeviceReduceKernelINS2_10policy_hubIfyN4cuda3std3__44plusIfEEE10Policy1000EN6thrust24THRUST_300001_SM_1000_NS6detail15normal_iteratorINSD_10device_ptrIfEEEEyS9_fNS7_10__identityEEEvT0_PT3_T1_NS0_13GridEvenShareISN_EET2_T4_ --------------------------
	.section	.nv.shared._ZN3cub18CUB_300001_SM_10006detail6reduce18DeviceReduceKernelINS2_10policy_hubIfyN4cuda3std3__44plusIfEEE10Policy1000EN6thrust24THRUST_300001_SM_1000_NS6detail15normal_iteratorINSD_10device_ptrIfEEEEyS9_fNS7_10__identityEEEvT0_PT3_T1_NS0_13GridEvenShareISN_EET2_T4_,"aw",@nobits
	.sectionflags	@""
	.align	4
.nv.shared._ZN3cub18CUB_300001_SM_10006detail6reduce18DeviceReduceKernelINS2_10policy_hubIfyN4cuda3std3__44plusIfEEE10Policy1000EN6thrust24THRUST_300001_SM_1000_NS6detail15normal_iteratorINSD_10device_ptrIfEEEEyS9_fNS7_10__identityEEEvT0_PT3_T1_NS0_13GridEvenShareISN_EET2_T4_:
	.zero		1068


//--------------------- .nv.shared._ZN3cub18CUB_300001_SM_10006detail6reduce28DeviceReduceSingleTileKernelINS2_10policy_hubIfyN4cuda3std3__44plusIfEEE10Policy1000EN6thrust24THRUST_300001_SM_1000_NS6detail15normal_iteratorINSD_10device_ptrIfEEEEPfyS9_ffNS7_10__identityEEEvT0_T1_T2_T3_T4_T6_ --------------------------
	.section	.nv.shared._ZN3cub18CUB_300001_SM_10006detail6reduce28DeviceReduceSingleTileKernelINS2_10policy_hubIfyN4cuda3std3__44plusIfEEE10Policy1000EN6thrust24THRUST_300001_SM_1000_NS6detail15normal_iteratorINSD_10device_ptrIfEEEEPfyS9_ffNS7_10__identityEEEvT0_T1_T2_T3_T4_T6_,"aw",@nobits
	.sectionflags	@""
	.align	4
.nv.shared._ZN3cub18CUB_300001_SM_10006detail6reduce28DeviceReduceSingleTileKernelINS2_10policy_hubIfyN4cuda3std3__44plusIfEEE10Policy1000EN6thrust24THRUST_300001_SM_1000_NS6detail15normal_iteratorINSD_10device_ptrIfEEEEPfyS9_ffNS7_10__identityEEEvT0_T1_T2_T3_T4_T6_:
	.zero		1068


//--------------------- .nv.shared._ZN3cub18CUB_300001_SM_10006detail6reduce28DeviceReduceSingleTileKernelINS2_10policy_hubIfjN4cuda3std3__44plusIfEEE10Policy1000EPfSC_iS9_ffNS7_10__identityEEEvT0_T1_T2_T3_T4_T6_ --------------------------
	.section	.nv.shared._ZN3cub18CUB_300001_SM_10006detail6reduce28DeviceReduceSingleTileKernelINS2_10policy_hubIfjN4cuda3std3__44plusIfEEE10Policy1000EPfSC_iS9_ffNS7_10__identityEEEvT0_T1_T2_T3_T4_T6_,"aw",@nobits
	.sectionflags	@""
	.align	4
.nv.shared._ZN3cub18CUB_300001_SM_10006detail6reduce28DeviceReduceSingleTileKernelINS2_10policy_hubIfjN4cuda3std3__44plusIfEEE10Policy1000EPfSC_iS9_ffNS7_10__identityEEEvT0_T1_T2_T3_T4_T6_:
	.zero		1108


//--------------------- .nv.shared._ZN3cub18CUB_300001_SM_10006detail6reduce18DeviceReduceKernelINS2_10policy_hubIfjN4cuda3std3__44plusIfEEE10Policy1000EN6thrust24THRUST_300001_SM_1000_NS6detail15normal_iteratorINSD_10device_ptrIfEEEEjS9_fNS7_10__identityEEEvT0_PT3_T1_NS0_13GridEvenShareISN_EET2_T4_ --------------------------
	.section	.nv.shared._ZN3cub18CUB_300001_SM_10006detail6reduce18DeviceReduceKernelINS2_10policy_hubIfjN4cuda3std3__44plusIfEEE10Policy1000EN6thrust24THRUST_300001_SM_1000_NS6detail15normal_iteratorINSD_10device_ptrIfEEEEjS9_fNS7_10__identityEEEvT0_PT3_T1_NS0_13GridEvenShareISN_EET2_T4_,"aw",@nobits
	.sectionflags	@""
	.align	4
.nv.shared._ZN3cub18CUB_300001_SM_10006detail6reduce18DeviceReduceKernelINS2_10policy_hubIfjN4cuda3std3__44plusIfEEE10Policy1000EN6thrust24THRUST_300001_SM_1000_NS6detail15normal_iteratorINSD_10device_ptrIfEEEEjS9_fNS7_10__identityEEEvT0_PT3_T1_NS0_13GridEvenShareISN_EET2_T4_:
	.zero		1108


//--------------------- .nv.shared._ZN3cub18CUB_300001_SM_10006detail6reduce28DeviceReduceSingleTileKernelINS2_10policy_hubIfjN4cuda3std3__44plusIfEEE10Policy1000EN6thrust24THRUST_300001_SM_1000_NS6detail15normal_iteratorINSD_10device_ptrIfEEEEPfjS9_ffNS7_10__identityEEEvT0_T1_T2_T3_T4_T6_ --------------------------
	.section	.nv.shared._ZN3cub18CUB_300001_SM_10006detail6reduce28DeviceReduceSingleTileKernelINS2_10policy_hubIfjN4cuda3std3__44plusIfEEE10Policy1000EN6thrust24THRUST_300001_SM_1000_NS6detail15normal_iteratorINSD_10device_ptrIfEEEEPfjS9_ffNS7_10__identityEEEvT0_T1_T2_T3_T4_T6_,"aw",@nobits
	.sectionflags	@""
	.align	4
.nv.shared._ZN3cub18CUB_300001_SM_10006detail6reduce28DeviceReduceSingleTileKernelINS2_10policy_hubIfjN4cuda3std3__44plusIfEEE10Policy1000EN6thrust24THRUST_300001_SM_1000_NS6detail15normal_iteratorINSD_10device_ptrIfEEEEPfjS9_ffNS7_10__identityEEEvT0_T1_T2_T3_T4_T6_:
	.zero		1108


//--------------------- .nv.constant0._ZN3cub18CUB_300001_SM_10006detail6reduce28DeviceReduceSingleTileKernelINS2_10policy_hubIfyN4cuda3std3__44plusIfEEE10Policy1000EPfSC_iS9_ffNS7_10__identityEEEvT0_T1_T2_T3_T4_T6_ --------------------------
	.section	.nv.constant0._ZN3cub18CUB_300001_SM_10006detail6reduce28DeviceReduceSingleTileKernelINS2_10policy_hubIfyN4cuda3std3__44plusIfEEE10Policy1000EPfSC_iS9_ffNS7_10__identityEEEvT0_T1_T2_T3_T4_T6_,"a",@progbits
	.sectionflags	@""
	.align	4
.nv.constant0._ZN3cub18CUB_300001_SM_10006detail6reduce28DeviceReduceSingleTileKernelINS2_10policy_hubIfyN4cuda3std3__44plusIfEEE10Policy1000EPfSC_iS9_ffNS7_10__identityEEEvT0_T1_T2_T3_T4_T6_:
	.zero		925


//--------------------- .nv.constant0._ZN3cub18CUB_300001_SM_10006detail6reduce18DeviceReduceKernelINS2_10policy_hubIfyN4cuda3std3__44plusIfEEE10Policy1000EN6thrust24THRUST_300001_SM_1000_NS6detail15normal_iteratorINSD_10device_ptrIfEEEEyS9_fNS7_10__identityEEEvT0_PT3_T1_NS0_13GridEvenShareISN_EET2_T4_ --------------------------
	.section	.nv.constant0._ZN3cub18CUB_300001_SM_10006detail6reduce18DeviceReduceKernelINS2_10policy_hubIfyN4cuda3std3__44plusIfEEE10Policy1000EN6thrust24THRUST_300001_SM_1000_NS6detail15normal_iteratorINSD_10device_ptrIfEEEEyS9_fNS7_10__identityEEEvT0_PT3_T1_NS0_13GridEvenShareISN_EET2_T4_,"a",@progbits
	.sectionflags	@""
	.align	4
.nv.constant0._ZN3cub18CUB_300001_SM_10006detail6reduce18DeviceReduceKernelINS2_10policy_hubIfyN4cuda3std3__44plusIfEEE10Policy1000EN6thrust24THRUST_300001_SM_1000_NS6detail15normal_iteratorINSD_10device_ptrIfEEEEyS9_fNS7_10__identityEEEvT0_PT3_T1_NS0_13GridEvenShareISN_EET2_T4_:
	.zero		994


//--------------------- .nv.constant0._ZN3cub18CUB_300001_SM_10006detail6reduce28DeviceReduceSingleTileKernelINS2_10policy_hubIfyN4cuda3std3__44plusIfEEE10Policy1000EN6thrust24THRUST_300001_SM_1000_NS6detail15normal_iteratorINSD_10device_ptrIfEEEEPfyS9_ffNS7_10__identityEEEvT0_T1_T2_T3_T4_T6_ --------------------------
	.section	.nv.constant0._ZN3cub18CUB_300001_SM_10006detail6reduce28DeviceReduceSingleTileKernelINS2_10policy_hubIfyN4cuda3std3__44plusIfEEE10Policy1000EN6thrust24THRUST_300001_SM_1000_NS6detail15normal_iteratorINSD_10device_ptrIfEEEEPfyS9_ffNS7_10__identityEEEvT0_T1_T2_T3_T4_T6_,"a",@progbits
	.sectionflags	@""
	.align	4
.nv.constant0._ZN3cub18CUB_300001_SM_10006detail6reduce28DeviceReduceSingleTileKernelINS2_10policy_hubIfyN4cuda3std3__44plusIfEEE10Policy1000EN6thrust24THRUST_300001_SM_1000_NS6detail15normal_iteratorINSD_10device_ptrIfEEEEPfyS9_ffNS7_10__identityEEEvT0_T1_T2_T3_T4_T6_:
	.zero		929


//--------------------- .nv.constant0._ZN3cub18CUB_300001_SM_10006detail6reduce28DeviceReduceSingleTileKernelINS2_10policy_hubIfjN4cuda3std3__44plusIfEEE10Policy1000EPfSC_iS9_ffNS7_10__identityEEEvT0_T1_T2_T3_T4_T6_ --------------------------
	.section	.nv.constant0._ZN3cub18CUB_300001_SM_10006detail6reduce28DeviceReduceSingleTileKernelINS2_10policy_hubIfjN4cuda3std3__44plusIfEEE10Policy1000EPfSC_iS9_ffNS7_10__identityEEEvT0_T1_T2_T3_T4_T6_,"a",@progbits
	.sectionflags	@""
	.align	4
.nv.constant0._ZN3cub18CUB_300001_SM_10006detail6reduce28DeviceReduceSingleTileKernelINS2_10policy_hubIfjN4cuda3std3__44plusIfEEE10Policy1000EPfSC_iS9_ffNS7_10__identityEEEvT0_T1_T2_T3_T4_T6_:
	.zero		925


//--------------------- .nv.constant0._ZN3cub18CUB_300001_SM_10006detail6reduce18DeviceReduceKernelINS2_10policy_hubIfjN4cuda3std3__44plusIfEEE10Policy1000EN6thrust24THRUST_300001_SM_1000_NS6detail15normal_iteratorINSD_10device_ptrIfEEEEjS9_fNS7_10__identityEEEvT0_PT3_T1_NS0_13GridEvenShareISN_EET2_T4_ --------------------------
	.section	.nv.constant0._ZN3cub18CUB_300001_SM_10006detail6reduce18DeviceReduceKernelINS2_10policy_hubIfjN4cuda3std3__44plusIfEEE10Policy1000EN6thrust24THRUST_300001_SM_1000_NS6detail15normal_iteratorINSD_10device_ptrIfEEEEjS9_fNS7_10__identityEEEvT0_PT3_T1_NS0_13GridEvenShareISN_EET2_T4_,"a",@progbits
	.sectionflags	@""
	.align	4
.nv.constant0._ZN3cub18CUB_300001_SM_10006detail6reduce18DeviceReduceKernelINS2_10policy_hubIfjN4cuda3std3__44plusIfEEE10Policy1000EN6thrust24THRUST_300001_SM_1000_NS6detail15normal_iteratorINSD_10device_ptrIfEEEEjS9_fNS7_10__identityEEEvT0_PT3_T1_NS0_13GridEvenShareISN_EET2_T4_:
	.zero		958


//--------------------- .nv.constant0._ZN3cub18CUB_300001_SM_10006detail6reduce28DeviceReduceSingleTileKernelINS2_10policy_hubIfjN4cuda3std3__44plusIfEEE10Policy1000EN6thrust24THRUST_300001_SM_1000_NS6detail15normal_iteratorINSD_10device_ptrIfEEEEPfjS9_ffNS7_10__identityEEEvT0_T1_T2_T3_T4_T6_ --------------------------
	.section	.nv.constant0._ZN3cub18CUB_300001_SM_10006detail6reduce28DeviceReduceSingleTileKernelINS2_10policy_hubIfjN4cuda3std3__44plusIfEEE10Policy1000EN6thrust24THRUST_300001_SM_1000_NS6detail15normal_iteratorINSD_10device_ptrIfEEEEPfjS9_ffNS7_10__identityEEEvT0_T1_T2_T3_T4_T6_,"a",@progbits
	.sectionflags	@""
	.align	4
.nv.constant0._ZN3cub18CUB_300001_SM_10006detail6reduce28DeviceReduceSingleTileKernelINS2_10policy_hubIfjN4cuda3std3__44plusIfEEE10Policy1000EN6thrust24THRUST_300001_SM_1000_NS6detail15normal_iteratorINSD_10device_ptrIfEEEEPfjS9_ffNS7_10__identityEEEvT0_T1_T2_T3_T4_T6_:
	.zero		925


//--------------------- .nv.constant0._ZN3cub18CUB_300001_SM_10006detail9transform16transform_kernelINS2_10policy_hubILb1EN4cuda3std3__45tupleIJN6thrust24THRUST_300001_SM_1000_NS6detail15normal_iteratorINSA_10device_ptrIfEEEEEEEE10policy1000El6squareSF_JPfEEEvT0_iT1_T2_DpNS2_10kernel_argIT3_EE --------------------------
	.section	.nv.constant0._ZN3cub18CUB_300001_SM_10006detail9transform16transform_kernelINS2_10policy_hubILb1EN4cuda3std3__45tupleIJN6thrust24THRUST_300001_SM_1000_NS6detail15normal_iteratorINSA_10device_ptrIfEEEEEEEE10policy1000El6squareSF_JPfEEEvT0_iT1_T2_DpNS2_10kernel_argIT3_EE,"a",@progbits
	.sectionflags	@""
	.align	4
.nv.constant0._ZN3cub18CUB_300001_SM_10006detail9transform16transform_kernelINS2_10policy_hubILb1EN4cuda3std3__45tupleIJN6thrust24THRUST_300001_SM_1000_NS6detail15normal_iteratorINSA_10device_ptrIfEEEEEEEE10policy1000El6squareSF_JPfEEEvT0_iT1_T2_DpNS2_10kernel_argIT3_EE:
	.zero		936


//--------------------- .nv.constant0._ZN3cub18CUB_300001_SM_10006detail9transform16transform_kernelINS2_10policy_hubILb1EN4cuda3std3__45tupleIJN6thrust24THRUST_300001_SM_1000_NS6detail15normal_iteratorINSA_10device_ptrIfEEEEEEEE10policy1000Ei6squareSF_JPfEEEvT0_iT1_T2_DpNS2_10kernel_argIT3_EE --------------------------
	.section	.nv.constant0._ZN3cub18CUB_300001_SM_10006detail9transform16transform_kernelINS2_10policy_hubILb1EN4cuda3std3__45tupleIJN6thrust24THRUST_300001_SM_1000_NS6detail15normal_iteratorINSA_10device_ptrIfEEEEEEEE10policy1000Ei6squareSF_JPfEEEvT0_iT1_T2_DpNS2_10kernel_argIT3_EE,"a",@progbits
	.sectionflags	@""
	.align	4
.nv.constant0._ZN3cub18CUB_300001_SM_10006detail9transform16transform_kernelINS2_10policy_hubILb1EN4cuda3std3__45tupleIJN6thrust24THRUST_300001_SM_1000_NS6detail15normal_iteratorINSA_10device_ptrIfEEEEEEEE10policy1000Ei6squareSF_JPfEEEvT0_iT1_T2_DpNS2_10kernel_argIT3_EE:
	.zero		936


//--------------------- .nv.constant0._ZN3cub18CUB_300001_SM_10006detail11EmptyKernelIvEEvv --------------------------
	.section	.nv.constant0._ZN3cub18CUB_300001_SM_10006detail11EmptyKernelIvEEvv,"a",@progbits
	.sectionflags	@""
	.align	4
.nv.constant0._ZN3cub18CUB_300001_SM_10006detail11EmptyKernelIvEEvv:
	.zero		896


//--------------------- SYMBOLS --------------------------

	.type		.nv.reservedSmem.offset0,@object
	.size		.nv.reservedSmem.offset0,0x4
	.type		.nv.reservedSmem.cap,@object
	.size		.nv.reservedSmem.cap,0x4
